def matmul_kernel(
    a_ptr,
    b_ptr,
    c_ptr,
    M,
    N,
    K,
    stride_am,
    stride_ak,
    stride_bk,
    stride_bn,
    stride_cm,
    stride_cn,
    BLOCK_M: tl.constexpr,
    BLOCK_N: tl.constexpr,
    BLOCK_K: tl.constexpr,
    GROUP_M: tl.constexpr,
):
    pid = tl.program_id(axis=0)
    num_pid_m = tl.cdiv(M, BLOCK_M)
    num_pid_n = tl.cdiv(N, BLOCK_N)
    num_pid_in_group = GROUP_M * num_pid_n
    group_id = pid // num_pid_in_group
    first_pid_m = group_id * GROUP_M
    group_size_m = min(num_pid_m - first_pid_m, GROUP_M)
    pid_m = first_pid_m + ((pid % num_pid_in_group) % group_size_m)
    pid_n = (pid % num_pid_in_group) // group_size_m

    offs_am = (pid_m * BLOCK_M + tl.arange(0, BLOCK_M)) % M
    offs_bn = (pid_n * BLOCK_N + tl.arange(0, BLOCK_N)) % N
    offs_k = tl.arange(0, BLOCK_K)
    a_ptrs = a_ptr + offs_am[:, None] * stride_am + offs_k[None, :] * stride_ak
    b_ptrs = b_ptr + offs_k[:, None] * stride_bk + offs_bn[None, :] * stride_bn

    acc = tl.zeros((BLOCK_M, BLOCK_N), dtype=tl.float32)
    for kk in range(0, tl.cdiv(K, BLOCK_K)):
        a = tl.load(a_ptrs, mask=offs_k[None, :] < K - kk * BLOCK_K, other=0.0)
        b = tl.load(b_ptrs, mask=offs_k[:, None] < K - kk * BLOCK_K, other=0.0)
        acc = tl.dot(a, b, acc)
        a_ptrs += BLOCK_K * stride_ak
        b_ptrs += BLOCK_K * stride_bk

    c = acc.to(c_ptr.dtype.element_ty)
    offs_cm = pid_m * BLOCK_M + tl.arange(0, BLOCK_M)
    offs_cn = pid_n * BLOCK_N + tl.arange(0, BLOCK_N)
    c_ptrs = c_ptr + offs_cm[:, None] * stride_cm + offs_cn[None, :] * stride_cn
    mask = (offs_cm[:, None] < M) & (offs_cn[None, :] < N)
    tl.store(c_ptrs, c, mask=mask)

# config = {"BLOCK_K": 128, "BLOCK_M": 128, "BLOCK_N": 512, "GROUP_M": 8, "arch": "sm_100", "dtype": "fp16", "num_ctas": 2, "num_stages": 3, "num_warps": 4}
# arch = sm_100


// ===== COMPILED SASS (sm_100a) =====

	.target	sm_100a

	.elftype	@"ET_EXEC"


//--------------------- .note.nv.tkinfo           --------------------------
	.section	.note.nv.tkinfo,"",@"SHT_NOTE"
	.sectionflags	@"SHF_NOTE_NV_TKINFO"
	.tkinfo
        /*0018*/ 	.word	0x00000081
        /*0030*/ 	.string	""
        /*0030*/ 	.string	"ptxas-blackwell"
        /*0030*/ 	.string	"Cuda compilation tools, release 12.9, V12.9.86"
        /*0030*/ 	.string	"Build cuda_12.9.r12.9/compiler.36037853_0"
        /*0030*/ 	.string	"-v  -suppress-debug-info  -lineinfo  -arch sm_100a "



//--------------------- .note.nv.cuver            --------------------------
	.section	.note.nv.cuver,"",@"SHT_NOTE"
	.sectionflags	@"SHF_NOTE_NV_CUVER"
        /*0018*/ 	.short	0x0001
        /*001a*/ 	.short	0x0064
        /*001c*/ 	.short	0x0001
        /*001e*/ 	.short	0x0000
        /*0020*/ 	.short	0x0001
        /*0022*/ 	.short	0x0000


//--------------------- .nv.info                  --------------------------
	.section	.nv.info,"",@"SHT_CUDA_INFO"
	.align	4


	//----- nvinfo : EIATTR_REGCOUNT
	.align		4
        /*0000*/ 	.byte	0x04, 0x2f
        /*0002*/ 	.short	(.L_4 - .L_3)
	.align		4
.L_3:
        /*0004*/ 	.word	index@(matmul_kernel)
        /*0008*/ 	.word	0x00000060


	//----- nvinfo : EIATTR_FRAME_SIZE
	.align		4
.L_4:
        /*000c*/ 	.byte	0x04, 0x11
        /*000e*/ 	.short	(.L_6 - .L_5)
	.align		4
.L_5:
        /*0010*/ 	.word	index@($__internal_2_$__cuda_sm10x_tcgen05_guardrail_trap_unallocated_columns_being_dealloced)
        /*0014*/ 	.word	0x00001598


	//----- nvinfo : EIATTR_FRAME_SIZE
	.align		4
.L_6:
        /*0018*/ 	.byte	0x04, 0x11
        /*001a*/ 	.short	(.L_8 - .L_7)
	.align		4
.L_7:
        /*001c*/ 	.word	index@($__internal_1_$__cuda_sm10x_tcgen05_guardrail_trap_phase_invalid_during_alloc)
        /*0020*/ 	.word	0x00001598


	//----- nvinfo : EIATTR_FRAME_SIZE
	.align		4
.L_8:
        /*0024*/ 	.byte	0x04, 0x11
        /*0026*/ 	.short	(.L_10 - .L_9)
	.align		4
.L_9:
        /*0028*/ 	.word	index@($__internal_0_$__cuda_sm10x_tcgen05_guardrail_trap_col_being_dealloced_not_returned_by_alloc)
        /*002c*/ 	.word	0x00001598


	//----- nvinfo : EIATTR_FRAME_SIZE
	.align		4
.L_10:
        /*0030*/ 	.byte	0x04, 0x11
        /*0032*/ 	.short	(.L_12 - .L_11)
	.align		4
.L_11:
        /*0034*/ 	.word	index@(matmul_kernel)
        /*0038*/ 	.word	0x00001598


	//----- nvinfo : EIATTR_MIN_STACK_SIZE
	.align		4
.L_12:
        /*003c*/ 	.byte	0x04, 0x12
        /*003e*/ 	.short	(.L_14 - .L_13)
	.align		4
.L_13:
        /*0040*/ 	.word	index@(matmul_kernel)
        /*0044*/ 	.word	0x00001598
.L_14:


//--------------------- .nv.info.matmul_kernel    --------------------------
	.section	.nv.info.matmul_kernel,"",@"SHT_CUDA_INFO"
	.sectionflags	@""
	.align	4


	//----- nvinfo : EIATTR_CUDA_API_VERSION
	.align		4
        /*0000*/ 	.byte	0x04, 0x37
        /*0002*/ 	.short	(.L_16 - .L_15)
.L_15:
        /*0004*/ 	.word	0x00000081


	//----- nvinfo : EIATTR_KPARAM_INFO
	.align		4
.L_16:
        /*0008*/ 	.byte	0x04, 0x17
        /*000a*/ 	.short	(.L_18 - .L_17)
.L_17:
        /*000c*/ 	.word	0x00000000
        /*0010*/ 	.short	0x000d
        /*0012*/ 	.short	0x0048
        /*0014*/ 	.byte	0x00, 0xf4, 0x21, 0x00


	//----- nvinfo : EIATTR_KPARAM_INFO
	.align		4
.L_18:
        /*0018*/ 	.byte	0x04, 0x17
        /*001a*/ 	.short	(.L_20 - .L_19)
.L_19:
        /*001c*/ 	.word	0x00000000
        /*0020*/ 	.short	0x000c
        /*0022*/ 	.short	0x0040
        /*0024*/ 	.byte	0x00, 0xf4, 0x21, 0x00


	//----- nvinfo : EIATTR_KPARAM_INFO
	.align		4
.L_20:
        /*0028*/ 	.byte	0x04, 0x17
        /*002a*/ 	.short	(.L_22 - .L_21)
.L_21:
        /*002c*/ 	.word	0x00000000
        /*0030*/ 	.short	0x000b
        /*0032*/ 	.short	0x0038
        /*0034*/ 	.byte	0x00, 0xf0, 0x11, 0x00


	//----- nvinfo : EIATTR_KPARAM_INFO
	.align		4
.L_22:
        /*0038*/ 	.byte	0x04, 0x17
        /*003a*/ 	.short	(.L_24 - .L_23)
.L_23:
        /*003c*/ 	.word	0x00000000
        /*0040*/ 	.short	0x000a
        /*0042*/ 	.short	0x0034
        /*0044*/ 	.byte	0x00, 0xf0, 0x11, 0x00


	//----- nvinfo : EIATTR_KPARAM_INFO
	.align		4
.L_24:
        /*0048*/ 	.byte	0x04, 0x17
        /*004a*/ 	.short	(.L_26 - .L_25)
.L_25:
        /*004c*/ 	.word	0x00000000
        /*0050*/ 	.short	0x0009
        /*0052*/ 	.short	0x0030
        /*0054*/ 	.byte	0x00, 0xf0, 0x11, 0x00


	//----- nvinfo : EIATTR_KPARAM_INFO
	.align		4
.L_26:
        /*0058*/ 	.byte	0x04, 0x17
        /*005a*/ 	.short	(.L_28 - .L_27)
.L_27:
        /*005c*/ 	.word	0x00000000
        /*0060*/ 	.short	0x0008
        /*0062*/ 	.short	0x002c
        /*0064*/ 	.byte	0x00, 0xf0, 0x11, 0x00


	//----- nvinfo : EIATTR_KPARAM_INFO
	.align		4
.L_28:
        /*0068*/ 	.byte	0x04, 0x17
        /*006a*/ 	.short	(.L_30 - .L_29)
.L_29:
        /*006c*/ 	.word	0x00000000
        /*0070*/ 	.short	0x0007
        /*0072*/ 	.short	0x0028
        /*0074*/ 	.byte	0x00, 0xf0, 0x11, 0x00


	//----- nvinfo : EIATTR_KPARAM_INFO
	.align		4
.L_30:
        /*0078*/ 	.byte	0x04, 0x17
        /*007a*/ 	.short	(.L_32 - .L_31)
.L_31:
        /*007c*/ 	.word	0x00000000
        /*0080*/ 	.short	0x0006
        /*0082*/ 	.short	0x0024
        /*0084*/ 	.byte	0x00, 0xf0, 0x11, 0x00


	//----- nvinfo : EIATTR_KPARAM_INFO
	.align		4
.L_32:
        /*0088*/ 	.byte	0x04, 0x17
        /*008a*/ 	.short	(.L_34 - .L_33)
.L_33:
        /*008c*/ 	.word	0x00000000
        /*0090*/ 	.short	0x0005
        /*0092*/ 	.short	0x0020
        /*0094*/ 	.byte	0x00, 0xf0, 0x11, 0x00


	//----- nvinfo : EIATTR_KPARAM_INFO
	.align		4
.L_34:
        /*0098*/ 	.byte	0x04, 0x17
        /*009a*/ 	.short	(.L_36 - .L_35)
.L_35:
        /*009c*/ 	.word	0x00000000
        /*00a0*/ 	.short	0x0004
        /*00a2*/ 	.short	0x001c
        /*00a4*/ 	.byte	0x00, 0xf0, 0x11, 0x00


	//----- nvinfo : EIATTR_KPARAM_INFO
	.align		4
.L_36:
        /*00a8*/ 	.byte	0x04, 0x17
        /*00aa*/ 	.short	(.L_38 - .L_37)
.L_37:
        /*00ac*/ 	.word	0x00000000
        /*00b0*/ 	.short	0x0003
        /*00b2*/ 	.short	0x0018
        /*00b4*/ 	.byte	0x00, 0xf0, 0x11, 0x00


	//----- nvinfo : EIATTR_KPARAM_INFO
	.align		4
.L_38:
        /*00b8*/ 	.byte	0x04, 0x17
        /*00ba*/ 	.short	(.L_40 - .L_39)
.L_39:
        /*00bc*/ 	.word	0x00000000
        /*00c0*/ 	.short	0x0002
        /*00c2*/ 	.short	0x0010
        /*00c4*/ 	.byte	0x00, 0xf4, 0x21, 0x00


	//----- nvinfo : EIATTR_KPARAM_INFO
	.align		4
.L_40:
        /*00c8*/ 	.byte	0x04, 0x17
        /*00ca*/ 	.short	(.L_42 - .L_41)
.L_41:
        /*00cc*/ 	.word	0x00000000
        /*00d0*/ 	.short	0x0001
        /*00d2*/ 	.short	0x0008
        /*00d4*/ 	.byte	0x00, 0xf4, 0x21, 0x00


	//----- nvinfo : EIATTR_KPARAM_INFO
	.align		4
.L_42:
        /*00d8*/ 	.byte	0x04, 0x17
        /*00da*/ 	.short	(.L_44 - .L_43)
.L_43:
        /*00dc*/ 	.word	0x00000000
        /*00e0*/ 	.short	0x0000
        /*00e2*/ 	.short	0x0000
        /*00e4*/ 	.byte	0x00, 0xf4, 0x21, 0x00


	//----- nvinfo : EIATTR_EXPLICIT_CLUSTER
	.align		4
.L_44:
        /*00e8*/ 	.byte	0x01, 0x3e
	.zero		2


	//----- nvinfo : EIATTR_CTA_PER_CLUSTER
	.align		4
        /*00ec*/ 	.byte	0x04, 0x3d
        /*00ee*/ 	.short	(.L_46 - .L_45)
.L_45:
        /*00f0*/ 	.word	0x00000002
        /*00f4*/ 	.word	0x00000001
        /*00f8*/ 	.word	0x00000001


	//----- nvinfo : EIATTR_AT_ENTRY_FRAGMENTS
	.align		4
.L_46:
        /*00fc*/ 	.byte	0x04, 0x4f
        /*00fe*/ 	.short	(.L_48 - .L_47)


	//   ....[0]....
.L_47:
        /*0100*/ 	.word	0x00000004


	//----- nvinfo : EIATTR_RESERVED_SMEM_USED
	.align		4
.L_48:
        /*0104*/ 	.byte	0x01, 0x41
	.zero		2


	//----- nvinfo : EIATTR_SPARSE_MMA_MASK
	.align		4
        /*0108*/ 	.byte	0x03, 0x50
        /*010a*/ 	.short	0x0000


	//----- nvinfo : EIATTR_TCGEN05_1CTA_USED
	.align		4
        /*010c*/ 	.byte	0x01, 0x51
	.zero		2


	//----- nvinfo : EIATTR_MAXREG_COUNT
	.align		4
        /*0110*/ 	.byte	0x03, 0x1b
        /*0112*/ 	.short	0x00ff


	//----- nvinfo : EIATTR_NUM_BARRIERS
	.align		4
        /*0114*/ 	.byte	0x02, 0x4c
        /*0116*/ 	.byte	0x01
	.zero		1


	//----- nvinfo : EIATTR_ANNOTATIONS
	.align		4
        /*0118*/ 	.byte	0x04, 0x55
        /*011a*/ 	.short	(.L_50 - .L_49)


	//   ....[0]....
.L_49:
        /*011c*/ 	.word	0x00000001
        /*0120*/ 	.byte	0x50, 0x0a, 0x00, 0x00, 0x01, 0x00, 0x00, 0x00, 0xb0, 0x0a, 0x00, 0x00, 0x01, 0x00, 0x00, 0x00
        /* <DEDUP_REMOVED lines=2914> */
        /*b750*/ 	.byte	0x60, 0x69, 0x04, 0x00, 0x01, 0x00, 0x00, 0x00, 0x70, 0x69, 0x04, 0x00


	//----- nvinfo : EIATTR_INT_WARP_WIDE_INSTR_OFFSETS
	.align		4
.L_50:
        /*b75c*/ 	.byte	0x04, 0x31
        /*b75e*/ 	.short	(.L_52 - .L_51)


	//   ....[0]....
.L_51:
        /*b760*/ 	.word	0x00006b50


	//   ....[1]....
        /*b764*/ 	.word	0x00006b80


	//   ....[2]....
        /*b768*/ 	.word	0x0000d320


	//   ....[3]....
        /*b76c*/ 	.word	0x00046e90


	//   ....[4]....
        /*b770*/ 	.word	0x00046ee0


	//----- nvinfo : EIATTR_COOP_GROUP_MASK_REGIDS
	.align		4
.L_52:
        /*b774*/ 	.byte	0x04, 0x29
        /*b776*/ 	.short	(.L_54 - .L_53)


	//   ....[0]....
.L_53:
        /*b778*/ 	.word	0xffffffff


	//   ....[1]....
        /*b77c*/ 	.word	0xffffffff


	//   ....[2]....
        /*b780*/ 	.word	0xffffffff


	//   ....[3]....
        /*b784*/ 	.word	0xffffffff


	//----- nvinfo : EIATTR_COOP_GROUP_INSTR_OFFSETS
	.align		4
.L_54:
        /*b788*/ 	.byte	0x04, 0x28
        /*b78a*/ 	.short	(.L_56 - .L_55)


	//   ....[0]....
.L_55:
        /*b78c*/ 	.word	0x00000070


	//   ....[1]....
        /*b790*/ 	.word	0x00000330


	//   ....[2]....
        /*b794*/ 	.word	0x00046d20


	//   ....[3]....
        /*b798*/ 	.word	0x00046f90


	//----- nvinfo : EIATTR_VRC_CTA_INIT_COUNT
	.align		4
.L_56:
        /*b79c*/ 	.byte	0x02, 0x4a
        /*b79e*/ 	.byte	0x80
	.zero		1


	//----- nvinfo : EIATTR_MBARRIER_INSTR_OFFSETS
	.align		4
        /*b7a0*/ 	.byte	0x04, 0x39
        /*b7a2*/ 	.short	(.L_58 - .L_57)


	//   ....[0]....
.L_57:
        /*b7a4*/ 	.word	0x00006cf0
        /*b7a8*/ 	.word	0x000000ff
        /*b7ac*/ 	.word	0x00000000
        /*b7b0*/ 	.short	0x0100
        /*b7b2*/ 	.byte	0x06
	.zero		1


	//   ....[1]....
        /*b7b4*/ 	.word	0x0000d350
        /*b7b8*/ 	.word	0x000000ff
        /*b7bc*/ 	.word	0x00020008
        /*b7c0*/ 	.short	0x0100
        /*b7c2*/ 	.byte	0x09
	.zero		1


	//   ....[2]....
        /*b7c4*/ 	.word	0x0002cf50
        /*b7c8*/ 	.word	0x000000ff
        /*b7cc*/ 	.word	0x00000000
        /*b7d0*/ 	.short	0x010a
        /*b7d2*/ 	.byte	0x06
	.zero		1


	//   ....[3]....
        /*b7d4*/ 	.word	0x0003c340
        /*b7d8*/ 	.word	0x000000ff
        /*b7dc*/ 	.word	0x00000000
        /*b7e0*/ 	.short	0x010a
        /*b7e2*/ 	.byte	0x06
	.zero		1


	//   ....[4]....
        /*b7e4*/ 	.word	0x0003c4d0
        /*b7e8*/ 	.word	0x000000ff
        /*b7ec*/ 	.word	0x00020000
        /*b7f0*/ 	.short	0x0108
        /*b7f2*/ 	.byte	0x09
	.zero		1


	//   ....[5]....
        /*b7f4*/ 	.word	0x0003c5b0
        /*b7f8*/ 	.word	0x000000ff
        /*b7fc*/ 	.word	0x00020008
        /*b800*/ 	.short	0x0108
        /*b802*/ 	.byte	0x09
	.zero		1


	//   ....[6]....
        /*b804*/ 	.word	0x00046fb0
        /*b808*/ 	.word	0x000000ff
        /*b80c*/ 	.word	0x00000000
        /*b810*/ 	.short	0x010a
        /*b812*/ 	.byte	0x06
	.zero		1


	//   ....[7]....
        /*b814*/ 	.word	0x00046fe0
        /*b818*/ 	.word	0x000000ff
        /*b81c*/ 	.word	0x00000000
        /*b820*/ 	.short	0x010a
        /*b822*/ 	.byte	0x06
	.zero		1


	//----- nvinfo : EIATTR_NUM_MBARRIERS
	.align		4
.L_58:
        /*b824*/ 	.byte	0x03, 0x38
        /*b826*/ 	.short	0x0002


	//----- nvinfo : EIATTR_EXIT_INSTR_OFFSETS
	.align		4
        /*b828*/ 	.byte	0x04, 0x1c
        /*b82a*/ 	.short	(.L_60 - .L_59)


	//   ....[0]....
.L_59:
        /*b82c*/ 	.word	0x00046fa0


	//----- nvinfo : EIATTR_REQNTID
	.align		4
.L_60:
        /*b830*/ 	.byte	0x04, 0x10
        /*b832*/ 	.short	(.L_62 - .L_61)
.L_61:
        /*b834*/ 	.word	0x00000080
        /*b838*/ 	.word	0x00000001
        /*b83c*/ 	.word	0x00000001


	//----- nvinfo : EIATTR_CRS_STACK_SIZE
	.align		4
.L_62:
        /*b840*/ 	.byte	0x04, 0x1e
        /*b842*/ 	.short	(.L_64 - .L_63)
.L_63:
        /*b844*/ 	.word	0x00000000


	//----- nvinfo : EIATTR_CBANK_PARAM_SIZE
	.align		4
.L_64:
        /*b848*/ 	.byte	0x03, 0x19
        /*b84a*/ 	.short	0x0050


	//----- nvinfo : EIATTR_PARAM_CBANK
	.align		4
        /*b84c*/ 	.byte	0x04, 0x0a
        /*b84e*/ 	.short	(.L_66 - .L_65)
	.align		4
.L_65:
        /*b850*/ 	.word	index@(.nv.constant0.matmul_kernel)
        /*b854*/ 	.short	0x0380
        /*b856*/ 	.short	0x0050


	//----- nvinfo : EIATTR_SW_WAR
	.align		4
.L_66:
        /*b858*/ 	.byte	0x04, 0x36
        /*b85a*/ 	.short	(.L_68 - .L_67)
.L_67:
        /*b85c*/ 	.word	0x00000008
.L_68:


//--------------------- .nv.compat                --------------------------
	.section	.nv.compat,"",@"SHT_CUDA_COMPAT_INFO"
	.align	4
        /*0000*/ 	.byte	0x02, 0x02, 0x02, 0x00, 0x02, 0x05, 0x05, 0x00, 0x02, 0x03, 0x00, 0x00, 0x02, 0x06, 0x01, 0x00


//--------------------- .nv.callgraph             --------------------------
	.section	.nv.callgraph,"",@"SHT_CUDA_CALLGRAPH"
	.align	4
	.sectionentsize	8
	.align		4
        /*0000*/ 	.word	0x00000000
	.align		4
        /*0004*/ 	.word	0xffffffff
	.align		4
        /*0008*/ 	.word	0x00000000
	.align		4
        /*000c*/ 	.word	0xfffffffe
	.align		4
        /*0010*/ 	.word	0x00000000
	.align		4
        /*0014*/ 	.word	0xfffffffd
	.align		4
        /*0018*/ 	.word	0x00000000
	.align		4
        /*001c*/ 	.word	0xfffffffc


//--------------------- .text.matmul_kernel       --------------------------
	.section	.text.matmul_kernel,"ax",@progbits
	.align	128
        .global         matmul_kernel
        .type           matmul_kernel,@function
        .size           matmul_kernel,(.L_x_21 - matmul_kernel)
        .other          matmul_kernel,@"STO_CUDA_ENTRY STV_DEFAULT"
matmul_kernel:
.text.matmul_kernel:
[----:B------:R-:W0:Y:S01]  /*0000*/  LDC R1, c[0x0][0x37c] ;  /* 0x0000df00ff017b82 */ /* 0x000e220000000800 */
[----:B------:R-:W1:Y:S01]  /*0010*/  S2R R0, SR_TID.X ;  /* 0x0000000000007919 */ /* 0x000e620000002100 */
[----:B0-----:R-:W-:Y:S01]  /*0020*/  VIADD R1, R1, 0xffffea68 ;  /* 0xffffea6801017836 */ /* 0x001fe20000000000 */
[----:B-1----:R-:W-:-:S13]  /*0030*/  ISETP.GE.U32.AND P0, PT, R0, 0x20, PT ;  /* 0x000000200000780c */ /* 0x002fda0003f06070 */
[----:B------:R-:W-:Y:S02]  /*0040*/  VOTEU.ANY UP0, P0 ;  /* 0x0000000000ff7886 */ /* 0x000fe40000000100 */
[----:B------:R-:W-:Y:S05]  /*0050*/  BRA.U UP0, `(.L_x_0) ;  /* 0x0000000100b87547 */ /* 0x000fea000b800000 */
[----:B------:R-:W0:Y:S01]  /*0060*/  S2UR UR6, SR_CgaCtaId ;  /* 0x00000000000679c3 */ /* 0x000e220000008800 */
[----:B------:R-:W-:Y:S01]  /*0070*/  NOP ;  /* 0x0000000000007918 */ /* 0x000fe20000000000 */
[----:B------:R-:W-:Y:S02]  /*0080*/  UMOV UR4, 0x40 ;  /* 0x0000004000047882 */ /* 0x000fe40000000000 */
[----:B0-----:R-:W-:-:S09]  /*0090*/  ULEA UR4, UR6, UR4, 0x18 ;  /* 0x0000000406047291 */ /* 0x001fd2000f8ec0ff */
[----:B------:R-:W0:Y:S01]  /*00a0*/  LDS.U8 R0, [UR4] ;  /* 0x00000004ff007984 */ /* 0x000e220008000000 */
[----:B------:R-:W-:Y:S02]  /*00b0*/  UMOV UR4, 0x400 ;  /* 0x0000040000047882 */ /* 0x000fe40000000000 */
[----:B------:R-:W-:Y:S01]  /*00c0*/  ULEA UR4, UR6, UR4, 0x18 ;  /* 0x0000000406047291 */ /* 0x000fe2000f8ec0ff */
[----:B0-----:R-:W-:-:S13]  /*00d0*/  ISETP.NE.AND P0, PT, R0, RZ, PT ;  /* 0x000000ff0000720c */ /* 0x001fda0003f05270 */
[----:B------:R-:W-:Y:S05]  /*00e0*/  @P0 BRA `(.L_x_1) ;  /* 0x00000000007c0947 */ /* 0x000fea0003800000 */
[----:B------:R-:W-:-:S13]  /*00f0*/  ELECT P0, URZ, PT ;  /* 0x0000000000ff782f */ /* 0x000fda0003800000 */
[----:B------:R-:W-:Y:S05]  /*0100*/  @!P0 BRA `(.L_x_2) ;  /* 0x0000000000848947 */ /* 0x000fea0003800000 */
[----:B------:R-:W-:Y:S01]  /*0110*/  UMOV UR5, 0x10 ;  /* 0x0000001000057882 */ /* 0x000fe20000000000 */
[----:B------:R-:W-:Y:S02]  /*0120*/  IMAD.MOV.U32 R4, RZ, RZ, 0x1 ;  /* 0x00000001ff047424 */ /* 0x000fe400078e00ff */
[----:B------:R-:W-:Y:S02]  /*0130*/  IMAD.MOV.U32 R5, RZ, RZ, 0xffff ;  /* 0x0000ffffff057424 */ /* 0x000fe400078e00ff */
[----:B------:R-:W-:Y:S04]  /*0140*/  DEPBAR.LE SB0, 0x36 ;  /* 0x00008d800000791a */ /* 0x000fe80000000000 */
[----:B------:R-:W0:Y:S02]  /*0150*/  UTCATOMSWS.FIND_AND_SET.ALIGN UP1, UR5, UR5 ;  /* 0x00000005000575e3 */ /* 0x000e240008020800 */
[----:B0-----:R-:W-:-:S04]  /*0160*/  PLOP3.LUT P0, PT, PT, PT, UP1, 0x80, 0x8 ;  /* 0x000000000008781c */ /* 0x001fc80003f0f018 */
[----:B------:R-:W-:-:S04]  /*0170*/  SEL R0, RZ, 0xffffffff, !P0 ;  /* 0xffffffffff007807 */ /* 0x000fc80004000000 */
[----:B------:R-:W-:Y:S01]  /*0180*/  ISETP.NE.AND P0, PT, R0, RZ, PT ;  /* 0x000000ff0000720c */ /* 0x000fe20003f05270 */
[----:B------:R-:W-:-:S12]  /*0190*/  IMAD.U32 R0, RZ, RZ, UR5 ;  /* 0x00000005ff007e24 */ /* 0x000fd8000f8e00ff */
[----:B------:R-:W-:Y:S05]  /*01a0*/  @P0 BRA `(.L_x_3) ;  /* 0x0000000000240947 */ /* 0x000fea0003800000 */
.L_x_4:
[----:B------:R-:W-:Y:S05]  /*01b0*/  NANOSLEEP 0x64 ;  /* 0x000000640000795d */ /* 0x000fea0003800000 */
[----:B------:R-:W-:-:S05]  /*01c0*/  UMOV UR5, 0x10 ;  /* 0x0000001000057882 */ /* 0x000fca0000000000 */
[----:B------:R-:W-:Y:S04]  /*01d0*/  DEPBAR.LE SB0, 0x36 ;  /* 0x00008d800000791a */ /* 0x000fe80000000000 */
[----:B------:R-:W0:Y:S02]  /*01e0*/  UTCATOMSWS.FIND_AND_SET.ALIGN UP1, UR5, UR5 ;  /* 0x00000005000575e3 */ /* 0x000e240008020800 */
[----:B0-----:R-:W-:-:S04]  /*01f0*/  PLOP3.LUT P0, PT, PT, PT, UP1, 0x80, 0x8 ;  /* 0x000000000008781c */ /* 0x001fc80003f0f018 */
[----:B------:R-:W-:-:S04]  /*0200*/  SEL R0, RZ, 0xffffffff, !P0 ;  /* 0xffffffffff007807 */ /* 0x000fc80004000000 */
[----:B------:R-:W-:Y:S01]  /*0210*/  ISETP.NE.AND P0, PT, R0, RZ, PT ;  /* 0x000000ff0000720c */ /* 0x000fe20003f05270 */
[----:B------:R-:W-:-:S12]  /*0220*/  IMAD.U32 R0, RZ, RZ, UR5 ;  /* 0x00000005ff007e24 */ /* 0x000fd8000f8e00ff */
[----:B------:R-:W-:Y:S05]  /*0230*/  @!P0 BRA `(.L_x_4) ;  /* 0xfffffffc00dc8947 */ /* 0x000fea000383ffff */
.L_x_3:
[C---:B------:R-:W-:Y:S01]  /*0240*/  VIADD R3, R0.reuse, 0x10 ;  /* 0x0000001000037836 */ /* 0x040fe20000000000 */
[----:B------:R-:W-:Y:S01]  /*0250*/  UMOV UR5, 0x50 ;  /* 0x0000005000057882 */ /* 0x000fe20000000000 */
[----:B------:R-:W-:Y:S01]  /*0260*/  SHF.L.U32 R2, R5, R0, RZ ;  /* 0x0000000005027219 */ /* 0x000fe200000006ff */
[----:B------:R-:W-:Y:S01]  /*0270*/  ULEA UR5, UR6, UR5, 0x18 ;  /* 0x0000000506057291 */ /* 0x000fe2000f8ec0ff */
[----:B------:R-:W-:Y:S01]  /*0280*/  IMAD.SHL.U32 R0, R0, 0x20, RZ ;  /* 0x0000002000007824 */ /* 0x000fe200078e00ff */
[----:B------:R-:W-:-:S04]  /*0290*/  SHF.L.U32 R3, R4, R3, RZ ;  /* 0x0000000304037219 */ /* 0x000fc800000006ff */
[----:B------:R-:W-:-:S05]  /*02a0*/  LOP3.LUT R2, R3, R2, RZ, 0xfc, !PT ;  /* 0x0000000203027212 */ /* 0x000fca00078efcff */
[----:B------:R0:W-:Y:S04]  /*02b0*/  ATOMS.OR RZ, [UR5], R2 ;  /* 0x00000002ffff798c */ /* 0x0001e8000b000005 */
[----:B------:R0:W-:Y:S01]  /*02c0*/  STS [UR4], R0 ;  /* 0x00000000ff007988 */ /* 0x0001e20008000804 */
[----:B------:R-:W-:Y:S05]  /*02d0*/  BRA `(.L_x_2) ;  /* 0x0000000000107947 */ /* 0x000fea0003800000 */
.L_x_1:
[----:B------:R-:W-:Y:S01]  /*02e0*/  IMAD.MOV.U32 R0, RZ, RZ, -0x1 ;  /* 0xffffffffff007424 */ /* 0x000fe200078e00ff */
[----:B------:R-:W-:-:S04]  /*02f0*/  MOV R2, 0x320 ;  /* 0x0000032000027802 */ /* 0x000fc80000000f00 */
[----:B------:R0:W-:Y:S03]  /*0300*/  STS [UR4], R0 ;  /* 0x00000000ff007988 */ /* 0x0001e60008000804 */
[----:B0-----:R-:W-:Y:S05]  /*0310*/  CALL.REL.NOINC `($__internal_1_$__cuda_sm10x_tcgen05_guardrail_trap_phase_invalid_during_alloc) ;  /* 0x0000046c00487944 */ /* 0x001fea0003c00000 */
.L_x_2:
[----:B------:R-:W-:Y:S05]  /*0320*/  WARPSYNC.ALL ;  /* 0x0000000000007948 */ /* 0x000fea0003800000 */
[----:B------:R-:W-:Y:S01]  /*0330*/  NOP ;  /* 0x0000000000007918 */ /* 0x000fe20000000000 */
.L_x_0:
[----:B------:R-:W1:Y:S08]  /*0340*/  LDC.64 R72, c[0x0][0x398] ;  /* 0x0000e600ff487b82 */ /* 0x000e700000000a00 */
[----:B------:R-:W2:Y:S02]  /*0350*/  S2UR UR5, SR_CgaSize ;  /* 0x00000000000579c3 */ /* 0x000ea40000008a00 */
[----:B--2---:R-:W-:-:S12]  /*0360*/  UIMAD UR5, UR5, -0xa0, URZ ;  /* 0xffffff60050578a4 */ /* 0x004fd8000f8e02ff */
[----:B------:R-:W2:Y:S01]  /*0370*/  LDCU UR5, c[0x0][UR5+0x2b0] ;  /* 0x00005600050577ac */ /* 0x000ea20008000800 */
[----:B------:R-:W3:Y:S01]  /*0380*/  S2R R14, SR_TID.X ;  /* 0x00000000000e7919 */ /* 0x000ee20000002100 */
[----:B------:R-:W-:Y:S01]  /*0390*/  UMOV UR9, 0x400 ;  /* 0x0000040000097882 */ /* 0x000fe20000000000 */
[----:B------:R-:W4:Y:S01]  /*03a0*/  LDCU.128 UR12, c[0x0][0x380] ;  /* 0x00007000ff0c77ac */ /* 0x000f220008000c00 */
[----:B------:R-:W5:Y:S01]  /*03b0*/  S2UR UR4, SR_CTAID.X ;  /* 0x00000000000479c3 */ /* 0x000f620000002500 */
[----:B------:R-:W0:Y:S01]  /*03c0*/  LDCU.64 UR20, c[0x0][0x358] ;  /* 0x00006b00ff1477ac */ /* 0x000e220008000a00 */
[----:B------:R-:W-:-:S06]  /*03d0*/  UMOV UR7, 0x1 ;  /* 0x0000000100077882 */ /* 0x000fcc0000000000 */
[----:B------:R-:W0:Y:S02]  /*03e0*/  LDC.64 R70, c[0x0][0x3a8] ;  /* 0x0000ea00ff467b82 */ /* 0x000e240000000a00 */
[----:B01----:R-:W-:Y:S01]  /*03f0*/  VIADD R0, R73, 0x1ff ;  /* 0x000001ff49007836 */ /* 0x003fe20000000000 */
[----:B------:R-:W-:-:S04]  /*0400*/  IABS R68, R73 ;  /* 0x0000004900447213 */ /* 0x000fc80000000000 */
[----:B------:R-:W-:Y:S02]  /*0410*/  SHF.R.S32.HI R3, RZ, 0x1f, R0 ;  /* 0x0000001fff037819 */ /* 0x000fe40000011400 */
[----:B-----5:R-:W-:Y:S02]  /*0420*/  I2FP.F32.U32 R5, UR4 ;  /* 0x0000000400057c45 */ /* 0x020fe40008201000 */
[----:B------:R-:W-:Y:S02]  /*0430*/  LEA.HI R3, R3, R0, RZ, 0x9 ;  /* 0x0000000003037211 */ /* 0x000fe400078f48ff */
[----:B---3--:R-:W-:Y:S01]  /*0440*/  SHF.R.U32.HI R11, RZ, 0x5, R14 ;  /* 0x00000005ff0b7819 */ /* 0x008fe2000001160e */
[----:B--2---:R-:W-:Y:S01]  /*0450*/  FMUL R5, R5, UR5 ;  /* 0x0000000505057c20 */ /* 0x004fe20008400000 */
[----:B------:R-:W-:Y:S01]  /*0460*/  SHF.R.S32.HI R3, RZ, 0x9, R3 ;  /* 0x00000009ff037819 */ /* 0x000fe20000011403 */
[----:B------:R-:W0:Y:S01]  /*0470*/  S2UR UR5, SR_CgaCtaId ;  /* 0x00000000000579c3 */ /* 0x000e220000008800 */
[----:B------:R-:W-:-:S03]  /*0480*/  LOP3.LUT R14, R14, 0x7f, RZ, 0xc0, !PT ;  /* 0x0000007f0e0e7812 */ /* 0x000fc600078ec0ff */
[----:B------:R-:W-:Y:S01]  /*0490*/  IMAD.SHL.U32 R4, R3, 0x8, RZ ;  /* 0x0000000803047824 */ /* 0x000fe200078e00ff */
[----:B------:R-:W-:Y:S01]  /*04a0*/  F2I.U32.TRUNC.NTZ R5, R5 ;  /* 0x0000000500057305 */ /* 0x000fe2000020f000 */
[----:B------:R-:W-:-:S03]  /*04b0*/  IMAD R69, R14, R71, RZ ;  /* 0x000000470e457224 */ /* 0x000fc600078e02ff */
[----:B------:R-:W-:-:S04]  /*04c0*/  IABS R7, R4 ;  /* 0x0000000400077213 */ /* 0x000fc80000000000 */
[----:B------:R-:W1:Y:S01]  /*04d0*/  I2F.RP R0, R7 ;  /* 0x0000000700007306 */ /* 0x000e620000209400 */
[----:B0-----:R-:W-:Y:S02]  /*04e0*/  ULEA UR9, UR5, UR9, 0x18 ;  /* 0x0000000905097291 */ /* 0x001fe4000f8ec0ff */
[----:B------:R-:W-:-:S05]  /*04f0*/  USHF.L.U32 UR4, UR5, 0x8, URZ ;  /* 0x0000000805047899 */ /* 0x000fca00080006ff */
[----:B-1----:R-:W0:Y:S01]  /*0500*/  MUFU.RCP R0, R0 ;  /* 0x0000000000007308 */ /* 0x002e220000001000 */
[----:B------:R-:W-:Y:S01]  /*0510*/  ULOP3.LUT UR4, UR4, 0x100, URZ, 0xc0, !UPT ;  /* 0x0000010004047892 */ /* 0x000fe2000f8ec0ff */
[----:B0-----:R-:W-:Y:S01]  /*0520*/  VIADD R2, R0, 0xffffffe ;  /* 0x0ffffffe00027836 */ /* 0x001fe20000000000 */
[----:B------:R-:W-:-:S05]  /*0530*/  IABS R0, R5 ;  /* 0x0000000500007213 */ /* 0x000fca0000000000 */
[----:B------:R0:W1:Y:S02]  /*0540*/  F2I.FTZ.U32.TRUNC.NTZ R3, R2 ;  /* 0x0000000200037305 */ /* 0x000064000021f000 */
[----:B0-----:R-:W-:Y:S02]  /*0550*/  IMAD.MOV.U32 R2, RZ, RZ, RZ ;  /* 0x000000ffff027224 */ /* 0x001fe400078e00ff */
[----:B-1----:R-:W-:-:S04]  /*0560*/  IMAD.MOV R6, RZ, RZ, -R3 ;  /* 0x000000ffff067224 */ /* 0x002fc800078e0a03 */
[----:B------:R-:W-:Y:S01]  /*0570*/  IMAD R9, R6, R7, RZ ;  /* 0x0000000706097224 */ /* 0x000fe200078e02ff */
[----:B------:R-:W-:-:S03]  /*0580*/  IABS R6, R4 ;  /* 0x0000000400067213 */ /* 0x000fc60000000000 */
[----:B------:R-:W-:-:S04]  /*0590*/  IMAD.HI.U32 R3, R3, R9, R2 ;  /* 0x0000000903037227 */ /* 0x000fc800078e0002 */
[----:B------:R-:W-:Y:S02]  /*05a0*/  IMAD.MOV R2, RZ, RZ, -R6 ;  /* 0x000000ffff027224 */ /* 0x000fe400078e0a06 */
[----:B------:R-:W-:-:S04]  /*05b0*/  IMAD.HI.U32 R3, R3, R0, RZ ;  /* 0x0000000003037227 */ /* 0x000fc800078e00ff */
[----:B------:R-:W-:Y:S01]  /*05c0*/  IMAD R0, R3, R2, R0 ;  /* 0x0000000203007224 */ /* 0x000fe200078e0200 */
[----:B------:R-:W-:Y:S04]  /*05d0*/  BAR.SYNC.DEFER_BLOCKING 0x0 ;  /* 0x0000000000007b1d */ /* 0x000fe80000010000 */
[----:B------:R-:W-:-:S13]  /*05e0*/  ISETP.GT.U32.AND P1, PT, R7, R0, PT ;  /* 0x000000000700720c */ /* 0x000fda0003f24070 */
[----:B------:R-:W-:Y:S02]  /*05f0*/  @!P1 IMAD.IADD R0, R0, 0x1, -R7 ;  /* 0x0000000100009824 */ /* 0x000fe400078e0a07 */
[----:B------:R-:W-:Y:S01]  /*0600*/  @!P1 VIADD R3, R3, 0x1 ;  /* 0x0000000103039836 */ /* 0x000fe20000000000 */
[----:B------:R-:W-:Y:S02]  /*0610*/  ISETP.NE.AND P1, PT, R4, RZ, PT ;  /* 0x000000ff0400720c */ /* 0x000fe40003f25270 */
[----:B------:R-:W-:Y:S02]  /*0620*/  ISETP.GE.U32.AND P0, PT, R0, R7, PT ;  /* 0x000000070000720c */ /* 0x000fe40003f06070 */
[----:B------:R-:W-:-:S04]  /*0630*/  LOP3.LUT R0, R5, R4, RZ, 0x3c, !PT ;  /* 0x0000000405007212 */ /* 0x000fc800078e3cff */
[----:B------:R-:W-:Y:S01]  /*0640*/  ISETP.GE.AND P2, PT, R0, RZ, PT ;  /* 0x000000ff0000720c */ /* 0x000fe20003f46270 */
[----:B------:R-:W-:-:S06]  /*0650*/  VIADD R0, R72, 0x7f ;  /* 0x0000007f48007836 */ /* 0x000fcc0000000000 */
[----:B------:R-:W-:-:S04]  /*0660*/  @P0 VIADD R3, R3, 0x1 ;  /* 0x0000000103030836 */ /* 0x000fc80000000000 */
[----:B------:R-:W-:Y:S01]  /*0670*/  IMAD.MOV.U32 R2, RZ, RZ, R3 ;  /* 0x000000ffff027224 */ /* 0x000fe200078e0003 */
[----:B------:R-:W-:-:S03]  /*0680*/  SHF.R.S32.HI R3, RZ, 0x1f, R0 ;  /* 0x0000001fff037819 */ /* 0x000fc60000011400 */
[----:B------:R-:W-:Y:S01]  /*0690*/  @!P2 IMAD.MOV R2, RZ, RZ, -R2 ;  /* 0x000000ffff02a224 */ /* 0x000fe200078e0a02 */
[----:B------:R-:W-:Y:S02]  /*06a0*/  @!P1 LOP3.LUT R2, RZ, R4, RZ, 0x33, !PT ;  /* 0x00000004ff029212 */ /* 0x000fe400078e33ff */
[----:B------:R-:W-:-:S03]  /*06b0*/  LEA.HI R3, R3, R0, RZ, 0x7 ;  /* 0x0000000003037211 */ /* 0x000fc600078f38ff */
[----:B------:R-:W-:Y:S02]  /*06c0*/  IMAD.SHL.U32 R6, R2, 0x8, RZ ;  /* 0x0000000802067824 */ /* 0x000fe400078e00ff */
[----:B------:R-:W-:-:S03]  /*06d0*/  IMAD.MOV R2, RZ, RZ, -R2 ;  /* 0x000000ffff027224 */ /* 0x000fc600078e0a02 */
[----:B------:R-:W-:Y:S01]  /*06e0*/  LEA.HI.SX32 R3, R3, -R6, 0x19 ;  /* 0x8000000603037211 */ /* 0x000fe200078fcaff */
[----:B------:R-:W-:Y:S02]  /*06f0*/  IMAD R10, R4, R2, R5 ;  /* 0x00000002040a7224 */ /* 0x000fe400078e0205 */
[----:B------:R-:W-:Y:S01]  /*0700*/  IMAD.MOV.U32 R2, RZ, RZ, RZ ;  /* 0x000000ffff027224 */ /* 0x000fe200078e00ff */
[----:B------:R-:W-:Y:S01]  /*0710*/  VIMNMX R9, PT, PT, R3, 0x8, PT ;  /* 0x0000000803097848 */ /* 0x000fe20003fe0100 */
[----:B------:R-:W0:Y:S03]  /*0720*/  I2F.RP R4, R68 ;  /* 0x0000004400047306 */ /* 0x000e260000209400 */
[----:B------:R-:W-:-:S05]  /*0730*/  IABS R7, R9 ;  /* 0x0000000900077213 */ /* 0x000fca0000000000 */
[----:B------:R-:W1:Y:S08]  /*0740*/  I2F.RP R0, R7 ;  /* 0x0000000700007306 */ /* 0x000e700000209400 */
[----:B0-----:R-:W0:Y:S08]  /*0750*/  MUFU.RCP R4, R4 ;  /* 0x0000000400047308 */ /* 0x001e300000001000 */
[----:B-1----:R-:W1:Y:S01]  /*0760*/  MUFU.RCP R0, R0 ;  /* 0x0000000000007308 */ /* 0x002e620000001000 */
[----:B0-----:R-:W-:-:S07]  /*0770*/  VIADD R74, R4, 0xffffffe ;  /* 0x0ffffffe044a7836 */ /* 0x001fce0000000000 */
[----:B------:R0:W-:Y:S01]  /*0780*/  F2I.FTZ.U32.TRUNC.NTZ R75, R74 ;  /* 0x0000004a004b7305 */ /* 0x0001e2000021f000 */
[----:B-1----:R-:W-:Y:S01]  /*0790*/  VIADD R3, R0, 0xffffffe ;  /* 0x0ffffffe00037836 */ /* 0x002fe20000000000 */
[----:B------:R-:W-:Y:S01]  /*07a0*/  IABS R0, R9 ;  /* 0x0000000900007213 */ /* 0x000fe20000000000 */
[----:B0-----:R-:W-:-:S05]  /*07b0*/  IMAD.MOV.U32 R74, RZ, RZ, RZ ;  /* 0x000000ffff4a7224 */ /* 0x001fca00078e00ff */
[----:B------:R-:W0:Y:S01]  /*07c0*/  F2I.FTZ.U32.TRUNC.NTZ R3, R3 ;  /* 0x0000000300037305 */ /* 0x000e22000021f000 */
[----:B------:R-:W-:Y:S02]  /*07d0*/  IMAD.MOV R0, RZ, RZ, -R0 ;  /* 0x000000ffff007224 */ /* 0x000fe400078e0a00 */
[----:B0-----:R-:W-:-:S04]  /*07e0*/  IMAD.MOV R8, RZ, RZ, -R3 ;  /* 0x000000ffff087224 */ /* 0x001fc800078e0a03 */
[----:B------:R-:W-:Y:S01]  /*07f0*/  IMAD R5, R8, R7, RZ ;  /* 0x0000000708057224 */ /* 0x000fe200078e02ff */
[----:B------:R-:W-:-:S03]  /*0800*/  IABS R8, R72 ;  /* 0x0000004800087213 */ /* 0x000fc60000000000 */
[----:B------:R-:W-:Y:S01]  /*0810*/  IMAD.HI.U32 R2, R3, R5, R2 ;  /* 0x0000000503027227 */ /* 0x000fe200078e0002 */
[----:B------:R-:W-:Y:S01]  /*0820*/  IABS R5, R10 ;  /* 0x0000000a00057213 */ /* 0x000fe20000000000 */
[----:B------:R-:W0:Y:S04]  /*0830*/  I2F.RP R3, R8 ;  /* 0x0000000800037306 */ /* 0x000e280000209400 */
[----:B------:R-:W-:-:S04]  /*0840*/  IMAD.HI.U32 R2, R2, R5, RZ ;  /* 0x0000000502027227 */ /* 0x000fc800078e00ff */
[----:B------:R-:W-:Y:S02]  /*0850*/  IMAD R0, R2, R0, R5 ;  /* 0x0000000002007224 */ /* 0x000fe400078e0205 */
[----:B------:R-:W1:Y:S01]  /*0860*/  LDS R5, [UR9] ;  /* 0x00000009ff057984 */ /* 0x000e620008000800 */
[----:B------:R-:W-:Y:S02]  /*0870*/  BAR.SYNC.DEFER_BLOCKING 0x0 ;  /* 0x0000000000007b1d */ /* 0x000fe40000010000 */
[----:B------:R-:W-:-:S04]  /*0880*/  ISETP.GT.U32.AND P1, PT, R7, R0, PT ;  /* 0x000000000700720c */ /* 0x000fc80003f24070 */
[----:B0-----:R-:W0:Y:S09]  /*0890*/  MUFU.RCP R3, R3 ;  /* 0x0000000300037308 */ /* 0x001e320000001000 */
[----:B------:R-:W-:Y:S02]  /*08a0*/  @!P1 IMAD.IADD R0, R0, 0x1, -R7 ;  /* 0x0000000100009824 */ /* 0x000fe400078e0a07 */
[----:B------:R-:W-:Y:S01]  /*08b0*/  @!P1 VIADD R2, R2, 0x1 ;  /* 0x0000000102029836 */ /* 0x000fe20000000000 */
[----:B------:R-:W-:-:S02]  /*08c0*/  ISETP.NE.AND P1, PT, R9, RZ, PT ;  /* 0x000000ff0900720c */ /* 0x000fc40003f25270 */
[----:B------:R-:W-:Y:S01]  /*08d0*/  ISETP.GE.U32.AND P0, PT, R0, R7, PT ;  /* 0x000000070000720c */ /* 0x000fe20003f06070 */
[----:B------:R-:W-:Y:S01]  /*08e0*/  IMAD.MOV R7, RZ, RZ, -R75 ;  /* 0x000000ffff077224 */ /* 0x000fe200078e0a4b */
[----:B------:R-:W-:Y:S01]  /*08f0*/  LOP3.LUT R0, R10, R9, RZ, 0x3c, !PT ;  /* 0x000000090a007212 */ /* 0x000fe200078e3cff */
[----:B0-----:R-:W-:-:S03]  /*0900*/  VIADD R4, R3, 0xffffffe ;  /* 0x0ffffffe03047836 */ /* 0x001fc60000000000 */
[----:B------:R-:W-:Y:S01]  /*0910*/  ISETP.GE.AND P2, PT, R0, RZ, PT ;  /* 0x000000ff0000720c */ /* 0x000fe20003f46270 */
[----:B------:R-:W-:Y:S01]  /*0920*/  IMAD.SHL.U32 R0, R11, 0x200000, RZ ;  /* 0x002000000b007824 */ /* 0x000fe200078e00ff */
[----:B------:R-:W0:Y:S04]  /*0930*/  F2I.FTZ.U32.TRUNC.NTZ R3, R4 ;  /* 0x0000000400037305 */ /* 0x000e28000021f000 */
[----:B------:R-:W-:Y:S01]  /*0940*/  LOP3.LUT R0, R0, 0x600000, RZ, 0xc0, !PT ;  /* 0x0060000000007812 */ /* 0x000fe200078ec0ff */
[----:B------:R-:W-:-:S03]  /*0950*/  @P0 VIADD R2, R2, 0x1 ;  /* 0x0000000102020836 */ /* 0x000fc60000000000 */
[----:B------:R-:W-:Y:S02]  /*0960*/  R2UR UR10, R0 ;  /* 0x00000000000a72ca */ /* 0x000fe400000e0000 */
[----:B-1----:R-:W-:Y:S01]  /*0970*/  R2UR UR8, R5 ;  /* 0x00000000050872ca */ /* 0x002fe200000e0000 */
[----:B------:R-:W-:Y:S01]  /*0980*/  @!P2 IMAD.MOV R2, RZ, RZ, -R2 ;  /* 0x000000ffff02a224 */ /* 0x000fe200078e0a02 */
[----:B------:R-:W-:Y:S01]  /*0990*/  @!P1 LOP3.LUT R2, RZ, R9, RZ, 0x33, !PT ;  /* 0x00000009ff029212 */ /* 0x000fe200078e33ff */
[----:B------:R-:W-:Y:S01]  /*09a0*/  IMAD R5, R7, R68, RZ ;  /* 0x0000004407057224 */ /* 0x000fe200078e02ff */
[----:B------:R-:W-:Y:S01]  /*09b0*/  ISETP.NE.U32.AND P2, PT, R14, RZ, PT ;  /* 0x000000ff0e00720c */ /* 0x000fe20003f45070 */
[----:B0-----:R-:W-:Y:S01]  /*09c0*/  IMAD.MOV R13, RZ, RZ, -R3 ;  /* 0x000000ffff0d7224 */ /* 0x001fe200078e0a03 */
[----:B------:R-:W-:Y:S01]  /*09d0*/  LEA R0, R2, UR4, 0x9 ;  /* 0x0000000402007c11 */ /* 0x000fe2000f8e48ff */
[----:B------:R-:W-:Y:S01]  /*09e0*/  IMAD.MOV R12, RZ, RZ, -R2 ;  /* 0x000000ffff0c7224 */ /* 0x000fe200078e0a02 */
[----:B------:R-:W0:Y:S01]  /*09f0*/  LDCU UR4, c[0x0][0x3a4] ;  /* 0x00007480ff0477ac */ /* 0x000e220008000800 */
[----:B------:R-:W-:Y:S01]  /*0a00*/  IMAD.HI.U32 R74, R75, R5, R74 ;  /* 0x000000054b4a7227 */ /* 0x000fe200078e004a */
[----:B------:R-:W-:-:S03]  /*0a10*/  IABS R2, R0 ;  /* 0x0000000000027213 */ /* 0x000fc60000000000 */
[C---:B------:R-:W-:Y:S02]  /*0a20*/  VIADD R15, R0.reuse, 0xff ;  /* 0x000000ff000f7836 */ /* 0x040fe40000000000 */
[----:B------:R-:W-:Y:S02]  /*0a30*/  VIADD R11, R0, 0x1 ;  /* 0x00000001000b7836 */ /* 0x000fe40000000000 */
[----:B------:R-:W-:Y:S01]  /*0a40*/  IMAD.MOV.U32 R5, RZ, RZ, R2 ;  /* 0x000000ffff057224 */ /* 0x000fe200078e0002 */
[----:B------:R1:W-:Y:S01]  /*0a50*/  STL [R1+0xf74], R15 ;  /* 0x000f740f01007387 */ /* 0x0003e20000100800 */
[----:B------:R-:W-:Y:S01]  /*0a60*/  IMAD R12, R9, R12, R10 ;  /* 0x0000000c090c7224 */ /* 0x000fe200078e020a */
[----:B------:R-:W-:Y:S01]  /*0a70*/  IABS R9, R15 ;  /* 0x0000000f00097213 */ /* 0x000fe20000000000 */
[----:B------:R-:W-:Y:S01]  /*0a80*/  IMAD.MOV.U32 R2, RZ, RZ, RZ ;  /* 0x000000ffff027224 */ /* 0x000fe200078e00ff */
[----:B------:R-:W-:Y:S01]  /*0a90*/  IABS R7, R11 ;  /* 0x0000000b00077213 */ /* 0x000fe20000000000 */
[----:B------:R-:W-:Y:S01]  /*0aa0*/  IMAD R13, R13, R8, RZ ;  /* 0x000000080d0d7224 */ /* 0x000fe200078e02ff */
[----:B------:R2:W-:Y:S01]  /*0ab0*/  STL [R1+0xf78], R11 ;  /* 0x000f780b01007387 */ /* 0x0005e20000100800 */
[----:B------:R-:W-:-:S04]  /*0ac0*/  IMAD.HI.U32 R4, R74, R5, RZ ;  /* 0x000000054a047227 */ /* 0x000fc800078e00ff */
[----:B------:R-:W-:-:S04]  /*0ad0*/  IMAD.HI.U32 R13, R3, R13, R2 ;  /* 0x0000000d030d7227 */ /* 0x000fc800078e0002 */
[----:B------:R-:W-:-:S04]  /*0ae0*/  IMAD.HI.U32 R3, R74, R9, RZ ;  /* 0x000000094a037227 */ /* 0x000fc800078e00ff */
[----:B------:R-:W-:Y:S02]  /*0af0*/  IMAD.MOV R4, RZ, RZ, -R4 ;  /* 0x000000ffff047224 */ /* 0x000fe400078e0a04 */
[----:B-1----:R-:W-:Y:S02]  /*0b00*/  VIADD R15, R0, 0x2 ;  /* 0x00000002000f7836 */ /* 0x002fe40000000000 */
[----:B------:R-:W-:-:S03]  /*0b10*/  IMAD.HI.U32 R2, R74, R7, RZ ;  /* 0x000000074a027227 */ /* 0x000fc600078e00ff */
[----:B------:R-:W-:Y:S01]  /*0b20*/  STL [R1+0xf90], R15 ;  /* 0x000f900f01007387 */ /* 0x000fe20000100800 */
[----:B------:R-:W-:Y:S02]  /*0b30*/  IMAD.MOV R3, RZ, RZ, -R3 ;  /* 0x000000ffff037224 */ /* 0x000fe400078e0a03 */
[----:B------:R-:W-:Y:S01]  /*0b40*/  IMAD R4, R68, R4, R5 ;  /* 0x0000000444047224 */ /* 0x000fe200078e0205 */
[----:B------:R-:W-:Y:S01]  /*0b50*/  IABS R5, R15 ;  /* 0x0000000f00057213 */ /* 0x000fe20000000000 */
[C---:B--2---:R-:W-:Y:S02]  /*0b60*/  VIADD R11, R0.reuse, 0x3 ;  /* 0x00000003000b7836 */ /* 0x044fe40000000000 */
[----:B------:R-:W-:Y:S02]  /*0b70*/  VIADD R10, R0, 0x4 ;  /* 0x00000004000a7836 */ /* 0x000fe40000000000 */
[----:B------:R-:W-:Y:S01]  /*0b80*/  IMAD.MOV R2, RZ, RZ, -R2 ;  /* 0x000000ffff027224 */ /* 0x000fe200078e0a02 */
[----:B------:R1:W-:Y:S01]  /*0b90*/  STL [R1+0xf8c], R11 ;  /* 0x000f8c0b01007387 */ /* 0x0003e20000100800 */
[----:B------:R-:W-:-:S02]  /*0ba0*/  IMAD.IADD R12, R6, 0x1, R12 ;  /* 0x00000001060c7824 */ /* 0x000fc400078e020c */
[C---:B------:R-:W-:Y:S01]  /*0bb0*/  IMAD R6, R68.reuse, R3, R9 ;  /* 0x0000000344067224 */ /* 0x040fe200078e0209 */
[----:B------:R-:W-:Y:S01]  /*0bc0*/  IABS R3, R10 ;  /* 0x0000000a00037213 */ /* 0x000fe20000000000 */
[----:B------:R-:W-:Y:S01]  /*0bd0*/  IMAD R2, R68, R2, R7 ;  /* 0x0000000244027224 */ /* 0x000fe200078e0207 */
[----:B------:R-:W-:Y:S01]  /*0be0*/  STL [R1+0xf80], R10 ;  /* 0x000f800a01007387 */ /* 0x000fe20000100800 */
[----:B------:R-:W-:Y:S02]  /*0bf0*/  IMAD.MOV.U32 R9, RZ, RZ, R5 ;  /* 0x000000ffff097224 */ /* 0x000fe400078e0005 */
[----:B------:R-:W-:Y:S01]  /*0c00*/  IMAD.MOV.U32 R7, RZ, RZ, R3 ;  /* 0x000000ffff077224 */ /* 0x000fe200078e0003 */
[----:B-1----:R-:W-:Y:S01]  /*0c10*/  IABS R11, R11 ;  /* 0x0000000b000b7213 */ /* 0x002fe20000000000 */
[----:B------:R1:W-:Y:S01]  /*0c20*/  STL [R1+0x3d8], R6 ;  /* 0x0003d80601007387 */ /* 0x0003e20000100800 */
[C---:B------:R-:W-:Y:S02]  /*0c30*/  VIADD R5, R0.reuse, 0x5 ;  /* 0x0000000500057836 */ /* 0x040fe40000000000 */
[----:B------:R-:W-:Y:S01]  /*0c40*/  VIADD R36, R0, 0x8 ;  /* 0x0000000800247836 */ /* 0x000fe20000000000 */
[----:B------:R2:W-:Y:S01]  /*0c50*/  STL [R1+0x34], R2 ;  /* 0x0000340201007387 */ /* 0x0005e20000100800 */
[----:B------:R-:W-:Y:S01]  /*0c60*/  IMAD.HI.U32 R3, R74, R11, RZ ;  /* 0x0000000b4a037227 */ /* 0x000fe200078e00ff */
[----:B------:R-:W-:-:S02]  /*0c70*/  IABS R15, R5 ;  /* 0x00000005000f7213 */ /* 0x000fc40000000000 */
[----:B------:R3:W-:Y:S01]  /*0c80*/  STL [R1+0xf94], R5 ;  /* 0x000f940501007387 */ /* 0x0007e20000100800 */
[----:B------:R-:W-:Y:S01]  /*0c90*/  IMAD.MOV R3, RZ, RZ, -R3 ;  /* 0x000000ffff037224 */ /* 0x000fe200078e0a03 */
[----:B------:R-:W-:Y:S01]  /*0ca0*/  IABS R75, R36 ;  /* 0x00000024004b7213 */ /* 0x000fe20000000000 */
[----:B-1----:R-:W-:Y:S02]  /*0cb0*/  VIADD R6, R0, 0x6 ;  /* 0x0000000600067836 */ /* 0x002fe40000000000 */
[----:B------:R-:W-:Y:S02]  /*0cc0*/  IMAD R3, R68, R3, R11 ;  /* 0x0000000344037224 */ /* 0x000fe400078e020b */
[----:B--2---:R-:W-:Y:S01]  /*0cd0*/  IMAD.HI.U32 R2, R74, R9, RZ ;  /* 0x000000094a027227 */ /* 0x004fe200078e00ff */
[----:B------:R1:W-:Y:S03]  /*0ce0*/  STL [R1+0xf98], R6 ;  /* 0x000f980601007387 */ /* 0x0003e60000100800 */
[----:B------:R-:W-:-:S02]  /*0cf0*/  IMAD.MOV R2, RZ, RZ, -R2 ;  /* 0x000000ffff027224 */ /* 0x000fc400078e0a02 */
[----:B---3--:R-:W-:-:S04]  /*0d00*/  IMAD.HI.U32 R5, R74, R7, RZ ;  /* 0x000000074a057227 */ /* 0x008fc800078e00ff */
[----:B------:R-:W-:Y:S01]  /*0d10*/  IMAD R2, R68, R2, R9 ;  /* 0x0000000244027224 */ /* 0x000fe200078e0209 */
[----:B-1----:R-:W-:Y:S01]  /*0d20*/  IABS R6, R6 ;  /* 0x0000000600067213 */ /* 0x002fe20000000000 */
[----:B------:R-:W-:Y:S02]  /*0d30*/  IMAD.MOV R5, RZ, RZ, -R5 ;  /* 0x000000ffff057224 */ /* 0x000fe400078e0a05 */
[C---:B------:R-:W-:Y:S01]  /*0d40*/  VIADD R10, R0.reuse, 0x7 ;  /* 0x00000007000a7836 */ /* 0x040fe20000000000 */
[----:B------:R1:W-:Y:S01]  /*0d50*/  STL [R1+0xb0], R2 ;  /* 0x0000b00201007387 */ /* 0x0003e20000100800 */
[----:B------:R-:W-:Y:S02]  /*0d60*/  IMAD.MOV.U32 R9, RZ, RZ, R6 ;  /* 0x000000ffff097224 */ /* 0x000fe400078e0006 */
[C---:B------:R-:W-:Y:S01]  /*0d70*/  VIADD R6, R0.reuse, 0x9 ;  /* 0x0000000900067836 */ /* 0x040fe20000000000 */
[----:B------:R2:W-:Y:S01]  /*0d80*/  STL [R1+0x140], R3 ;  /* 0x0001400301007387 */ /* 0x0005e20000100800 */
[----:B------:R-:W-:-:S02]  /*0d90*/  VIADD R16, R0, 0x1b ;  /* 0x0000001b00107836 */ /* 0x000fc40000000000 */
[----:B-1----:R-:W-:-:S04]  /*0da0*/  IMAD.HI.U32 R2, R74, R15, RZ ;  /* 0x0000000f4a027227 */ /* 0x002fc800078e00ff */
[----:B--2---:R-:W-:Y:S01]  /*0db0*/  IMAD R3, R68, R5, R7 ;  /* 0x0000000544037224 */ /* 0x004fe200078e0207 */
[----:B------:R-:W-:Y:S01]  /*0dc0*/  IABS R7, R10 ;  /* 0x0000000a00077213 */ /* 0x000fe20000000000 */
[----:B------:R-:W-:-:S03]  /*0dd0*/  IMAD.MOV R2, RZ, RZ, -R2 ;  /* 0x000000ffff027224 */ /* 0x000fc600078e0a02 */
[----:B------:R1:W-:Y:S01]  /*0de0*/  STL [R1+0x238], R3 ;  /* 0x0002380301007387 */ /* 0x0003e20000100800 */
[----:B------:R-:W-:Y:S01]  /*0df0*/  IMAD R5, R68, R2, R15 ;  /* 0x0000000244057224 */ /* 0x000fe200078e020f */
[----:B------:R-:W-:Y:S01]  /*0e00*/  IABS R2, R6 ;  /* 0x0000000600027213 */ /* 0x000fe20000000000 */
[----:B------:R-:W-:Y:S01]  /*0e10*/  VIADD R15, R0, 0xc ;  /* 0x0000000c000f7836 */ /* 0x000fe20000000000 */
[----:B------:R2:W-:Y:S04]  /*0e20*/  STL [R1+0xf9c], R10 ;  /* 0x000f9c0a01007387 */ /* 0x0005e80000100800 */
[----:B------:R-:W-:Y:S01]  /*0e30*/  STL [R1+0x1178], R36 ;  /* 0x0011782401007387 */ /* 0x000fe20000100800 */
[----:B-1----:R-:W-:-:S03]  /*0e40*/  IMAD.HI.U32 R3, R74, R9, RZ ;  /* 0x000000094a037227 */ /* 0x002fc600078e00ff */
[----:B------:R-:W-:Y:S01]  /*0e50*/  STL [R1+0xfa0], R6 ;  /* 0x000fa00601007387 */ /* 0x000fe20000100800 */
[----:B------:R-:W-:-:S03]  /*0e60*/  IMAD.MOV R3, RZ, RZ, -R3 ;  /* 0x000000ffff037224 */ /* 0x000fc600078e0a03 */
[----:B------:R1:W-:Y:S01]  /*0e70*/  STL [R1+0x390], R5 ;  /* 0x0003900501007387 */ /* 0x0003e20000100800 */
[----:B--2---:R-:W-:Y:S02]  /*0e80*/  VIADD R10, R0, 0xd ;  /* 0x0000000d000a7836 */ /* 0x004fe40000000000 */
[----:B------:R-:W-:Y:S02]  /*0e90*/  IMAD R3, R68, R3, R9 ;  /* 0x0000000344037224 */ /* 0x000fe400078e0209 */
[----:B------:R-:W-:Y:S02]  /*0ea0*/  IMAD.MOV.U32 R9, RZ, RZ, R2 ;  /* 0x000000ffff097224 */ /* 0x000fe400078e0002 */
[----:B------:R-:W-:Y:S01]  /*0eb0*/  IMAD.HI.U32 R2, R74, R7, RZ ;  /* 0x000000074a027227 */ /* 0x000fe200078e00ff */
[----:B------:R2:W-:Y:S03]  /*0ec0*/  STL [R1+0x3dc], R3 ;  /* 0x0003dc0301007387 */ /* 0x0005e60000100800 */
[----:B-1----:R-:W-:-:S02]  /*0ed0*/  VIADD R5, R0, 0xa ;  /* 0x0000000a00057836 */ /* 0x002fc40000000000 */
[----:B------:R-:W-:Y:S02]  /*0ee0*/  VIADD R6, R0, 0xb ;  /* 0x0000000b00067836 */ /* 0x000fe40000000000 */
[----:B------:R-:W-:Y:S01]  /*0ef0*/  IMAD.MOV R2, RZ, RZ, -R2 ;  /* 0x000000ffff027224 */ /* 0x000fe200078e0a02 */
[----:B------:R1:W-:Y:S01]  /*0f00*/  STL [R1+0xfa4], R5 ;  /* 0x000fa40501007387 */ /* 0x0003e20000100800 */
[----:B------:R-:W-:Y:S01]  /*0f10*/  IABS R11, R5 ;  /* 0x00000005000b7213 */ /* 0x000fe20000000000 */
[----:B--2---:R-:W-:Y:S02]  /*0f20*/  IMAD.HI.U32 R3, R74, R75, RZ ;  /* 0x0000004b4a037227 */ /* 0x004fe400078e00ff */
[----:B------:R2:W-:Y:S02]  /*0f30*/  STL [R1+0xfa8], R6 ;  /* 0x000fa80601007387 */ /* 0x0005e40000100800 */
[----:B------:R-:W-:Y:S02]  /*0f40*/  IMAD.MOV R3, RZ, RZ, -R3 ;  /* 0x000000ffff037224 */ /* 0x000fe400078e0a03 */
[----:B------:R-:W-:-:S02]  /*0f50*/  IMAD R2, R68, R2, R7 ;  /* 0x0000000244027224 */ /* 0x000fc400078e0207 */
[----:B-1----:R-:W-:-:S03]  /*0f60*/  IMAD.HI.U32 R5, R74, R9, RZ ;  /* 0x000000094a057227 */ /* 0x002fc600078e00ff */
[----:B------:R1:W-:Y:S01]  /*0f70*/  STL [R1+0x3e0], R2 ;  /* 0x0003e00201007387 */ /* 0x0003e20000100800 */
[----:B------:R-:W-:Y:S01]  /*0f80*/  IMAD.MOV R5, RZ, RZ, -R5 ;  /* 0x000000ffff057224 */ /* 0x000fe200078e0a05 */
[----:B--2---:R-:W-:Y:S01]  /*0f90*/  IABS R6, R6 ;  /* 0x0000000600067213 */ /* 0x004fe20000000000 */
[C---:B------:R-:W-:Y:S02]  /*0fa0*/  IMAD R75, R68.reuse, R3, R75 ;  /* 0x00000003444b7224 */ /* 0x040fe400078e024b */
[----:B------:R-:W-:Y:S01]  /*0fb0*/  IMAD R3, R68, R5, R9 ;  /* 0x0000000544037224 */ /* 0x000fe200078e0209 */
[----:B------:R-:W-:Y:S01]  /*0fc0*/  IABS R5, R10 ;  /* 0x0000000a00057213 */ /* 0x000fe20000000000 */
[----:B------:R-:W-:Y:S01]  /*0fd0*/  IMAD.MOV.U32 R7, RZ, RZ, R6 ;  /* 0x000000ffff077224 */ /* 0x000fe200078e0006 */
[----:B------:R-:W-:Y:S01]  /*0fe0*/  IABS R9, R15 ;  /* 0x0000000f00097213 */ /* 0x000fe20000000000 */
[----:B------:R-:W-:Y:S01]  /*0ff0*/  VIADD R6, R0, 0xe ;  /* 0x0000000e00067836 */ /* 0x000fe20000000000 */
[----:B------:R2:W-:Y:S01]  /*1000*/  STL [R1+0x30], R3 ;  /* 0x0000300301007387 */ /* 0x0005e20000100800 */
[----:B-1----:R-:W-:-:S03]  /*1010*/  IMAD.HI.U32 R2, R74, R11, RZ ;  /* 0x0000000b4a027227 */ /* 0x002fc600078e00ff */
[----:B------:R-:W-:Y:S01]  /*1020*/  STL [R1+0xfac], R15 ;  /* 0x000fac0f01007387 */ /* 0x000fe20000100800 */
[----:B------:R-:W-:-:S03]  /*1030*/  IMAD.MOV R2, RZ, RZ, -R2 ;  /* 0x000000ffff027224 */ /* 0x000fc600078e0a02 */
[----:B------:R1:W-:Y:S01]  /*1040*/  STL [R1+0xfb0], R10 ;  /* 0x000fb00a01007387 */ /* 0x0003e20000100800 */
[----:B--2---:R-:W-:-:S03]  /*1050*/  IMAD.HI.U32 R3, R74, R7, RZ ;  /* 0x000000074a037227 */ /* 0x004fc600078e00ff */
[----:B------:R2:W-:Y:S01]  /*1060*/  STL [R1+0xfb4], R6 ;  /* 0x000fb40601007387 */ /* 0x0005e20000100800 */
[----:B------:R-:W-:Y:S02]  /*1070*/  IMAD.MOV R3, RZ, RZ, -R3 ;  /* 0x000000ffff037224 */ /* 0x000fe400078e0a03 */
[C---:B-1----:R-:W-:Y:S01]  /*1080*/  IMAD R10, R68.reuse, R2, R11 ;  /* 0x00000002440a7224 */ /* 0x042fe200078e020b */
[----:B------:R-:W-:Y:S01]  /*1090*/  IABS R2, R6 ;  /* 0x0000000600027213 */ /* 0x000fe20000000000 */
[----:B------:R-:W-:Y:S02]  /*10a0*/  IMAD R3, R68, R3, R7 ;  /* 0x0000000344037224 */ /* 0x000fe400078e0207 */
[----:B------:R-:W-:Y:S01]  /*10b0*/  IMAD.MOV.U32 R11, RZ, RZ, R5 ;  /* 0x000000ffff0b7224 */ /* 0x000fe200078e0005 */
[----:B------:R-:W-:Y:S01]  /*10c0*/  STL [R1+0xb4], R10 ;  /* 0x0000b40a01007387 */ /* 0x000fe20000100800 */
[----:B------:R-:W-:Y:S02]  /*10d0*/  IMAD.MOV.U32 R7, RZ, RZ, R2 ;  /* 0x000000ffff077224 */ /* 0x000fe400078e0002 */
[----:B------:R-:W-:Y:S01]  /*10e0*/  IMAD.HI.U32 R2, R74, R9, RZ ;  /* 0x000000094a027227 */ /* 0x000fe200078e00ff */
[----:B------:R1:W-:Y:S03]  /*10f0*/  STL [R1+0x148], R3 ;  /* 0x0001480301007387 */ /* 0x0003e60000100800 */
[----:B------:R-:W-:-:S02]  /*1100*/  VIADD R5, R0, 0xf ;  /* 0x0000000f00057836 */ /* 0x000fc40000000000 */
[----:B------:R-:W-:Y:S02]  /*1110*/  IMAD.MOV R2, RZ, RZ, -R2 ;  /* 0x000000ffff027224 */ /* 0x000fe400078e0a02 */
[----:B--2---:R-:W-:Y:S01]  /*1120*/  VIADD R6, R0, 0x10 ;  /* 0x0000001000067836 */ /* 0x004fe20000000000 */
[----:B------:R2:W-:Y:S01]  /*1130*/  STL [R1+0xfb8], R5 ;  /* 0x000fb80501007387 */ /* 0x0005e20000100800 */
[----:B------:R-:W-:Y:S01]  /*1140*/  IABS R15, R5 ;  /* 0x00000005000f7213 */ /* 0x000fe20000000000 */
[----:B-1----:R-:W-:Y:S02]  /*1150*/  IMAD.HI.U32 R3, R74, R11, RZ ;  /* 0x0000000b4a037227 */ /* 0x002fe400078e00ff */
[----:B------:R1:W-:Y:S02]  /*1160*/  STL [R1+0xfbc], R6 ;  /* 0x000fbc0601007387 */ /* 0x0003e40000100800 */
[----:B------:R-:W-:Y:S02]  /*1170*/  IMAD.MOV R3, RZ, RZ, -R3 ;  /* 0x000000ffff037224 */ /* 0x000fe400078e0a03 */
[----:B------:R-:W-:-:S02]  /*1180*/  IMAD R2, R68, R2, R9 ;  /* 0x0000000244027224 */ /* 0x000fc400078e0209 */
[----:B--2---:R-:W-:-:S03]  /*1190*/  IMAD.HI.U32 R5, R74, R7, RZ ;  /* 0x000000074a057227 */ /* 0x004fc600078e00ff */
[----:B------:R2:W-:Y:S01]  /*11a0*/  STL [R1+0x240], R2 ;  /* 0x0002400201007387 */ /* 0x0005e20000100800 */
[----:B------:R-:W-:Y:S01]  /*11b0*/  IMAD R3, R68, R3, R11 ;  /* 0x0000000344037224 */ /* 0x000fe200078e020b */
[----:B-1----:R-:W-:Y:S01]  /*11c0*/  IABS R6, R6 ;  /* 0x0000000600067213 */ /* 0x002fe20000000000 */
[----:B------:R-:W-:Y:S02]  /*11d0*/  IMAD.MOV R5, RZ, RZ, -R5 ;  /* 0x000000ffff057224 */ /* 0x000fe400078e0a05 */
[C---:B------:R-:W-:Y:S01]  /*11e0*/  VIADD R11, R0.reuse, 0x11 ;  /* 0x00000011000b7836 */ /* 0x040fe20000000000 */
[----:B------:R1:W-:Y:S01]  /*11f0*/  STL [R1+0x394], R3 ;  /* 0x0003940301007387 */ /* 0x0003e20000100800 */
[----:B------:R-:W-:Y:S02]  /*1200*/  IMAD.MOV.U32 R9, RZ, RZ, R6 ;  /* 0x000000ffff097224 */ /* 0x000fe400078e0006 */
[----:B------:R-:W-:Y:S02]  /*1210*/  VIADD R6, R0, 0x13 ;  /* 0x0000001300067836 */ /* 0x000fe40000000000 */
[----:B--2---:R-:W-:-:S04]  /*1220*/  IMAD.HI.U32 R2, R74, R15, RZ ;  /* 0x0000000f4a027227 */ /* 0x004fc800078e00ff */
[----:B------:R-:W-:Y:S02]  /*1230*/  IMAD.MOV R2, RZ, RZ, -R2 ;  /* 0x000000ffff027224 */ /* 0x000fe400078e0a02 */
[----:B-1----:R-:W-:Y:S01]  /*1240*/  IMAD R3, R68, R5, R7 ;  /* 0x0000000544037224 */ /* 0x002fe200078e0207 */
[----:B------:R-:W-:Y:S01]  /*1250*/  IABS R7, R11 ;  /* 0x0000000b00077213 */ /* 0x000fe20000000000 */
[----:B------:R-:W-:Y:S02]  /*1260*/  VIADD R10, R0, 0x12 ;  /* 0x00000012000a7836 */ /* 0x000fe40000000000 */
[----:B------:R-:W-:Y:S01]  /*1270*/  IMAD R5, R68, R2, R15 ;  /* 0x0000000244057224 */ /* 0x000fe200078e020f */
[----:B------:R1:W-:Y:S01]  /*1280*/  STL [R1+0x3e4], R3 ;  /* 0x0003e40301007387 */ /* 0x0003e20000100800 */
[----:B------:R-:W-:-:S03]  /*1290*/  IABS R2, R6 ;  /* 0x0000000600027213 */ /* 0x000fc60000000000 */
[----:B------:R2:W-:Y:S04]  /*12a0*/  STL [R1+0xfc0], R11 ;  /* 0x000fc00b01007387 */ /* 0x0005e80000100800 */
[----:B------:R-:W-:Y:S01]  /*12b0*/  STL [R1+0xfc4], R10 ;  /* 0x000fc40a01007387 */ /* 0x000fe20000100800 */
[----:B-1----:R-:W-:-:S03]  /*12c0*/  IMAD.HI.U32 R3, R74, R9, RZ ;  /* 0x000000094a037227 */ /* 0x002fc600078e00ff */
[----:B------:R-:W-:Y:S01]  /*12d0*/  STL [R1+0xfc8], R6 ;  /* 0x000fc80601007387 */ /* 0x000fe20000100800 */
[----:B------:R-:W-:Y:S01]  /*12e0*/  IMAD.MOV R3, RZ, RZ, -R3 ;  /* 0x000000ffff037224 */ /* 0x000fe200078e0a03 */
[----:B--2---:R-:W-:Y:S02]  /*12f0*/  IABS R11, R10 ;  /* 0x0000000a000b7213 */ /* 0x004fe40000000000 */
[----:B------:R1:W-:Y:S01]  /*1300*/  STL [R1+0x3e8], R5 ;  /* 0x0003e80501007387 */ /* 0x0003e20000100800 */
[----:B------:R-:W-:Y:S02]  /*1310*/  IMAD R76, R68, R3, R9 ;  /* 0x00000003444c7224 */ /* 0x000fe400078e0209 */
[----:B------:R-:W-:Y:S02]  /*1320*/  IMAD.MOV.U32 R9, RZ, RZ, R2 ;  /* 0x000000ffff097224 */ /* 0x000fe400078e0002 */
[----:B------:R-:W-:-:S04]  /*1330*/  IMAD.HI.U32 R2, R74, R7, RZ ;  /* 0x000000074a027227 */ /* 0x000fc800078e00ff */
[----:B-1----:R-:W-:Y:S02]  /*1340*/  VIADD R5, R0, 0x14 ;  /* 0x0000001400057836 */ /* 0x002fe40000000000 */
[----:B------:R-:W-:-:S03]  /*1350*/  IMAD.HI.U32 R3, R74, R11, RZ ;  /* 0x0000000b4a037227 */ /* 0x000fc600078e00ff */
[----:B------:R1:W-:Y:S01]  /*1360*/  STL [R1+0xfcc], R5 ;  /* 0x000fcc0501007387 */ /* 0x0003e20000100800 */
[----:B------:R-:W-:Y:S01]  /*1370*/  IMAD.MOV R2, RZ, RZ, -R2 ;  /* 0x000000ffff027224 */ /* 0x000fe200078e0a02 */
[----:B------:R-:W-:Y:S01]  /*1380*/  IABS R15, R5 ;  /* 0x00000005000f7213 */ /* 0x000fe20000000000 */
[----:B------:R-:W-:Y:S02]  /*1390*/  IMAD.MOV R3, RZ, RZ, -R3 ;  /* 0x000000ffff037224 */ /* 0x000fe400078e0a03 */
[----:B------:R-:W-:Y:S02]  /*13a0*/  VIADD R6, R0, 0x15 ;  /* 0x0000001500067836 */ /* 0x000fe40000000000 */
[C---:B------:R-:W-:Y:S02]  /*13b0*/  IMAD R2, R68.reuse, R2, R7 ;  /* 0x0000000244027224 */ /* 0x040fe400078e0207 */
[----:B------:R-:W-:Y:S01]  /*13c0*/  IMAD R3, R68, R3, R11 ;  /* 0x0000000344037224 */ /* 0x000fe200078e020b */
[----:B------:R2:W-:Y:S01]  /*13d0*/  STL [R1+0xfd0], R6 ;  /* 0x000fd00601007387 */ /* 0x0005e20000100800 */
[----:B-1----:R-:W-:-:S03]  /*13e0*/  IMAD.HI.U32 R5, R74, R9, RZ ;  /* 0x000000094a057227 */ /* 0x002fc600078e00ff */
[----:B------:R1:W-:Y:S01]  /*13f0*/  STL [R1+0x38], R2 ;  /* 0x0000380201007387 */ /* 0x0003e20000100800 */
[----:B------:R-:W-:Y:S02]  /*1400*/  IMAD.MOV R5, RZ, RZ, -R5 ;  /* 0x000000ffff057224 */ /* 0x000fe400078e0a05 */
[C---:B------:R-:W-:Y:S01]  /*1410*/  VIADD R11, R0.reuse, 0x16 ;  /* 0x00000016000b7836 */ /* 0x040fe20000000000 */
[----:B------:R3:W-:Y:S01]  /*1420*/  STL [R1+0xb8], R3 ;  /* 0x0000b80301007387 */ /* 0x0007e20000100800 */
[----:B------:R-:W-:Y:S01]  /*1430*/  VIADD R10, R0, 0x17 ;  /* 0x00000017000a7836 */ /* 0x000fe20000000000 */
[----:B--2---:R-:W-:Y:S01]  /*1440*/  IABS R6, R6 ;  /* 0x0000000600067213 */ /* 0x004fe20000000000 */
[----:B-1----:R-:W-:-:S04]  /*1450*/  IMAD.HI.U32 R2, R74, R15, RZ ;  /* 0x0000000f4a027227 */ /* 0x002fc800078e00ff */
[----:B---3--:R-:W-:Y:S01]  /*1460*/  IMAD R3, R68, R5, R9 ;  /* 0x0000000544037224 */ /* 0x008fe200078e0209 */
[----:B------:R-:W-:Y:S01]  /*1470*/  IABS R9, R11 ;  /* 0x0000000b00097213 */ /* 0x000fe20000000000 */
[----:B------:R-:W-:Y:S02]  /*1480*/  IMAD.MOV.U32 R7, RZ, RZ, R6 ;  /* 0x000000ffff077224 */ /* 0x000fe400078e0006 */
[----:B------:R-:W-:Y:S01]  /*1490*/  IMAD.MOV R2, RZ, RZ, -R2 ;  /* 0x000000ffff027224 */ /* 0x000fe200078e0a02 */
[----:B------:R1:W-:Y:S01]  /*14a0*/  STL [R1+0x14c], R3 ;  /* 0x00014c0301007387 */ /* 0x0003e20000100800 */
[----:B------:R-:W-:Y:S02]  /*14b0*/  VIADD R6, R0, 0x18 ;  /* 0x0000001800067836 */ /* 0x000fe40000000000 */
[----:B------:R-:W-:Y:S01]  /*14c0*/  IMAD R2, R68, R2, R15 ;  /* 0x0000000244027224 */ /* 0x000fe200078e020f */
[----:B------:R2:W-:Y:S01]  /*14d0*/  STL [R1+0xfd4], R11 ;  /* 0x000fd40b01007387 */ /* 0x0005e20000100800 */
[C---:B------:R-:W-:Y:S01]  /*14e0*/  VIADD R5, R0.reuse, 0x19 ;  /* 0x0000001900057836 */ /* 0x040fe20000000000 */
[----:B------:R-:W-:Y:S01]  /*14f0*/  IABS R77, R6 ;  /* 0x00000006004d7213 */ /* 0x000fe20000000000 */
[----:B------:R-:W-:Y:S01]  /*1500*/  VIADD R15, R0, 0x1c ;  /* 0x0000001c000f7836 */ /* 0x000fe20000000000 */
[----:B------:R3:W-:Y:S01]  /*1510*/  STL [R1+0xfd8], R10 ;  /* 0x000fd80a01007387 */ /* 0x0007e20000100800 */
[----:B-1----:R-:W-:-:S03]  /*1520*/  IMAD.HI.U32 R3, R74, R7, RZ ;  /* 0x000000074a037227 */ /* 0x002fc600078e00ff */
[----:B------:R1:W-:Y:S01]  /*1530*/  STL [R1+0xfdc], R6 ;  /* 0x000fdc0601007387 */ /* 0x0003e20000100800 */
[----:B------:R-:W-:Y:S01]  /*1540*/  IMAD.MOV R3, RZ, RZ, -R3 ;  /* 0x000000ffff037224 */ /* 0x000fe200078e0a03 */
[----:B--2---:R-:W-:Y:S02]  /*1550*/  IABS R11, R10 ;  /* 0x0000000a000b7213 */ /* 0x004fe40000000000 */
[----:B------:R2:W-:Y:S01]  /*1560*/  STL [R1+0x250], R2 ;  /* 0x0002500201007387 */ /* 0x0005e20000100800 */
[C---:B---3--:R-:W-:Y:S02]  /*1570*/  VIADD R10, R0.reuse, 0x1d ;  /* 0x0000001d000a7836 */ /* 0x048fe40000000000 */
[----:B-1----:R-:W-:Y:S02]  /*1580*/  VIADD R6, R0, 0x1a ;  /* 0x0000001a00067836 */ /* 0x002fe40000000000 */
[----:B--2---:R-:W-:Y:S01]  /*1590*/  IMAD R2, R68, R3, R7 ;  /* 0x0000000344027224 */ /* 0x004fe200078e0207 */
[----:B------:R-:W-:Y:S01]  /*15a0*/  IABS R7, R5 ;  /* 0x0000000500077213 */ /* 0x000fe20000000000 */
[----:B------:R-:W-:-:S03]  /*15b0*/  IMAD.HI.U32 R3, R74, R11, RZ ;  /* 0x0000000b4a037227 */ /* 0x000fc600078e00ff */
[----:B------:R1:W-:Y:S01]  /*15c0*/  STL [R1+0x39c], R2 ;  /* 0x00039c0201007387 */ /* 0x0003e20000100800 */
[----:B------:R-:W-:-:S03]  /*15d0*/  IMAD.MOV R3, RZ, RZ, -R3 ;  /* 0x000000ffff037224 */ /* 0x000fc600078e0a03 */
[----:B------:R2:W-:Y:S01]  /*15e0*/  STL [R1+0xfe0], R5 ;  /* 0x000fe00501007387 */ /* 0x0005e20000100800 */
[----:B------:R-:W-:Y:S01]  /*15f0*/  IMAD R3, R68, R3, R11 ;  /* 0x0000000344037224 */ /* 0x000fe200078e020b */
[----:B------:R-:W-:Y:S02]  /*1600*/  IABS R11, R15 ;  /* 0x0000000f000b7213 */ /* 0x000fe40000000000 */
[----:B------:R3:W-:Y:S01]  /*1610*/  STL [R1+0xfe4], R6 ;  /* 0x000fe40601007387 */ /* 0x0007e20000100800 */
[----:B-1----:R-:W-:-:S04]  /*1620*/  IMAD.HI.U32 R2, R74, R9, RZ ;  /* 0x000000094a027227 */ /* 0x002fc800078e00ff */
[----:B------:R-:W-:Y:S02]  /*1630*/  IMAD.MOV R2, RZ, RZ, -R2 ;  /* 0x000000ffff027224 */ /* 0x000fe400078e0a02 */
[----:B--2---:R-:W-:Y:S01]  /*1640*/  IMAD.HI.U32 R5, R74, R77, RZ ;  /* 0x0000004d4a057227 */ /* 0x004fe200078e00ff */
[----:B---3--:R-:W-:-:S03]  /*1650*/  IABS R6, R6 ;  /* 0x0000000600067213 */ /* 0x008fc60000000000 */
[C---:B------:R-:W-:Y:S02]  /*1660*/  IMAD R2, R68.reuse, R2, R9 ;  /* 0x0000000244027224 */ /* 0x040fe400078e0209 */
[----:B------:R-:W-:Y:S02]  /*1670*/  IMAD.MOV R5, RZ, RZ, -R5 ;  /* 0x000000ffff057224 */ /* 0x000fe400078e0a05 */
[----:B------:R-:W-:Y:S01]  /*1680*/  IMAD.MOV.U32 R9, RZ, RZ, R6 ;  /* 0x000000ffff097224 */ /* 0x000fe200078e0006 */
[----:B------:R1:W-:Y:S01]  /*1690*/  STL [R1+0x3ec], R2 ;  /* 0x0003ec0201007387 */ /* 0x0003e20000100800 */
[----:B------:R-:W-:Y:S01]  /*16a0*/  IMAD R77, R68, R5, R77 ;  /* 0x00000005444d7224 */ /* 0x000fe200078e024d */
[----:B------:R-:W-:Y:S02]  /*16b0*/  IABS R5, R16 ;  /* 0x0000001000057213 */ /* 0x000fe40000000000 */
[----:B------:R2:W-:Y:S04]  /*16c0*/  STL [R1+0x3f0], R3 ;  /* 0x0003f00301007387 */ /* 0x0005e80000100800 */
[----:B------:R-:W-:Y:S01]  /*16d0*/  STL [R1+0xfe8], R16 ;  /* 0x000fe81001007387 */ /* 0x000fe20000100800 */
[----:B-1----:R-:W-:-:S03]  /*16e0*/  IMAD.HI.U32 R2, R74, R7, RZ ;  /* 0x000000074a027227 */ /* 0x002fc600078e00ff */
[----:B------:R-:W-:Y:S01]  /*16f0*/  STL [R1+0xfec], R15 ;  /* 0x000fec0f01007387 */ /* 0x000fe20000100800 */
[----:B--2---:R-:W-:-:S03]  /*1700*/  IMAD.HI.U32 R3, R74, R9, RZ ;  /* 0x000000094a037227 */ /* 0x004fc600078e00ff */
[----:B------:R-:W-:Y:S01]  /*1710*/  STL [R1+0xff0], R10 ;  /* 0x000ff00a01007387 */ /* 0x000fe20000100800 */
[----:B------:R-:W-:Y:S02]  /*1720*/  IMAD.MOV R2, RZ, RZ, -R2 ;  /* 0x000000ffff027224 */ /* 0x000fe400078e0a02 */
[----:B------:R-:W-:Y:S02]  /*1730*/  IMAD.MOV R3, RZ, RZ, -R3 ;  /* 0x000000ffff037224 */ /* 0x000fe400078e0a03 */
[C---:B------:R-:W-:Y:S01]  /*1740*/  IMAD R6, R68.reuse, R2, R7 ;  /* 0x0000000244067224 */ /* 0x040fe200078e0207 */
[----:B------:R-:W-:Y:S01]  /*1750*/  IABS R2, R10 ;  /* 0x0000000a00027213 */ /* 0x000fe20000000000 */
[----:B------:R-:W-:Y:S02]  /*1760*/  IMAD R3, R68, R3, R9 ;  /* 0x0000000344037224 */ /* 0x000fe400078e0209 */
[----:B------:R-:W-:Y:S01]  /*1770*/  IMAD.MOV.U32 R7, RZ, RZ, R5 ;  /* 0x000000ffff077224 */ /* 0x000fe200078e0005 */
[----:B------:R1:W-:Y:S01]  /*1780*/  STL [R1+0x3c], R6 ;  /* 0x00003c0601007387 */ /* 0x0003e20000100800 */
[----:B------:R-:W-:-:S02]  /*1790*/  IMAD.MOV.U32 R9, RZ, RZ, R2 ;  /* 0x000000ffff097224 */ /* 0x000fc400078e0002 */
[----:B------:R-:W-:Y:S01]  /*17a0*/  IMAD.HI.U32 R2, R74, R7, RZ ;  /* 0x000000074a027227 */ /* 0x000fe200078e00ff */
[----:B------:R2:W-:Y:S03]  /*17b0*/  STL [R1+0xbc], R3 ;  /* 0x0000bc0301007387 */ /* 0x0005e60000100800 */
[C---:B------:R-:W-:Y:S02]  /*17c0*/  VIADD R5, R0.reuse, 0x1e ;  /* 0x0000001e00057836 */ /* 0x040fe40000000000 */
[----:B------:R-:W-:Y:S02]  /*17d0*/  IMAD.MOV R2, RZ, RZ, -R2 ;  /* 0x000000ffff027224 */ /* 0x000fe400078e0a02 */
[----:B-1----:R-:W-:Y:S01]  /*17e0*/  VIADD R6, R0, 0x1f ;  /* 0x0000001f00067836 */ /* 0x002fe20000000000 */
[----:B------:R1:W-:Y:S01]  /*17f0*/  STL [R1+0xff8], R5 ;  /* 0x000ff80501007387 */ /* 0x0003e20000100800 */
[----:B------:R-:W-:Y:S01]  /*1800*/  IABS R15, R5 ;  /* 0x00000005000f7213 */ /* 0x000fe20000000000 */
[----:B--2---:R-:W-:-:S02]  /*1810*/  IMAD.HI.U32 R3, R74, R11, RZ ;  /* 0x0000000b4a037227 */ /* 0x004fc400078e00ff */
[----:B------:R2:W-:Y:S02]  /*1820*/  STL [R1+0xffc], R6 ;  /* 0x000ffc0601007387 */ /* 0x0005e40000100800 */
[----:B------:R-:W-:Y:S02]  /*1830*/  IMAD.MOV R3, RZ, RZ, -R3 ;  /* 0x000000ffff037224 */ /* 0x000fe400078e0a03 */
[----:B------:R-:W-:Y:S02]  /*1840*/  IMAD R2, R68, R2, R7 ;  /* 0x0000000244027224 */ /* 0x000fe400078e0207 */
[----:B-1----:R-:W-:-:S03]  /*1850*/  IMAD.HI.U32 R5, R74, R9, RZ ;  /* 0x000000094a057227 */ /* 0x002fc600078e00ff */
[----:B------:R1:W-:Y:S01]  /*1860*/  STL [R1+0x150], R2 ;  /* 0x0001500201007387 */ /* 0x0003e20000100800 */
[----:B------:R-:W-:Y:S01]  /*1870*/  IMAD R3, R68, R3, R11 ;  /* 0x0000000344037224 */ /* 0x000fe200078e020b */
[----:B--2---:R-:W-:Y:S01]  /*1880*/  IABS R6, R6 ;  /* 0x0000000600067213 */ /* 0x004fe20000000000 */
[----:B------:R-:W-:Y:S02]  /*1890*/  IMAD.MOV R5, RZ, RZ, -R5 ;  /* 0x000000ffff057224 */ /* 0x000fe400078e0a05 */
[C---:B------:R-:W-:Y:S01]  /*18a0*/  VIADD R10, R0.reuse, 0x20 ;  /* 0x00000020000a7836 */ /* 0x040fe20000000000 */
[----:B------:R2:W-:Y:S01]  /*18b0*/  STL [R1+0x264], R3 ;  /* 0x0002640301007387 */ /* 0x0005e20000100800 */
[----:B------:R-:W-:Y:S02]  /*18c0*/  IMAD.MOV.U32 R11, RZ, RZ, R6 ;  /* 0x000000ffff0b7224 */ /* 0x000fe400078e0006 */
[----:B------:R-:W-:Y:S01]  /*18d0*/  VIADD R7, R0, 0x21 ;  /* 0x0000002100077836 */ /* 0x000fe20000000000 */
[----:B------:R-:W-:Y:S01]  /*18e0*/  IABS R79, R10 ;  /* 0x0000000a004f7213 */ /* 0x000fe20000000000 */
[----:B-1----:R-:W-:-:S04]  /*18f0*/  IMAD.HI.U32 R2, R74, R15, RZ ;  /* 0x0000000f4a027227 */ /* 0x002fc800078e00ff */
[----:B------:R-:W-:Y:S02]  /*1900*/  IMAD.MOV R2, RZ, RZ, -R2 ;  /* 0x000000ffff027224 */ /* 0x000fe400078e0a02 */
[----:B--2---:R-:W-:Y:S02]  /*1910*/  IMAD R3, R68, R5, R9 ;  /* 0x0000000544037224 */ /* 0x004fe400078e0209 */
[----:B------:R-:W-:Y:S02]  /*1920*/  VIADD R6, R0, 0x22 ;  /* 0x0000002200067836 */ /* 0x000fe40000000000 */
[----:B------:R-:W-:Y:S01]  /*1930*/  IMAD R5, R68, R2, R15 ;  /* 0x0000000244057224 */ /* 0x000fe200078e020f */
[----:B------:R1:W-:Y:S01]  /*1940*/  STL [R1+0x3a0], R3 ;  /* 0x0003a00301007387 */ /* 0x0003e20000100800 */
[----:B------:R-:W-:Y:S01]  /*1950*/  VIADD R15, R0, 0x24 ;  /* 0x00000024000f7836 */ /* 0x000fe20000000000 */
[----:B------:R-:W-:Y:S02]  /*1960*/  IABS R2, R6 ;  /* 0x0000000600027213 */ /* 0x000fe40000000000 */
[----:B------:R-:W-:Y:S04]  /*1970*/  STL [R1+0x1000], R10 ;  /* 0x0010000a01007387 */ /* 0x000fe80000100800 */
[----:B------:R2:W-:Y:S01]  /*1980*/  STL [R1+0x1004], R7 ;  /* 0x0010040701007387 */ /* 0x0005e20000100800 */
[----:B-1----:R-:W-:-:S03]  /*1990*/  IMAD.HI.U32 R3, R74, R11, RZ ;  /* 0x0000000b4a037227 */ /* 0x002fc600078e00ff */
[----:B------:R1:W-:Y:S01]  /*19a0*/  STL [R1+0x100c], R6 ;  /* 0x00100c0601007387 */ /* 0x0003e20000100800 */
[----:B------:R-:W-:-:S03]  /*19b0*/  IMAD.MOV R3, RZ, RZ, -R3 ;  /* 0x000000ffff037224 */ /* 0x000fc600078e0a03 */
[----:B------:R3:W-:Y:S01]  /*19c0*/  STL [R1+0x3f4], R5 ;  /* 0x0003f40501007387 */ /* 0x0007e20000100800 */
[----:B--2---:R-:W-:Y:S01]  /*19d0*/  IABS R7, R7 ;  /* 0x0000000700077213 */ /* 0x004fe20000000000 */
[----:B-1----:R-:W-:Y:S02]  /*19e0*/  VIADD R6, R0, 0x23 ;  /* 0x0000002300067836 */ /* 0x002fe40000000000 */
[----:B---3--:R-:W-:-:S03]  /*19f0*/  IMAD R5, R68, R3, R11 ;  /* 0x0000000344057224 */ /* 0x008fc600078e020b */
[----:B------:R-:W-:Y:S01]  /*1a00*/  IABS R10, R6 ;  /* 0x00000006000a7213 */ /* 0x000fe20000000000 */
[----:B------:R-:W-:Y:S01]  /*1a10*/  IMAD.MOV.U32 R3, RZ, RZ, R2 ;  /* 0x000000ffff037224 */ /* 0x000fe200078e0002 */
[----:B------:R-:W-:Y:S01]  /*1a20*/  IABS R11, R15 ;  /* 0x0000000f000b7213 */ /* 0x000fe20000000000 */
[----:B------:R-:W-:Y:S01]  /*1a30*/  IMAD.HI.U32 R2, R74, R79, RZ ;  /* 0x0000004f4a027227 */ /* 0x000fe200078e00ff */
[----:B------:R1:W-:Y:S03]  /*1a40*/  STL [R1+0x3f8], R5 ;  /* 0x0003f80501007387 */ /* 0x0003e60000100800 */
[----:B------:R-:W-:Y:S01]  /*1a50*/  IMAD.MOV R2, RZ, RZ, -R2 ;  /* 0x000000ffff027224 */ /* 0x000fe200078e0a02 */
[----:B------:R2:W-:Y:S03]  /*1a60*/  STL [R1+0x1014], R6 ;  /* 0x0010140601007387 */ /* 0x0005e60000100800 */
[----:B------:R-:W-:Y:S01]  /*1a70*/  IMAD R79, R68, R2, R79 ;  /* 0x00000002444f7224 */ /* 0x000fe200078e024f */
[----:B------:R-:W-:Y:S01]  /*1a80*/  STL [R1+0x1018], R15 ;  /* 0x0010180f01007387 */ /* 0x000fe20000100800 */
[----:B-1----:R-:W-:-:S04]  /*1a90*/  IMAD.HI.U32 R5, R74, R7, RZ ;  /* 0x000000074a057227 */ /* 0x002fc800078e00ff */
[----:B--2---:R-:W-:-:S04]  /*1aa0*/  IMAD.HI.U32 R6, R74, R3, RZ ;  /* 0x000000034a067227 */ /* 0x004fc800078e00ff */
[----:B------:R-:W-:Y:S02]  /*1ab0*/  IMAD.MOV R9, RZ, RZ, -R5 ;  /* 0x000000ffff097224 */ /* 0x000fe400078e0a05 */
[----:B------:R-:W-:Y:S02]  /*1ac0*/  IMAD.MOV.U32 R5, RZ, RZ, R10 ;  /* 0x000000ffff057224 */ /* 0x000fe400078e000a */
[----:B------:R-:W-:Y:S02]  /*1ad0*/  IMAD.MOV R6, RZ, RZ, -R6 ;  /* 0x000000ffff067224 */ /* 0x000fe400078e0a06 */
[----:B------:R-:W-:Y:S02]  /*1ae0*/  IMAD R9, R68, R9, R7 ;  /* 0x0000000944097224 */ /* 0x000fe400078e0207 */
[----:B------:R-:W-:Y:S02]  /*1af0*/  IMAD.MOV.U32 R7, RZ, RZ, R11 ;  /* 0x000000ffff077224 */ /* 0x000fe400078e000b */
[----:B------:R-:W-:Y:S01]  /*1b00*/  IMAD.HI.U32 R2, R74, R5, RZ ;  /* 0x000000054a027227 */ /* 0x000fe200078e00ff */
[----:B------:R1:W-:Y:S03]  /*1b10*/  STL [R1+0x40], R9 ;  /* 0x0000400901007387 */ /* 0x0003e60000100800 */
[----:B------:R-:W-:-:S02]  /*1b20*/  IMAD R3, R68, R6, R3 ;  /* 0x0000000644037224 */ /* 0x000fc400078e0203 */
[----:B------:R-:W-:-:S03]  /*1b30*/  IMAD.HI.U32 R6, R74, R7, RZ ;  /* 0x000000074a067227 */ /* 0x000fc600078e00ff */
[----:B------:R2:W-:Y:S01]  /*1b40*/  STL [R1+0xc0], R3 ;  /* 0x0000c00301007387 */ /* 0x0005e20000100800 */
[----:B------:R-:W-:Y:S02]  /*1b50*/  IMAD.MOV R10, RZ, RZ, -R2 ;  /* 0x000000ffff0a7224 */ /* 0x000fe400078e0a02 */
[C---:B-1----:R-:W-:Y:S02]  /*1b60*/  VIADD R9, R0.reuse, 0x25 ;  /* 0x0000002500097836 */ /* 0x042fe40000000000 */
[C---:B------:R-:W-:Y:S02]  /*1b70*/  VIADD R15, R0.reuse, 0x26 ;  /* 0x00000026000f7836 */ /* 0x040fe40000000000 */
[----:B------:R-:W-:Y:S01]  /*1b80*/  VIADD R11, R0, 0x27 ;  /* 0x00000027000b7836 */ /* 0x000fe20000000000 */
[----:B------:R1:W-:Y:S01]  /*1b90*/  STL [R1+0x1020], R9 ;  /* 0x0010200901007387 */ /* 0x0003e20000100800 */
[----:B------:R-:W-:Y:S01]  /*1ba0*/  IMAD.MOV R2, RZ, RZ, -R6 ;  /* 0x000000ffff027224 */ /* 0x000fe200078e0a06 */
[----:B--2---:R-:W-:Y:S01]  /*1bb0*/  IABS R3, R15 ;  /* 0x0000000f00037213 */ /* 0x004fe20000000000 */
[C---:B------:R-:W-:Y:S01]  /*1bc0*/  IMAD R6, R68.reuse, R10, R5 ;  /* 0x0000000a44067224 */ /* 0x040fe200078e0205 */
[----:B------:R2:W-:Y:S01]  /*1bd0*/  STL [R1+0x1024], R15 ;  /* 0x0010240f01007387 */ /* 0x0005e20000100800 */
[----:B------:R-:W-:Y:S01]  /*1be0*/  IMAD R2, R68, R2, R7 ;  /* 0x0000000244027224 */ /* 0x000fe200078e0207 */
[----:B------:R-:W-:Y:S01]  /*1bf0*/  IABS R5, R11 ;  /* 0x0000000b00057213 */ /* 0x000fe20000000000 */
[----:B------:R-:W-:Y:S01]  /*1c00*/  IMAD.HI.U32 R7, R74, R3, RZ ;  /* 0x000000034a077227 */ /* 0x000fe200078e00ff */
[----:B------:R-:W-:Y:S01]  /*1c10*/  STL [R1+0x1030], R11 ;  /* 0x0010300b01007387 */ /* 0x000fe20000100800 */
[----:B-1----:R-:W-:-:S02]  /*1c20*/  IABS R9, R9 ;  /* 0x0000000900097213 */ /* 0x002fc40000000000 */
[----:B------:R-:W-:Y:S01]  /*1c30*/  IMAD.MOV R7, RZ, RZ, -R7 ;  /* 0x000000ffff077224 */ /* 0x000fe200078e0a07 */
[----:B------:R1:W-:Y:S01]  /*1c40*/  STL [R1+0x158], R6 ;  /* 0x0001580601007387 */ /* 0x0003e20000100800 */
[----:B--2---:R-:W-:-:S03]  /*1c50*/  VIADD R15, R0, 0x2e ;  /* 0x0000002e000f7836 */ /* 0x004fc60000000000 */
[----:B------:R2:W-:Y:S01]  /*1c60*/  STL [R1+0x26c], R2 ;  /* 0x00026c0201007387 */ /* 0x0005e20000100800 */
[----:B------:R-:W-:-:S04]  /*1c70*/  IMAD.HI.U32 R10, R74, R9, RZ ;  /* 0x000000094a0a7227 */ /* 0x000fc800078e00ff */
[----:B------:R-:W-:Y:S02]  /*1c80*/  IMAD.MOV R10, RZ, RZ, -R10 ;  /* 0x000000ffff0a7224 */ /* 0x000fe400078e0a0a */
[C---:B-1----:R-:W-:Y:S02]  /*1c90*/  VIADD R6, R0.reuse, 0x28 ;  /* 0x0000002800067836 */ /* 0x042fe40000000000 */
[----:B------:R-:W-:Y:S02]  /*1ca0*/  VIADD R11, R0, 0x29 ;  /* 0x00000029000b7836 */ /* 0x000fe40000000000 */
[C---:B------:R-:W-:Y:S01]  /*1cb0*/  IMAD R9, R68.reuse, R10, R9 ;  /* 0x0000000a44097224 */ /* 0x040fe200078e0209 */
[----:B------:R1:W-:Y:S01]  /*1cc0*/  STL [R1+0x109c], R6 ;  /* 0x00109c0601007387 */ /* 0x0003e20000100800 */
[----:B------:R-:W-:Y:S01]  /*1cd0*/  IABS R78, R6 ;  /* 0x00000006004e7213 */ /* 0x000fe20000000000 */
[----:B------:R-:W-:Y:S01]  /*1ce0*/  IMAD R7, R68, R7, R3 ;  /* 0x0000000744077224 */ /* 0x000fe200078e0203 */
[----:B--2---:R-:W-:Y:S01]  /*1cf0*/  IABS R2, R11 ;  /* 0x0000000b00027213 */ /* 0x004fe20000000000 */
[----:B------:R-:W-:Y:S01]  /*1d00*/  STL [R1+0x10f0], R11 ;  /* 0x0010f00b01007387 */ /* 0x000fe20000100800 */
[----:B------:R-:W-:-:S02]  /*1d10*/  VIADD R10, R0, 0x2a ;  /* 0x0000002a000a7836 */ /* 0x000fc40000000000 */
[C---:B------:R-:W-:Y:S01]  /*1d20*/  IMAD.HI.U32 R3, R74.reuse, R78, RZ ;  /* 0x0000004e4a037227 */ /* 0x040fe200078e00ff */
[----:B------:R2:W-:Y:S03]  /*1d30*/  STL [R1+0x3a4], R9 ;  /* 0x0003a40901007387 */ /* 0x0005e60000100800 */
[----:B-1----:R-:W-:Y:S01]  /*1d40*/  IMAD.HI.U32 R6, R74, R5, RZ ;  /* 0x000000054a067227 */ /* 0x002fe200078e00ff */
[----:B------:R1:W-:Y:S03]  /*1d50*/  STL [R1+0x3fc], R7 ;  /* 0x0003fc0701007387 */ /* 0x0003e60000100800 */
[----:B------:R-:W-:Y:S02]  /*1d60*/  IMAD.MOV R6, RZ, RZ, -R6 ;  /* 0x000000ffff067224 */ /* 0x000fe400078e0a06 */
[----:B------:R-:W-:-:S02]  /*1d70*/  IMAD.MOV R3, RZ, RZ, -R3 ;  /* 0x000000ffff037224 */ /* 0x000fc400078e0a03 */
[----:B------:R-:W-:Y:S02]  /*1d80*/  IMAD R5, R68, R6, R5 ;  /* 0x0000000644057224 */ /* 0x000fe400078e0205 */
[C---:B--2---:R-:W-:Y:S02]  /*1d90*/  VIADD R9, R0.reuse, 0x2b ;  /* 0x0000002b00097836 */ /* 0x044fe40000000000 */
[----:B-1----:R-:W-:Y:S01]  /*1da0*/  VIADD R7, R0, 0x2c ;  /* 0x0000002c00077836 */ /* 0x002fe20000000000 */
[----:B------:R1:W-:Y:S01]  /*1db0*/  STL [R1+0x400], R5 ;  /* 0x0004000501007387 */ /* 0x0003e20000100800 */
[----:B------:R-:W-:Y:S01]  /*1dc0*/  IMAD R78, R68, R3, R78 ;  /* 0x00000003444e7224 */ /* 0x000fe200078e024e */
[----:B------:R-:W-:Y:S02]  /*1dd0*/  IABS R6, R9 ;  /* 0x0000000900067213 */ /* 0x000fe40000000000 */
[----:B------:R2:W-:Y:S01]  /*1de0*/  STL [R1+0x1034], R10 ;  /* 0x0010340a01007387 */ /* 0x0005e20000100800 */
[----:B------:R-:W-:-:S03]  /*1df0*/  IABS R3, R7 ;  /* 0x0000000700037213 */ /* 0x000fc60000000000 */
[----:B------:R-:W-:Y:S01]  /*1e00*/  STL [R1+0x10ec], R9 ;  /* 0x0010ec0901007387 */ /* 0x000fe20000100800 */
[----:B-1----:R-:W-:-:S03]  /*1e10*/  IMAD.HI.U32 R5, R74, R2, RZ ;  /* 0x000000024a057227 */ /* 0x002fc600078e00ff */
[----:B------:R1:W-:Y:S01]  /*1e20*/  STL [R1+0x10e8], R7 ;  /* 0x0010e80701007387 */ /* 0x0003e20000100800 */
[----:B------:R-:W-:Y:S01]  /*1e30*/  IMAD.MOV R5, RZ, RZ, -R5 ;  /* 0x000000ffff057224 */ /* 0x000fe200078e0a05 */
[----:B--2---:R-:W-:-:S03]  /*1e40*/  IABS R10, R10 ;  /* 0x0000000a000a7213 */ /* 0x004fc60000000000 */
[----:B------:R-:W-:Y:S02]  /*1e50*/  IMAD R2, R68, R5, R2 ;  /* 0x0000000544027224 */ /* 0x000fe400078e0202 */
[----:B------:R-:W-:-:S03]  /*1e60*/  IMAD.HI.U32 R11, R74, R10, RZ ;  /* 0x0000000a4a0b7227 */ /* 0x000fc600078e00ff */
[----:B------:R2:W-:Y:S01]  /*1e70*/  STL [R1+0x44], R2 ;  /* 0x0000440201007387 */ /* 0x0005e20000100800 */
[----:B-1----:R-:W-:Y:S02]  /*1e80*/  VIADD R7, R0, 0x2d ;  /* 0x0000002d00077836 */ /* 0x002fe40000000000 */
[----:B------:R-:W-:-:S03]  /*1e90*/  IMAD.HI.U32 R9, R74, R6, RZ ;  /* 0x000000064a097227 */ /* 0x000fc600078e00ff */
[----:B------:R1:W-:Y:S01]  /*1ea0*/  STL [R1+0x1098], R7 ;  /* 0x0010980701007387 */ /* 0x0003e20000100800 */
[----:B------:R-:W-:Y:S01]  /*1eb0*/  IABS R5, R7 ;  /* 0x0000000700057213 */ /* 0x000fe20000000000 */
[----:B------:R-:W-:Y:S02]  /*1ec0*/  IMAD.MOV R11, RZ, RZ, -R11 ;  /* 0x000000ffff0b7224 */ /* 0x000fe400078e0a0b */
[----:B------:R-:W-:Y:S01]  /*1ed0*/  IMAD.MOV R9, RZ, RZ, -R9 ;  /* 0x000000ffff097224 */ /* 0x000fe200078e0a09 */
[----:B--2---:R-:W-:Y:S01]  /*1ee0*/  IABS R2, R15 ;  /* 0x0000000f00027213 */ /* 0x004fe20000000000 */
[C---:B------:R-:W-:Y:S01]  /*1ef0*/  IMAD R10, R68.reuse, R11, R10 ;  /* 0x0000000b440a7224 */ /* 0x040fe200078e020a */
[----:B------:R-:W-:Y:S01]  /*1f00*/  STL [R1+0x1120], R15 ;  /* 0x0011200f01007387 */ /* 0x000fe20000100800 */
[----:B------:R-:W-:Y:S02]  /*1f10*/  IMAD R9, R68, R9, R6 ;  /* 0x0000000944097224 */ /* 0x000fe400078e0206 */
[C---:B-1----:R-:W-:Y:S01]  /*1f20*/  IMAD.HI.U32 R7, R74.reuse, R3, RZ ;  /* 0x000000034a077227 */ /* 0x042fe200078e00ff */
[----:B------:R-:W-:Y:S03]  /*1f30*/  STL [R1+0xc4], R10 ;  /* 0x0000c40a01007387 */ /* 0x000fe60000100800 */
[----:B------:R-:W-:Y:S01]  /*1f40*/  IMAD.MOV R7, RZ, RZ, -R7 ;  /* 0x000000ffff077224 */ /* 0x000fe200078e0a07 */
[----:B------:R1:W-:Y:S01]  /*1f50*/  STL [R1+0x160], R9 ;  /* 0x0001600901007387 */ /* 0x0003e20000100800 */
[----:B------:R-:W-:-:S04]  /*1f60*/  IMAD.HI.U32 R6, R74, R5, RZ ;  /* 0x000000054a067227 */ /* 0x000fc800078e00ff */
[----:B------:R-:W-:Y:S02]  /*1f70*/  IMAD R3, R68, R7, R3 ;  /* 0x0000000744037224 */ /* 0x000fe400078e0203 */
[----:B------:R-:W-:Y:S02]  /*1f80*/  IMAD.MOV R6, RZ, RZ, -R6 ;  /* 0x000000ffff067224 */ /* 0x000fe400078e0a06 */
[C---:B------:R-:W-:Y:S01]  /*1f90*/  VIADD R11, R0.reuse, 0x30 ;  /* 0x00000030000b7836 */ /* 0x040fe20000000000 */
[----:B------:R2:W-:Y:S01]  /*1fa0*/  STL [R1+0x278], R3 ;  /* 0x0002780301007387 */ /* 0x0005e20000100800 */
[C---:B-1----:R-:W-:Y:S02]  /*1fb0*/  VIADD R9, R0.reuse, 0x2f ;  /* 0x0000002f00097836 */ /* 0x042fe40000000000 */
[----:B------:R-:W-:Y:S01]  /*1fc0*/  VIADD R10, R0, 0x31 ;  /* 0x00000031000a7836 */ /* 0x000fe20000000000 */
[----:B------:R-:W-:Y:S01]  /*1fd0*/  IABS R80, R11 ;  /* 0x0000000b00507213 */ /* 0x000fe20000000000 */
[----:B------:R-:W-:Y:S01]  /*1fe0*/  IMAD R6, R68, R6, R5 ;  /* 0x0000000644067224 */ /* 0x000fe200078e0205 */
[----:B------:R1:W-:Y:S01]  /*1ff0*/  STL [R1+0x1050], R9 ;  /* 0x0010500901007387 */ /* 0x0003e20000100800 */
[----:B------:R-:W-:Y:S01]  /*2000*/  VIADD R15, R0, 0x37 ;  /* 0x00000037000f7836 */ /* 0x000fe20000000000 */
[----:B------:R-:W-:Y:S01]  /*2010*/  IABS R5, R10 ;  /* 0x0000000a00057213 */ /* 0x000fe20000000000 */
[C---:B------:R-:W-:Y:S01]  /*2020*/  IMAD.HI.U32 R7, R74.reuse, R80, RZ ;  /* 0x000000504a077227 */ /* 0x040fe200078e00ff */
[----:B------:R3:W-:Y:S03]  /*2030*/  STL [R1+0x1094], R11 ;  /* 0x0010940b01007387 */ /* 0x0007e60000100800 */
[----:B--2---:R-:W-:Y:S01]  /*2040*/  IMAD.HI.U32 R3, R74, R2, RZ ;  /* 0x000000024a037227 */ /* 0x004fe200078e00ff */
[----:B------:R2:W-:Y:S01]  /*2050*/  STL [R1+0x111c], R10 ;  /* 0x00111c0a01007387 */ /* 0x0005e20000100800 */
[----:B-1----:R-:W-:-:S02]  /*2060*/  IABS R9, R9 ;  /* 0x0000000900097213 */ /* 0x002fc40000000000 */
[----:B------:R-:W-:Y:S01]  /*2070*/  IMAD.MOV R3, RZ, RZ, -R3 ;  /* 0x000000ffff037224 */ /* 0x000fe200078e0a03 */
[----:B------:R1:W-:Y:S01]  /*2080*/  STL [R1+0x3a8], R6 ;  /* 0x0003a80601007387 */ /* 0x0003e20000100800 */
[----:B------:R-:W-:Y:S02]  /*2090*/  IMAD.MOV R7, RZ, RZ, -R7 ;  /* 0x000000ffff077224 */ /* 0x000fe400078e0a07 */
[----:B------:R-:W-:Y:S02]  /*20a0*/  IMAD R2, R68, R3, R2 ;  /* 0x0000000344027224 */ /* 0x000fe400078e0202 */
[----:B---3--:R-:W-:Y:S02]  /*20b0*/  VIADD R11, R0, 0x33 ;  /* 0x00000033000b7836 */ /* 0x008fe40000000000 */
[----:B--2---:R-:W-:Y:S01]  /*20c0*/  IMAD.HI.U32 R10, R74, R9, RZ ;  /* 0x000000094a0a7227 */ /* 0x004fe200078e00ff */
[----:B------:R2:W-:Y:S02]  /*20d0*/  STL [R1+0x404], R2 ;  /* 0x0004040201007387 */ /* 0x0005e40000100800 */
[----:B------:R-:W-:Y:S01]  /*20e0*/  IABS R3, R11 ;  /* 0x0000000b00037213 */ /* 0x000fe20000000000 */
[----:B-1----:R-:W-:-:S02]  /*20f0*/  VIADD R6, R0, 0x32 ;  /* 0x0000003200067836 */ /* 0x002fc40000000000 */
[----:B------:R-:W-:Y:S02]  /*2100*/  IMAD.MOV R10, RZ, RZ, -R10 ;  /* 0x000000ffff0a7224 */ /* 0x000fe400078e0a0a */
[C---:B------:R-:W-:Y:S01]  /*2110*/  IMAD R80, R68.reuse, R7, R80 ;  /* 0x0000000744507224 */ /* 0x040fe200078e0250 */
[----:B------:R1:W-:Y:S01]  /*2120*/  STL [R1+0x1090], R6 ;  /* 0x0010900601007387 */ /* 0x0003e20000100800 */
[----:B------:R-:W-:Y:S01]  /*2130*/  IMAD R9, R68, R10, R9 ;  /* 0x0000000a44097224 */ /* 0x000fe200078e0209 */
[----:B--2---:R-:W-:Y:S01]  /*2140*/  IABS R2, R6 ;  /* 0x0000000600027213 */ /* 0x004fe20000000000 */
[----:B------:R-:W-:Y:S01]  /*2150*/  VIADD R10, R0, 0x36 ;  /* 0x00000036000a7836 */ /* 0x000fe20000000000 */
[----:B------:R2:W-:Y:S03]  /*2160*/  STL [R1+0x10e4], R11 ;  /* 0x0010e40b01007387 */ /* 0x0005e60000100800 */
[C---:B------:R-:W-:Y:S01]  /*2170*/  IMAD.HI.U32 R7, R74.reuse, R2, RZ ;  /* 0x000000024a077227 */ /* 0x040fe200078e00ff */
[----:B------:R3:W-:Y:S03]  /*2180*/  STL [R1+0x408], R9 ;  /* 0x0004080901007387 */ /* 0x0007e60000100800 */
[----:B-1----:R-:W-:-:S04]  /*2190*/  IMAD.HI.U32 R6, R74, R5, RZ ;  /* 0x000000054a067227 */ /* 0x002fc800078e00ff */
[----:B------:R-:W-:Y:S02]  /*21a0*/  IMAD.MOV R6, RZ, RZ, -R6 ;  /* 0x000000ffff067224 */ /* 0x000fe400078e0a06 */
[----:B--2---:R-:W-:Y:S02]  /*21b0*/  VIADD R11, R0, 0x35 ;  /* 0x00000035000b7836 */ /* 0x004fe40000000000 */
[----:B------:R-:W-:Y:S02]  /*21c0*/  IMAD R5, R68, R6, R5 ;  /* 0x0000000644057224 */ /* 0x000fe400078e0205 */
[----:B---3--:R-:W-:Y:S02]  /*21d0*/  VIADD R9, R0, 0x34 ;  /* 0x0000003400097836 */ /* 0x008fe40000000000 */
[----:B------:R-:W-:Y:S01]  /*21e0*/  IMAD.MOV R7, RZ, RZ, -R7 ;  /* 0x000000ffff077224 */ /* 0x000fe200078e0a07 */
[----:B------:R1:W-:Y:S01]  /*21f0*/  STL [R1+0x48], R5 ;  /* 0x0000480501007387 */ /* 0x0003e20000100800 */
[----:B------:R-:W-:-:S03]  /*2200*/  IMAD.HI.U32 R6, R74, R3, RZ ;  /* 0x000000034a067227 */ /* 0x000fc600078e00ff */
[----:B------:R2:W-:Y:S01]  /*2210*/  STL [R1+0x105c], R9 ;  /* 0x00105c0901007387 */ /* 0x0005e20000100800 */
[C---:B------:R-:W-:Y:S01]  /*2220*/  IMAD R7, R68.reuse, R7, R2 ;  /* 0x0000000744077224 */ /* 0x040fe200078e0202 */
[----:B------:R-:W-:Y:S01]  /*2230*/  IABS R2, R10 ;  /* 0x0000000a00027213 */ /* 0x000fe20000000000 */
[----:B------:R-:W-:Y:S01]  /*2240*/  IMAD.MOV R6, RZ, RZ, -R6 ;  /* 0x000000ffff067224 */ /* 0x000fe200078e0a06 */
[----:B------:R3:W-:Y:S01]  /*2250*/  STL [R1+0x108c], R11 ;  /* 0x00108c0b01007387 */ /* 0x0007e20000100800 */
[----:B-1----:R-:W-:Y:S02]  /*2260*/  IABS R5, R11 ;  /* 0x0000000b00057213 */ /* 0x002fe40000000000 */
[----:B------:R-:W-:Y:S01]  /*2270*/  IMAD R3, R68, R6, R3 ;  /* 0x0000000644037224 */ /* 0x000fe200078e0203 */
[----:B------:R1:W-:Y:S01]  /*2280*/  STL [R1+0x10e0], R10 ;  /* 0x0010e00a01007387 */ /* 0x0003e20000100800 */
[----:B------:R-:W-:Y:S01]  /*2290*/  IMAD.HI.U32 R6, R74, R2, RZ ;  /* 0x000000024a067227 */ /* 0x000fe200078e00ff */
[----:B--2---:R-:W-:-:S02]  /*22a0*/  IABS R9, R9 ;  /* 0x0000000900097213 */ /* 0x004fc40000000000 */
[----:B------:R2:W-:Y:S01]  /*22b0*/  STL [R1+0xcc], R7 ;  /* 0x0000cc0701007387 */ /* 0x0005e20000100800 */
[----:B------:R-:W-:Y:S02]  /*22c0*/  IMAD.MOV R6, RZ, RZ, -R6 ;  /* 0x000000ffff067224 */ /* 0x000fe400078e0a06 */
[----:B---3--:R-:W-:Y:S01]  /*22d0*/  VIADD R11, R0, 0x38 ;  /* 0x00000038000b7836 */ /* 0x008fe20000000000 */
[----:B------:R3:W-:Y:S01]  /*22e0*/  STL [R1+0x168], R3 ;  /* 0x0001680301007387 */ /* 0x0007e20000100800 */
[----:B------:R-:W-:Y:S02]  /*22f0*/  IMAD R2, R68, R6, R2 ;  /* 0x0000000644027224 */ /* 0x000fe400078e0202 */
[C---:B-1----:R-:W-:Y:S01]  /*2300*/  IMAD.HI.U32 R10, R74.reuse, R9, RZ ;  /* 0x000000094a0a7227 */ /* 0x042fe200078e00ff */
[----:B------:R1:W-:Y:S01]  /*2310*/  STL [R1+0x10dc], R15 ;  /* 0x0010dc0f01007387 */ /* 0x0003e20000100800 */
[----:B------:R-:W-:Y:S02]  /*2320*/  IABS R81, R11 ;  /* 0x0000000b00517213 */ /* 0x000fe40000000000 */
[----:B--2---:R-:W-:Y:S01]  /*2330*/  IMAD.HI.U32 R7, R74, R5, RZ ;  /* 0x000000054a077227 */ /* 0x004fe200078e00ff */
[----:B------:R-:W-:Y:S01]  /*2340*/  STL [R1+0x10d8], R11 ;  /* 0x0010d80b01007387 */ /* 0x000fe20000100800 */
[----:B---3--:R-:W-:-:S02]  /*2350*/  IABS R3, R15 ;  /* 0x0000000f00037213 */ /* 0x008fc40000000000 */
[----:B------:R-:W-:Y:S02]  /*2360*/  IMAD.MOV R10, RZ, RZ, -R10 ;  /* 0x000000ffff0a7224 */ /* 0x000fe400078e0a0a */
[----:B------:R-:W-:Y:S02]  /*2370*/  IMAD.MOV R7, RZ, RZ, -R7 ;  /* 0x000000ffff077224 */ /* 0x000fe400078e0a07 */
[C---:B------:R-:W-:Y:S02]  /*2380*/  IMAD R9, R68.reuse, R10, R9 ;  /* 0x0000000a44097224 */ /* 0x040fe400078e0209 */
[----:B------:R-:W-:Y:S02]  /*2390*/  IMAD R7, R68, R7, R5 ;  /* 0x0000000744077224 */ /* 0x000fe400078e0205 */
[----:B------:R-:W-:Y:S01]  /*23a0*/  IMAD.HI.U32 R5, R74, R3, RZ ;  /* 0x000000034a057227 */ /* 0x000fe200078e00ff */
[----:B------:R2:W-:Y:S03]  /*23b0*/  STL [R1+0x280], R9 ;  /* 0x0002800901007387 */ /* 0x0005e60000100800 */
[----:B------:R-:W-:Y:S01]  /*23c0*/  VIADD R10, R0, 0x39 ;  /* 0x00000039000a7836 */ /* 0x000fe20000000000 */
[----:B------:R3:W-:Y:S01]  /*23d0*/  STL [R1+0x3b0], R7 ;  /* 0x0003b00701007387 */ /* 0x0007e20000100800 */
[----:B------:R-:W-:-:S02]  /*23e0*/  IMAD.MOV R5, RZ, RZ, -R5 ;  /* 0x000000ffff057224 */ /* 0x000fc400078e0a05 */
[----:B-1----:R-:W-:Y:S01]  /*23f0*/  VIADD R15, R0, 0x3d ;  /* 0x0000003d000f7836 */ /* 0x002fe20000000000 */
[----:B------:R1:W-:Y:S01]  /*2400*/  STL [R1+0x40c], R2 ;  /* 0x00040c0201007387 */ /* 0x0003e20000100800 */
[----:B------:R-:W-:Y:S02]  /*2410*/  IMAD R5, R68, R5, R3 ;  /* 0x0000000544057224 */ /* 0x000fe400078e0203 */
[C---:B--2---:R-:W-:Y:S01]  /*2420*/  VIADD R9, R0.reuse, 0x3b ;  /* 0x0000003b00097836 */ /* 0x044fe20000000000 */
[----:B------:R2:W-:Y:S01]  /*2430*/  STL [R1+0x104c], R10 ;  /* 0x00104c0a01007387 */ /* 0x0005e20000100800 */
[----:B---3--:R-:W-:-:S03]  /*2440*/  VIADD R7, R0, 0x3a ;  /* 0x0000003a00077836 */ /* 0x008fc60000000000 */
[----:B------:R-:W-:Y:S01]  /*2450*/  IABS R3, R9 ;  /* 0x0000000900037213 */ /* 0x000fe20000000000 */
[----:B-1----:R-:W-:Y:S01]  /*2460*/  IMAD.HI.U32 R2, R74, R81, RZ ;  /* 0x000000514a027227 */ /* 0x002fe200078e00ff */
[----:B------:R1:W-:Y:S01]  /*2470*/  STL [R1+0x10d4], R7 ;  /* 0x0010d40701007387 */ /* 0x0003e20000100800 */
[----:B--2---:R-:W-:-:S03]  /*2480*/  IABS R10, R10 ;  /* 0x0000000a000a7213 */ /* 0x004fc60000000000 */
[----:B------:R2:W-:Y:S01]  /*2490*/  STL [R1+0x10d0], R9 ;  /* 0x0010d00901007387 */ /* 0x0005e20000100800 */
[----:B------:R-:W-:-:S03]  /*24a0*/  IMAD.HI.U32 R6, R74, R3, RZ ;  /* 0x000000034a067227 */ /* 0x000fc600078e00ff */
[----:B------:R3:W-:Y:S01]  /*24b0*/  STL [R1+0x410], R5 ;  /* 0x0004100501007387 */ /* 0x0007e20000100800 */
[----:B------:R-:W-:Y:S01]  /*24c0*/  IMAD.HI.U32 R11, R74, R10, RZ ;  /* 0x0000000a4a0b7227 */ /* 0x000fe200078e00ff */
[----:B-1----:R-:W-:-:S03]  /*24d0*/  IABS R7, R7 ;  /* 0x0000000700077213 */ /* 0x002fc60000000000 */
[----:B------:R-:W-:Y:S02]  /*24e0*/  IMAD.MOV R11, RZ, RZ, -R11 ;  /* 0x000000ffff0b7224 */ /* 0x000fe400078e0a0b */
[----:B--2---:R-:W-:-:S04]  /*24f0*/  IMAD.HI.U32 R9, R74, R7, RZ ;  /* 0x000000074a097227 */ /* 0x004fc800078e00ff */
[----:B---3--:R-:W-:Y:S02]  /*2500*/  VIADD R5, R0, 0x3c ;  /* 0x0000003c00057836 */ /* 0x008fe40000000000 */
[----:B------:R-:W-:Y:S02]  /*2510*/  IMAD.MOV R9, RZ, RZ, -R9 ;  /* 0x000000ffff097224 */ /* 0x000fe400078e0a09 */
[----:B------:R-:W-:Y:S01]  /*2520*/  IMAD.MOV R2, RZ, RZ, -R2 ;  /* 0x000000ffff027224 */ /* 0x000fe200078e0a02 */
[----:B------:R1:W-:Y:S01]  /*2530*/  STL [R1+0x1088], R5 ;  /* 0x0010880501007387 */ /* 0x0003e20000100800 */
[----:B------:R-:W-:Y:S02]  /*2540*/  IMAD.MOV R6, RZ, RZ, -R6 ;  /* 0x000000ffff067224 */ /* 0x000fe400078e0a06 */
[C---:B------:R-:W-:Y:S01]  /*2550*/  IMAD R10, R68.reuse, R11, R10 ;  /* 0x0000000b440a7224 */ /* 0x040fe200078e020a */
[----:B------:R2:W-:Y:S01]  /*2560*/  STL [R1+0x1118], R15 ;  /* 0x0011180f01007387 */ /* 0x0005e20000100800 */
[----:B------:R-:W-:-:S02]  /*2570*/  IMAD R9, R68, R9, R7 ;  /* 0x0000000944097224 */ /* 0x000fc400078e0207 */
[C---:B------:R-:W-:Y:S01]  /*2580*/  IMAD R81, R68.reuse, R2, R81 ;  /* 0x0000000244517224 */ /* 0x040fe200078e0251 */
[----:B------:R-:W-:Y:S01]  /*2590*/  IABS R2, R15 ;  /* 0x0000000f00027213 */ /* 0x000fe20000000000 */
[----:B------:R-:W-:Y:S01]  /*25a0*/  IMAD R3, R68, R6, R3 ;  /* 0x0000000644037224 */ /* 0x000fe200078e0203 */
[----:B-1----:R-:W-:Y:S01]  /*25b0*/  IABS R5, R5 ;  /* 0x0000000500057213 */ /* 0x002fe20000000000 */
[----:B------:R1:W-:Y:S01]  /*25c0*/  STL [R1+0x4c], R10 ;  /* 0x00004c0a01007387 */ /* 0x0003e20000100800 */
[C---:B------:R-:W-:Y:S02]  /*25d0*/  VIADD R11, R0.reuse, 0x3f ;  /* 0x0000003f000b7836 */ /* 0x040fe40000000000 */
[----:B--2---:R-:W-:Y:S01]  /*25e0*/  VIADD R15, R0, 0x47 ;  /* 0x00000047000f7836 */ /* 0x004fe20000000000 */
[----:B------:R2:W-:Y:S01]  /*25f0*/  STL [R1+0xc8], R9 ;  /* 0x0000c80901007387 */ /* 0x0005e20000100800 */
[----:B------:R-:W-:Y:S01]  /*2600*/  IMAD.HI.U32 R7, R74, R5, RZ ;  /* 0x000000054a077227 */ /* 0x000fe200078e00ff */
[----:B------:R-:W-:-:S02]  /*2610*/  IABS R6, R11 ;  /* 0x0000000b00067213 */ /* 0x000fc40000000000 */
[----:B------:R3:W-:Y:S01]  /*2620*/  STL [R1+0x170], R3 ;  /* 0x0001700301007387 */ /* 0x0007e20000100800 */
[----:B------:R-:W-:Y:S02]  /*2630*/  IMAD.MOV R7, RZ, RZ, -R7 ;  /* 0x000000ffff077224 */ /* 0x000fe400078e0a07 */
[----:B-1----:R-:W-:Y:S02]  /*2640*/  VIADD R10, R0, 0x40 ;  /* 0x00000040000a7836 */ /* 0x002fe40000000000 */
[----:B------:R-:W-:Y:S02]  /*2650*/  IMAD R5, R68, R7, R5 ;  /* 0x0000000744057224 */ /* 0x000fe400078e0205 */
[----:B--2---:R-:W-:Y:S01]  /*2660*/  VIADD R9, R0, 0x3e ;  /* 0x0000003e00097836 */ /* 0x004fe20000000000 */
[----:B------:R-:W-:Y:S01]  /*2670*/  IABS R82, R10 ;  /* 0x0000000a00527213 */ /* 0x000fe20000000000 */
[----:B------:R-:W-:-:S03]  /*2680*/  IMAD.HI.U32 R7, R74, R6, RZ ;  /* 0x000000064a077227 */ /* 0x000fc600078e00ff */
[----:B------:R1:W-:Y:S01]  /*2690*/  STL [R1+0x1048], R9 ;  /* 0x0010480901007387 */ /* 0x0003e20000100800 */
[----:B---3--:R-:W-:-:S03]  /*26a0*/  IMAD.HI.U32 R3, R74, R2, RZ ;  /* 0x000000024a037227 */ /* 0x008fc600078e00ff */
[----:B------:R2:W-:Y:S01]  /*26b0*/  STL [R1+0x1084], R11 ;  /* 0x0010840b01007387 */ /* 0x0005e20000100800 */
[----:B------:R-:W-:Y:S02]  /*26c0*/  IMAD.MOV R3, RZ, RZ, -R3 ;  /* 0x000000ffff037224 */ /* 0x000fe400078e0a03 */
[----:B------:R-:W-:Y:S01]  /*26d0*/  IMAD.MOV R7, RZ, RZ, -R7 ;  /* 0x000000ffff077224 */ /* 0x000fe200078e0a07 */
[----:B------:R3:W-:Y:S01]  /*26e0*/  STL [R1+0x1114], R10 ;  /* 0x0011140a01007387 */ /* 0x0007e20000100800 */
[----:B------:R-:W-:Y:S01]  /*26f0*/  IMAD R2, R68, R3, R2 ;  /* 0x0000000344027224 */ /* 0x000fe200078e0202 */
[----:B-1----:R-:W-:Y:S01]  /*2700*/  IABS R9, R9 ;  /* 0x0000000900097213 */ /* 0x002fe20000000000 */
[----:B------:R-:W-:Y:S01]  /*2710*/  IMAD.HI.U32 R3, R74, R82, RZ ;  /* 0x000000524a037227 */ /* 0x000fe200078e00ff */
[----:B------:R1:W-:Y:S03]  /*2720*/  STL [R1+0x288], R5 ;  /* 0x0002880501007387 */ /* 0x0003e60000100800 */
[----:B--2---:R-:W-:Y:S01]  /*2730*/  VIADD R11, R0, 0x42 ;  /* 0x00000042000b7836 */ /* 0x004fe20000000000 */
[----:B------:R2:W-:Y:S01]  /*2740*/  STL [R1+0x3b8], R2 ;  /* 0x0003b80201007387 */ /* 0x0005e20000100800 */
[----:B------:R-:W-:-:S02]  /*2750*/  IMAD R6, R68, R7, R6 ;  /* 0x0000000744067224 */ /* 0x000fc400078e0206 */
[----:B---3--:R-:W-:-:S04]  /*2760*/  IMAD.HI.U32 R10, R74, R9, RZ ;  /* 0x000000094a0a7227 */ /* 0x008fc800078e00ff */
[----:B-1----:R-:W-:Y:S02]  /*2770*/  VIADD R5, R0, 0x41 ;  /* 0x0000004100057836 */ /* 0x002fe40000000000 */
[----:B------:R-:W-:Y:S01]  /*2780*/  IMAD.MOV R10, RZ, RZ, -R10 ;  /* 0x000000ffff0a7224 */ /* 0x000fe200078e0a0a */
[----:B--2---:R-:W-:Y:S01]  /*2790*/  IABS R2, R11 ;  /* 0x0000000b00027213 */ /* 0x004fe20000000000 */
[----:B------:R-:W-:Y:S01]  /*27a0*/  IMAD.MOV R3, RZ, RZ, -R3 ;  /* 0x000000ffff037224 */ /* 0x000fe200078e0a03 */
[----:B------:R1:W-:Y:S01]  /*27b0*/  STL [R1+0x1080], R5 ;  /* 0x0010800501007387 */ /* 0x0003e20000100800 */
[C---:B------:R-:W-:Y:S02]  /*27c0*/  IMAD R9, R68.reuse, R10, R9 ;  /* 0x0000000a44097224 */ /* 0x040fe400078e0209 */
[----:B------:R-:W-:Y:S01]  /*27d0*/  IMAD R82, R68, R3, R82 ;  /* 0x0000000344527224 */ /* 0x000fe200078e0252 */
[----:B------:R2:W-:Y:S01]  /*27e0*/  STL [R1+0x10cc], R11 ;  /* 0x0010cc0b01007387 */ /* 0x0005e20000100800 */
[----:B------:R-:W-:-:S02]  /*27f0*/  VIADD R10, R0, 0x43 ;  /* 0x00000043000a7836 */ /* 0x000fc40000000000 */
[----:B------:R-:W-:Y:S01]  /*2800*/  IMAD.HI.U32 R3, R74, R2, RZ ;  /* 0x000000024a037227 */ /* 0x000fe200078e00ff */
[----:B------:R3:W-:Y:S01]  /*2810*/  STL [R1+0x418], R9 ;  /* 0x0004180901007387 */ /* 0x0007e20000100800 */
[----:B-1----:R-:W-:Y:S02]  /*2820*/  IABS R5, R5 ;  /* 0x0000000500057213 */ /* 0x002fe40000000000 */
[----:B------:R-:W-:Y:S01]  /*2830*/  IMAD.MOV R3, RZ, RZ, -R3 ;  /* 0x000000ffff037224 */ /* 0x000fe200078e0a03 */
[----:B------:R1:W-:Y:S01]  /*2840*/  STL [R1+0x41c], R6 ;  /* 0x00041c0601007387 */ /* 0x0003e20000100800 */
[----:B--2---:R-:W-:Y:S02]  /*2850*/  VIADD R11, R0, 0x44 ;  /* 0x00000044000b7836 */ /* 0x004fe40000000000 */
[----:B------:R-:W-:Y:S01]  /*2860*/  IMAD.HI.U32 R7, R74, R5, RZ ;  /* 0x000000054a077227 */ /* 0x000fe200078e00ff */
[----:B------:R2:W-:Y:S03]  /*2870*/  STL [R1+0x1058], R10 ;  /* 0x0010580a01007387 */ /* 0x0005e60000100800 */
[----:B------:R-:W-:Y:S01]  /*2880*/  IMAD.MOV R7, RZ, RZ, -R7 ;  /* 0x000000ffff077224 */ /* 0x000fe200078e0a07 */
[----:B------:R5:W-:Y:S01]  /*2890*/  STL [R1+0x107c], R11 ;  /* 0x00107c0b01007387 */ /* 0x000be20000100800 */
[----:B---3--:R-:W-:Y:S01]  /*28a0*/  VIADD R9, R0, 0x45 ;  /* 0x0000004500097836 */ /* 0x008fe20000000000 */
[----:B-1----:R-:W-:Y:S01]  /*28b0*/  IABS R6, R11 ;  /* 0x0000000b00067213 */ /* 0x002fe20000000000 */
[----:B------:R-:W-:-:S02]  /*28c0*/  IMAD R7, R68, R7, R5 ;  /* 0x0000000744077224 */ /* 0x000fc400078e0205 */
[----:B------:R-:W-:Y:S01]  /*28d0*/  IMAD R2, R68, R3, R2 ;  /* 0x0000000344027224 */ /* 0x000fe200078e0202 */
[----:B------:R1:W-:Y:S01]  /*28e0*/  STL [R1+0x10c8], R9 ;  /* 0x0010c80901007387 */ /* 0x0003e20000100800 */
[----:B--2---:R-:W-:Y:S02]  /*28f0*/  IABS R10, R10 ;  /* 0x0000000a000a7213 */ /* 0x004fe40000000000 */
[----:B------:R-:W-:Y:S01]  /*2900*/  IABS R5, R9 ;  /* 0x0000000900057213 */ /* 0x000fe20000000000 */
[----:B------:R2:W-:Y:S02]  /*2910*/  STL [R1+0x50], R7 ;  /* 0x0000500701007387 */ /* 0x0005e40000100800 */
[C---:B-----5:R-:W-:Y:S02]  /*2920*/  IMAD.HI.U32 R11, R74.reuse, R10, RZ ;  /* 0x0000000a4a0b7227 */ /* 0x060fe400078e00ff */
[----:B------:R3:W-:Y:S02]  /*2930*/  STL [R1+0xd0], R2 ;  /* 0x0000d00201007387 */ /* 0x0007e40000100800 */
[----:B-1----:R-:W-:-:S04]  /*2940*/  IMAD.HI.U32 R9, R74, R6, RZ ;  /* 0x000000064a097227 */ /* 0x002fc800078e00ff */
[----:B--2---:R-:W-:Y:S02]  /*2950*/  VIADD R7, R0, 0x46 ;  /* 0x0000004600077836 */ /* 0x004fe40000000000 */
[----:B------:R-:W-:Y:S02]  /*2960*/  IMAD.MOV R11, RZ, RZ, -R11 ;  /* 0x000000ffff0b7224 */ /* 0x000fe400078e0a0b */
[----:B------:R-:W-:Y:S01]  /*2970*/  IMAD.MOV R9, RZ, RZ, -R9 ;  /* 0x000000ffff097224 */ /* 0x000fe200078e0a09 */
[----:B------:R1:W-:Y:S01]  /*2980*/  STL [R1+0x10c4], R7 ;  /* 0x0010c40701007387 */ /* 0x0003e20000100800 */
[----:B------:R-:W-:Y:S01]  /*2990*/  IABS R3, R7 ;  /* 0x0000000700037213 */ /* 0x000fe20000000000 */
[C---:B------:R-:W-:Y:S01]  /*29a0*/  IMAD R10, R68.reuse, R11, R10 ;  /* 0x0000000b440a7224 */ /* 0x040fe200078e020a */
[----:B---3--:R-:W-:Y:S01]  /*29b0*/  IABS R2, R15 ;  /* 0x0000000f00027213 */ /* 0x008fe20000000000 */
[----:B------:R-:W-:Y:S01]  /*29c0*/  IMAD R9, R68, R9, R6 ;  /* 0x0000000944097224 */ /* 0x000fe200078e0206 */
[----:B------:R-:W-:Y:S01]  /*29d0*/  STL [R1+0x10c0], R15 ;  /* 0x0010c00f01007387 */ /* 0x000fe20000100800 */
[----:B------:R-:W-:-:S03]  /*29e0*/  IMAD.HI.U32 R6, R74, R3, RZ ;  /* 0x000000034a067227 */ /* 0x000fc600078e00ff */
[----:B------:R2:W-:Y:S01]  /*29f0*/  STL [R1+0x174], R10 ;  /* 0x0001740a01007387 */ /* 0x0005e20000100800 */
[----:B-1----:R-:W-:-:S03]  /*2a00*/  IMAD.HI.U32 R7, R74, R5, RZ ;  /* 0x000000054a077227 */ /* 0x002fc600078e00ff */
[----:B------:R1:W-:Y:S01]  /*2a10*/  STL [R1+0x28c], R9 ;  /* 0x00028c0901007387 */ /* 0x0003e20000100800 */
[----:B------:R-:W-:Y:S02]  /*2a20*/  IMAD.MOV R7, RZ, RZ, -R7 ;  /* 0x000000ffff077224 */ /* 0x000fe400078e0a07 */
[----:B------:R-:W-:Y:S02]  /*2a30*/  IMAD.MOV R6, RZ, RZ, -R6 ;  /* 0x000000ffff067224 */ /* 0x000fe400078e0a06 */
[----:B------:R-:W-:Y:S02]  /*2a40*/  IMAD R5, R68, R7, R5 ;  /* 0x0000000744057224 */ /* 0x000fe400078e0205 */
[C---:B------:R-:W-:Y:S02]  /*2a50*/  VIADD R11, R0.reuse, 0x48 ;  /* 0x00000048000b7836 */ /* 0x040fe40000000000 */
[C---:B--2---:R-:W-:Y:S01]  /*2a60*/  VIADD R10, R0.reuse, 0x49 ;  /* 0x00000049000a7836 */ /* 0x044fe20000000000 */
[----:B------:R2:W-:Y:S01]  /*2a70*/  STL [R1+0x3bc], R5 ;  /* 0x0003bc0501007387 */ /* 0x0005e20000100800 */
[----:B-1----:R-:W-:Y:S01]  /*2a80*/  VIADD R9, R0, 0x4a ;  /* 0x0000004a00097836 */ /* 0x002fe20000000000 */
[----:B------:R-:W-:Y:S01]  /*2a90*/  IABS R83, R11 ;  /* 0x0000000b00537213 */ /* 0x000fe20000000000 */
[----:B------:R-:W-:Y:S01]  /*2aa0*/  IMAD R6, R68, R6, R3 ;  /* 0x0000000644067224 */ /* 0x000fe200078e0203 */
[----:B------:R1:W-:Y:S01]  /*2ab0*/  STL [R1+0x1044], R11 ;  /* 0x0010440b01007387 */ /* 0x0003e20000100800 */
[----:B------:R-:W-:Y:S01]  /*2ac0*/  IABS R7, R10 ;  /* 0x0000000a00077213 */ /* 0x000fe20000000000 */
[----:B------:R-:W-:Y:S01]  /*2ad0*/  VIADD R15, R0, 0x50 ;  /* 0x00000050000f7836 */ /* 0x000fe20000000000 */
[----:B------:R-:W-:Y:S01]  /*2ae0*/  IABS R3, R9 ;  /* 0x0000000900037213 */ /* 0x000fe20000000000 */
[----:B------:R3:W-:Y:S01]  /*2af0*/  STL [R1+0x10bc], R10 ;  /* 0x0010bc0a01007387 */ /* 0x0007e20000100800 */
[----:B--2---:R-:W-:-:S02]  /*2b00*/  IMAD.HI.U32 R5, R74, R2, RZ ;  /* 0x000000024a057227 */ /* 0x004fc400078e00ff */
[----:B------:R-:W-:Y:S01]  /*2b10*/  IABS R84, R15 ;  /* 0x0000000f00547213 */ /* 0x000fe20000000000 */
[----:B------:R2:W-:Y:S01]  /*2b20*/  STL [R1+0x10b8], R9 ;  /* 0x0010b80901007387 */ /* 0x0005e20000100800 */
[----:B------:R-:W-:-:S03]  /*2b30*/  IMAD.MOV R5, RZ, RZ, -R5 ;  /* 0x000000ffff057224 */ /* 0x000fc600078e0a05 */
[----:B------:R5:W-:Y:S01]  /*2b40*/  STL [R1+0x424], R6 ;  /* 0x0004240601007387 */ /* 0x000be20000100800 */
[----:B-1----:R-:W-:Y:S02]  /*2b50*/  VIADD R11, R0, 0x4c ;  /* 0x0000004c000b7836 */ /* 0x002fe40000000000 */
[----:B------:R-:W-:Y:S02]  /*2b60*/  IMAD R2, R68, R5, R2 ;  /* 0x0000000544027224 */ /* 0x000fe400078e0202 */
[----:B---3--:R-:W-:-:S03]  /*2b70*/  IMAD.HI.U32 R10, R74, R83, RZ ;  /* 0x000000534a0a7227 */ /* 0x008fc600078e00ff */
[----:B------:R1:W-:Y:S01]  /*2b80*/  STL [R1+0x434], R2 ;  /* 0x0004340201007387 */ /* 0x0003e20000100800 */
[----:B--2---:R-:W-:-:S04]  /*2b90*/  IMAD.HI.U32 R9, R74, R7, RZ ;  /* 0x000000074a097227 */ /* 0x004fc800078e00ff */
[----:B-----5:R-:W-:Y:S02]  /*2ba0*/  VIADD R6, R0, 0x4b ;  /* 0x0000004b00067836 */ /* 0x020fe40000000000 */
[----:B------:R-:W-:Y:S02]  /*2bb0*/  IMAD.MOV R9, RZ, RZ, -R9 ;  /* 0x000000ffff097224 */ /* 0x000fe400078e0a09 */
[----:B------:R-:W-:Y:S01]  /*2bc0*/  IMAD.MOV R10, RZ, RZ, -R10 ;  /* 0x000000ffff0a7224 */ /* 0x000fe200078e0a0a */
[----:B------:R2:W-:Y:S01]  /*2bd0*/  STL [R1+0x1078], R6 ;  /* 0x0010780601007387 */ /* 0x0005e20000100800 */
[----:B------:R-:W-:Y:S01]  /*2be0*/  IABS R5, R6 ;  /* 0x0000000600057213 */ /* 0x000fe20000000000 */
[C---:B------:R-:W-:Y:S01]  /*2bf0*/  IMAD R9, R68.reuse, R9, R7 ;  /* 0x0000000944097224 */ /* 0x040fe200078e0207 */
[----:B-1----:R-:W-:Y:S01]  /*2c00*/  IABS R2, R11 ;  /* 0x0000000b00027213 */ /* 0x002fe20000000000 */
[----:B------:R1:W-:Y:S01]  /*2c10*/  STL [R1+0x1110], R11 ;  /* 0x0011100b01007387 */ /* 0x0003e20000100800 */
[----:B------:R-:W-:-:S02]  /*2c20*/  IMAD R83, R68, R10, R83 ;  /* 0x0000000a44537224 */ /* 0x000fc400078e0253 */
[C---:B------:R-:W-:Y:S01]  /*2c30*/  IMAD.HI.U32 R7, R74.reuse, R5, RZ ;  /* 0x000000054a077227 */ /* 0x040fe200078e00ff */
[----:B------:R3:W-:Y:S03]  /*2c40*/  STL [R1+0x54], R9 ;  /* 0x0000540901007387 */ /* 0x0007e60000100800 */
[----:B--2---:R-:W-:-:S04]  /*2c50*/  IMAD.HI.U32 R6, R74, R3, RZ ;  /* 0x000000034a067227 */ /* 0x004fc800078e00ff */
[----:B------:R-:W-:Y:S02]  /*2c60*/  IMAD.MOV R6, RZ, RZ, -R6 ;  /* 0x000000ffff067224 */ /* 0x000fe400078e0a06 */
[----:B-1----:R-:W-:Y:S02]  /*2c70*/  VIADD R11, R0, 0x4e ;  /* 0x0000004e000b7836 */ /* 0x002fe40000000000 */
[----:B------:R-:W-:Y:S02]  /*2c80*/  IMAD R3, R68, R6, R3 ;  /* 0x0000000644037224 */ /* 0x000fe400078e0203 */
[C---:B---3--:R-:W-:Y:S02]  /*2c90*/  VIADD R9, R0.reuse, 0x4d ;  /* 0x0000004d00097836 */ /* 0x048fe40000000000 */
[----:B------:R-:W-:Y:S01]  /*2ca0*/  IMAD.MOV R7, RZ, RZ, -R7 ;  /* 0x000000ffff077224 */ /* 0x000fe200078e0a07 */
[----:B------:R1:W-:Y:S01]  /*2cb0*/  STL [R1+0xd4], R3 ;  /* 0x0000d40301007387 */ /* 0x0003e20000100800 */
[----:B------:R-:W-:-:S02]  /*2cc0*/  VIADD R10, R0, 0x4f ;  /* 0x0000004f000a7836 */ /* 0x000fc40000000000 */
[----:B------:R-:W-:Y:S01]  /*2cd0*/  IMAD.HI.U32 R6, R74, R2, RZ ;  /* 0x000000024a067227 */ /* 0x000fe200078e00ff */
[----:B------:R2:W-:Y:S03]  /*2ce0*/  STL [R1+0x1040], R9 ;  /* 0x0010400901007387 */ /* 0x0005e60000100800 */
[C---:B------:R-:W-:Y:S01]  /*2cf0*/  IMAD R7, R68.reuse, R7, R5 ;  /* 0x0000000744077224 */ /* 0x040fe200078e0205 */
[----:B------:R-:W-:Y:S01]  /*2d00*/  IABS R5, R10 ;  /* 0x0000000a00057213 */ /* 0x000fe20000000000 */
[----:B------:R-:W-:Y:S01]  /*2d10*/  IMAD.MOV R6, RZ, RZ, -R6 ;  /* 0x000000ffff067224 */ /* 0x000fe200078e0a06 */
[----:B-1----:R-:W-:Y:S01]  /*2d20*/  IABS R3, R11 ;  /* 0x0000000b00037213 */ /* 0x002fe20000000000 */
[----:B------:R1:W-:Y:S02]  /*2d30*/  STL [R1+0x1074], R11 ;  /* 0x0010740b01007387 */ /* 0x0003e40000100800 */
[----:B------:R-:W-:Y:S01]  /*2d40*/  IMAD R2, R68, R6, R2 ;  /* 0x0000000644027224 */ /* 0x000fe200078e0202 */
[----:B--2---:R-:W-:Y:S01]  /*2d50*/  IABS R9, R9 ;  /* 0x0000000900097213 */ /* 0x004fe20000000000 */
[----:B------:R2:W-:Y:S01]  /*2d60*/  STL [R1+0x110c], R10 ;  /* 0x00110c0a01007387 */ /* 0x0005e20000100800 */
[----:B------:R-:W-:-:S03]  /*2d70*/  IMAD.HI.U32 R6, R74, R5, RZ ;  /* 0x000000054a067227 */ /* 0x000fc600078e00ff */
[----:B------:R3:W-:Y:S01]  /*2d80*/  STL [R1+0x180], R7 ;  /* 0x0001800701007387 */ /* 0x0007e20000100800 */
[----:B------:R-:W-:Y:S02]  /*2d90*/  IMAD.MOV R6, RZ, RZ, -R6 ;  /* 0x000000ffff067224 */ /* 0x000fe400078e0a06 */
[----:B-1----:R-:W-:Y:S01]  /*2da0*/  VIADD R11, R0, 0x51 ;  /* 0x00000051000b7836 */ /* 0x002fe20000000000 */
[----:B------:R1:W-:Y:S01]  /*2db0*/  STL [R1+0x2a4], R2 ;  /* 0x0002a40201007387 */ /* 0x0003e20000100800 */
[----:B------:R-:W-:Y:S02]  /*2dc0*/  IMAD R5, R68, R6, R5 ;  /* 0x0000000644057224 */ /* 0x000fe400078e0205 */
[C---:B--2---:R-:W-:Y:S01]  /*2dd0*/  IMAD.HI.U32 R10, R74.reuse, R9, RZ ;  /* 0x000000094a0a7227 */ /* 0x044fe200078e00ff */
[----:B------:R2:W-:Y:S03]  /*2de0*/  STL [R1+0x1070], R15 ;  /* 0x0010700f01007387 */ /* 0x0005e60000100800 */
[----:B---3--:R-:W-:Y:S01]  /*2df0*/  IMAD.HI.U32 R7, R74, R3, RZ ;  /* 0x000000034a077227 */ /* 0x008fe200078e00ff */
[----:B------:R-:W-:Y:S01]  /*2e00*/  STL [R1+0x10b4], R11 ;  /* 0x0010b40b01007387 */ /* 0x000fe20000100800 */
[----:B-1----:R-:W-:-:S02]  /*2e10*/  IABS R2, R11 ;  /* 0x0000000b00027213 */ /* 0x002fc40000000000 */
        /* <DEDUP_REMOVED lines=9> */
[----:B--2---:R-:W-:Y:S01]  /*2eb0*/  VIADD R15, R0, 0x56 ;  /* 0x00000056000f7836 */ /* 0x004fe20000000000 */
[----:B------:R2:W-:Y:S01]  /*2ec0*/  STL [R1+0x430], R5 ;  /* 0x0004300501007387 */ /* 0x0005e20000100800 */
[----:B------:R-:W-:Y:S02]  /*2ed0*/  IMAD R84, R68, R3, R84 ;  /* 0x0000000344547224 */ /* 0x000fe400078e0254 */
[C---:B-1----:R-:W-:Y:S01]  /*2ee0*/  VIADD R9, R0.reuse, 0x53 ;  /* 0x0000005300097836 */ /* 0x042fe20000000000 */
[----:B------:R1:W-:Y:S01]  /*2ef0*/  STL [R1+0x1054], R10 ;  /* 0x0010540a01007387 */ /* 0x0003e20000100800 */
[----:B---3--:R-:W-:-:S03]  /*2f00*/  VIADD R7, R0, 0x54 ;  /* 0x0000005400077836 */ /* 0x008fc60000000000 */
[----:B------:R-:W-:Y:S01]  /*2f10*/  STL [R1+0x106c], R9 ;  /* 0x00106c0901007387 */ /* 0x000fe20000100800 */
[----:B------:R-:W-:Y:S01]  /*2f20*/  IABS R6, R9 ;  /* 0x0000000900067213 */ /* 0x000fe20000000000 */
[----:B--2---:R-:W-:Y:S01]  /*2f30*/  IMAD.HI.U32 R5, R74, R2, RZ ;  /* 0x000000024a057227 */ /* 0x004fe200078e00ff */
[----:B------:R-:W-:Y:S01]  /*2f40*/  IABS R3, R7 ;  /* 0x0000000700037213 */ /* 0x000fe20000000000 */
[----:B------:R2:W-:Y:S02]  /*2f50*/  STL [R1+0x10b0], R7 ;  /* 0x0010b00701007387 */ /* 0x0005e40000100800 */
[----:B------:R-:W-:Y:S01]  /*2f60*/  IMAD.MOV R5, RZ, RZ, -R5 ;  /* 0x000000ffff057224 */ /* 0x000fe200078e0a05 */
[----:B-1----:R-:W-:-:S03]  /*2f70*/  IABS R10, R10 ;  /* 0x0000000a000a7213 */ /* 0x002fc60000000000 */
[----:B------:R-:W-:Y:S02]  /*2f80*/  IMAD R2, R68, R5, R2 ;  /* 0x0000000544027224 */ /* 0x000fe400078e0202 */
[----:B------:R-:W-:-:S03]  /*2f90*/  IMAD.HI.U32 R11, R74, R10, RZ ;  /* 0x0000000a4a0b7227 */ /* 0x000fc600078e00ff */
[----:B------:R1:W-:Y:S01]  /*2fa0*/  STL [R1+0x60], R2 ;  /* 0x0000600201007387 */ /* 0x0003e20000100800 */
[----:B--2---:R-:W-:Y:S02]  /*2fb0*/  VIADD R7, R0, 0x55 ;  /* 0x0000005500077836 */ /* 0x004fe40000000000 */
[----:B------:R-:W-:-:S03]  /*2fc0*/  IMAD.HI.U32 R9, R74, R6, RZ ;  /* 0x000000064a097227 */ /* 0x000fc600078e00ff */
[----:B------:R2:W-:Y:S01]  /*2fd0*/  STL [R1+0x10ac], R7 ;  /* 0x0010ac0701007387 */ /* 0x0005e20000100800 */
[----:B------:R-:W-:Y:S01]  /*2fe0*/  IABS R5, R7 ;  /* 0x0000000700057213 */ /* 0x000fe20000000000 */
[----:B------:R-:W-:Y:S02]  /*2ff0*/  IMAD.MOV R11, RZ, RZ, -R11 ;  /* 0x000000ffff0b7224 */ /* 0x000fe400078e0a0b */
[----:B------:R-:W-:Y:S01]  /*3000*/  IMAD.MOV R9, RZ, RZ, -R9 ;  /* 0x000000ffff097224 */ /* 0x000fe200078e0a09 */
[----:B-1----:R-:W-:Y:S01]  /*3010*/  IABS R2, R15 ;  /* 0x0000000f00027213 */ /* 0x002fe20000000000 */
[C---:B------:R-:W-:Y:S01]  /*3020*/  IMAD R10, R68.reuse, R11, R10 ;  /* 0x0000000b440a7224 */ /* 0x040fe200078e020a */
[----:B------:R-:W-:Y:S01]  /*3030*/  STL [R1+0x10a8], R15 ;  /* 0x0010a80f01007387 */ /* 0x000fe20000100800 */
[----:B------:R-:W-:Y:S02]  /*3040*/  IMAD R9, R68, R9, R6 ;  /* 0x0000000944097224 */ /* 0x000fe400078e0206 */
[C---:B--2---:R-:W-:Y:S01]  /*3050*/  IMAD.HI.U32 R7, R74.reuse, R3, RZ ;  /* 0x000000034a077227 */ /* 0x044fe200078e00ff */
[----:B------:R1:W-:Y:S03]  /*3060*/  STL [R1+0xd8], R10 ;  /* 0x0000d80a01007387 */ /* 0x0003e60000100800 */
        /* <DEDUP_REMOVED lines=8> */
[----:B--2---:R-:W-:Y:S01]  /*30f0*/  VIADD R9, R0, 0x59 ;  /* 0x0000005900097836 */ /* 0x004fe20000000000 */
[----:B------:R1:W-:Y:S01]  /*3100*/  STL [R1+0x103c], R11 ;  /* 0x00103c0b01007387 */ /* 0x0003e20000100800 */
[----:B------:R-:W-:Y:S01]  /*3110*/  IMAD R6, R68, R6, R5 ;  /* 0x0000000644067224 */ /* 0x000fe200078e0205 */
[----:B------:R-:W-:Y:S01]  /*3120*/  IABS R7, R11 ;  /* 0x0000000b00077213 */ /* 0x000fe20000000000 */
[----:B------:R-:W-:Y:S01]  /*3130*/  VIADD R15, R0, 0x60 ;  /* 0x00000060000f7836 */ /* 0x000fe20000000000 */
[----:B------:R2:W-:Y:S01]  /*3140*/  STL [R1+0x10a4], R10 ;  /* 0x0010a40a01007387 */ /* 0x0005e20000100800 */
[----:B------:R-:W-:Y:S01]  /*3150*/  IABS R5, R9 ;  /* 0x0000000900057213 */ /* 0x000fe20000000000 */
[----:B---3--:R-:W-:Y:S01]  /*3160*/  IMAD.HI.U32 R3, R74, R2, RZ ;  /* 0x000000024a037227 */ /* 0x008fe200078e00ff */
[----:B------:R-:W-:Y:S01]  /*3170*/  IABS R85, R10 ;  /* 0x0000000a00557213 */ /* 0x000fe20000000000 */
[----:B------:R3:W-:Y:S01]  /*3180*/  STL [R1+0x10a0], R9 ;  /* 0x0010a00901007387 */ /* 0x0007e20000100800 */
[----:B------:R-:W-:Y:S01]  /*3190*/  IABS R87, R15 ;  /* 0x0000000f00577213 */ /* 0x000fe20000000000 */
[----:B------:R-:W-:-:S02]  /*31a0*/  IMAD.MOV R3, RZ, RZ, -R3 ;  /* 0x000000ffff037224 */ /* 0x000fc400078e0a03 */
[----:B------:R5:W-:Y:S01]  /*31b0*/  STL [R1+0x3c8], R6 ;  /* 0x0003c80601007387 */ /* 0x000be20000100800 */
[----:B-1----:R-:W-:Y:S02]  /*31c0*/  VIADD R11, R0, 0x5b ;  /* 0x0000005b000b7836 */ /* 0x002fe40000000000 */
[----:B------:R-:W-:Y:S02]  /*31d0*/  IMAD R2, R68, R3, R2 ;  /* 0x0000000344027224 */ /* 0x000fe400078e0202 */
[C---:B--2---:R-:W-:Y:S01]  /*31e0*/  IMAD.HI.U32 R10, R74.reuse, R85, RZ ;  /* 0x000000554a0a7227 */ /* 0x044fe200078e00ff */
[----:B------:R-:W-:Y:S02]  /*31f0*/  IABS R3, R11 ;  /* 0x0000000b00037213 */ /* 0x000fe40000000000 */
[----:B------:R1:W-:Y:S01]  /*3200*/  STL [R1+0x428], R2 ;  /* 0x0004280201007387 */ /* 0x0003e20000100800 */
[----:B---3--:R-:W-:-:S04]  /*3210*/  IMAD.HI.U32 R9, R74, R7, RZ ;  /* 0x000000074a097227 */ /* 0x008fc800078e00ff */
[----:B-----5:R-:W-:Y:S02]  /*3220*/  VIADD R6, R0, 0x5a ;  /* 0x0000005a00067836 */ /* 0x020fe40000000000 */
[----:B------:R-:W-:Y:S02]  /*3230*/  IMAD.MOV R9, RZ, RZ, -R9 ;  /* 0x000000ffff097224 */ /* 0x000fe400078e0a09 */
[----:B------:R-:W-:Y:S01]  /*3240*/  IMAD.MOV R10, RZ, RZ, -R10 ;  /* 0x000000ffff0a7224 */ /* 0x000fe200078e0a0a */
[----:B------:R2:W-:Y:S01]  /*3250*/  STL [R1+0x1068], R6 ;  /* 0x0010680601007387 */ /* 0x0005e20000100800 */
[----:B-1----:R-:W-:Y:S01]  /*3260*/  IABS R2, R6 ;  /* 0x0000000600027213 */ /* 0x002fe20000000000 */
[----:B------:R-:W-:Y:S02]  /*3270*/  IMAD R7, R68, R9, R7 ;  /* 0x0000000944077224 */ /* 0x000fe400078e0207 */
[----:B------:R1:W-:Y:S01]  /*3280*/  STL [R1+0x1108], R11 ;  /* 0x0011080b01007387 */ /* 0x0003e20000100800 */
[----:B------:R-:W-:-:S02]  /*3290*/  VIADD R9, R0, 0x5c ;  /* 0x0000005c00097836 */ /* 0x000fc40000000000 */
[----:B------:R-:W-:Y:S01]  /*32a0*/  IMAD R85, R68, R10, R85 ;  /* 0x0000000a44557224 */ /* 0x000fe200078e0255 */
[----:B------:R3:W-:Y:S01]  /*32b0*/  STL [R1+0x420], R7 ;  /* 0x0004200701007387 */ /* 0x0007e20000100800 */
[----:B------:R-:W-:Y:S02]  /*32c0*/  VIADD R10, R0, 0x5e ;  /* 0x0000005e000a7836 */ /* 0x000fe40000000000 */
[----:B--2---:R-:W-:-:S04]  /*32d0*/  IMAD.HI.U32 R6, R74, R5, RZ ;  /* 0x000000054a067227 */ /* 0x004fc800078e00ff */
[----:B------:R-:W-:Y:S02]  /*32e0*/  IMAD.MOV R6, RZ, RZ, -R6 ;  /* 0x000000ffff067224 */ /* 0x000fe400078e0a06 */
[----:B-1----:R-:W-:Y:S02]  /*32f0*/  VIADD R11, R0, 0x5d ;  /* 0x0000005d000b7836 */ /* 0x002fe40000000000 */
[----:B------:R-:W-:Y:S02]  /*3300*/  IMAD R5, R68, R6, R5 ;  /* 0x0000000644057224 */ /* 0x000fe400078e0205 */
[----:B---3--:R-:W-:Y:S01]  /*3310*/  IMAD.HI.U32 R7, R74, R2, RZ ;  /* 0x000000024a077227 */ /* 0x008fe200078e00ff */
[----:B------:R-:W-:Y:S02]  /*3320*/  IABS R6, R11 ;  /* 0x0000000b00067213 */ /* 0x000fe40000000000 */
[----:B------:R1:W-:Y:S01]  /*3330*/  STL [R1+0x5c], R5 ;  /* 0x00005c0501007387 */ /* 0x0003e20000100800 */
[----:B------:R-:W-:-:S03]  /*3340*/  IMAD.MOV R7, RZ, RZ, -R7 ;  /* 0x000000ffff077224 */ /* 0x000fc600078e0a07 */
[----:B------:R2:W-:Y:S01]  /*3350*/  STL [R1+0x1038], R9 ;  /* 0x0010380901007387 */ /* 0x0005e20000100800 */
[----:B------:R-:W-:Y:S01]  /*3360*/  IMAD R7, R68, R7, R2 ;  /* 0x0000000744077224 */ /* 0x000fe200078e0202 */
[----:B------:R-:W-:Y:S02]  /*3370*/  IABS R2, R10 ;  /* 0x0000000a00027213 */ /* 0x000fe40000000000 */
[----:B------:R3:W-:Y:S01]  /*3380*/  STL [R1+0x1064], R11 ;  /* 0x0010640b01007387 */ /* 0x0007e20000100800 */
[----:B-1----:R-:W-:-:S03]  /*3390*/  IMAD.HI.U32 R5, R74, R3, RZ ;  /* 0x000000034a057227 */ /* 0x002fc600078e00ff */
[----:B------:R1:W-:Y:S01]  /*33a0*/  STL [R1+0x1104], R10 ;  /* 0x0011040a01007387 */ /* 0x0003e20000100800 */
[----:B--2---:R-:W-:Y:S01]  /*33b0*/  IABS R9, R9 ;  /* 0x0000000900097213 */ /* 0x004fe20000000000 */
[----:B------:R-:W-:Y:S02]  /*33c0*/  IMAD.MOV R5, RZ, RZ, -R5 ;  /* 0x000000ffff057224 */ /* 0x000fe400078e0a05 */
[----:B------:R2:W-:Y:S01]  /*33d0*/  STL [R1+0xdc], R7 ;  /* 0x0000dc0701007387 */ /* 0x0005e20000100800 */
[----:B---3--:R-:W-:Y:S02]  /*33e0*/  VIADD R11, R0, 0x61 ;  /* 0x00000061000b7836 */ /* 0x008fe40000000000 */
[----:B------:R-:W-:Y:S02]  /*33f0*/  IMAD R3, R68, R5, R3 ;  /* 0x0000000544037224 */ /* 0x000fe400078e0203 */
[----:B-1----:R-:W-:-:S03]  /*3400*/  IMAD.HI.U32 R10, R74, R9, RZ ;  /* 0x000000094a0a7227 */ /* 0x002fc600078e00ff */
[----:B------:R1:W-:Y:S01]  /*3410*/  STL [R1+0x18c], R3 ;  /* 0x00018c0301007387 */ /* 0x0003e20000100800 */
[----:B--2---:R-:W-:-:S03]  /*3420*/  IMAD.HI.U32 R7, R74, R6, RZ ;  /* 0x000000064a077227 */ /* 0x004fc600078e00ff */
[----:B------:R-:W-:Y:S01]  /*3430*/  STL [R1+0x1100], R15 ;  /* 0x0011000f01007387 */ /* 0x000fe20000100800 */
[----:B------:R-:W-:Y:S02]  /*3440*/  IMAD.MOV R10, RZ, RZ, -R10 ;  /* 0x000000ffff0a7224 */ /* 0x000fe400078e0a0a */
[----:B------:R-:W-:Y:S01]  /*3450*/  IMAD.HI.U32 R5, R74, R2, RZ ;  /* 0x000000024a057227 */ /* 0x000fe200078e00ff */
[----:B------:R2:W-:Y:S01]  /*3460*/  STL [R1+0x1130], R11 ;  /* 0x0011300b01007387 */ /* 0x0005e20000100800 */
[----:B-1----:R-:W-:Y:S02]  /*3470*/  IABS R3, R11 ;  /* 0x0000000b00037213 */ /* 0x002fe40000000000 */
[----:B------:R-:W-:Y:S02]  /*3480*/  IMAD.MOV R7, RZ, RZ, -R7 ;  /* 0x000000ffff077224 */ /* 0x000fe400078e0a07 */
[----:B------:R-:W-:Y:S02]  /*3490*/  IMAD R9, R68, R10, R9 ;  /* 0x0000000a44097224 */ /* 0x000fe400078e0209 */
[----:B------:R-:W-:-:S02]  /*34a0*/  IMAD.MOV R5, RZ, RZ, -R5 ;  /* 0x000000ffff057224 */ /* 0x000fc400078e0a05 */
[C---:B------:R-:W-:Y:S01]  /*34b0*/  IMAD R6, R68.reuse, R7, R6 ;  /* 0x0000000744067224 */ /* 0x040fe200078e0206 */
[----:B------:R1:W-:Y:S01]  /*34c0*/  STL [R1+0x2ac], R9 ;  /* 0x0002ac0901007387 */ /* 0x0003e20000100800 */
[----:B------:R-:W-:Y:S02]  /*34d0*/  IMAD R2, R68, R5, R2 ;  /* 0x0000000544027224 */ /* 0x000fe400078e0202 */
[----:B------:R-:W-:Y:S01]  /*34e0*/  IMAD.HI.U32 R7, R74, R87, RZ ;  /* 0x000000574a077227 */ /* 0x000fe200078e00ff */
[----:B------:R3:W-:Y:S03]  /*34f0*/  STL [R1+0x3d0], R6 ;  /* 0x0003d00601007387 */ /* 0x0007e60000100800 */
[C---:B--2---:R-:W-:Y:S01]  /*3500*/  VIADD R11, R0.reuse, 0x63 ;  /* 0x00000063000b7836 */ /* 0x044fe20000000000 */
[----:B------:R2:W-:Y:S01]  /*3510*/  STL [R1+0x414], R2 ;  /* 0x0004140201007387 */ /* 0x0005e20000100800 */
[----:B------:R-:W-:-:S02]  /*3520*/  VIADD R10, R0, 0x64 ;  /* 0x00000064000a7836 */ /* 0x000fc40000000000 */
[C---:B-1----:R-:W-:Y:S01]  /*3530*/  VIADD R9, R0.reuse, 0x62 ;  /* 0x0000006200097836 */ /* 0x042fe20000000000 */
[----:B------:R-:W-:Y:S01]  /*3540*/  IABS R5, R11 ;  /* 0x0000000b00057213 */ /* 0x000fe20000000000 */
[----:B------:R-:W-:Y:S02]  /*3550*/  VIADD R15, R0, 0x65 ;  /* 0x00000065000f7836 */ /* 0x000fe40000000000 */
[----:B---3--:R-:W-:Y:S01]  /*3560*/  IMAD.HI.U32 R6, R74, R3, RZ ;  /* 0x000000034a067227 */ /* 0x008fe200078e00ff */
[----:B------:R1:W-:Y:S03]  /*3570*/  STL [R1+0x1060], R9 ;  /* 0x0010600901007387 */ /* 0x0003e60000100800 */
[----:B--2---:R-:W-:Y:S01]  /*3580*/  IMAD.MOV R2, RZ, RZ, -R7 ;  /* 0x000000ffff027224 */ /* 0x004fe200078e0a07 */
[----:B------:R-:W-:Y:S01]  /*3590*/  STL [R1+0x10fc], R11 ;  /* 0x0010fc0b01007387 */ /* 0x000fe20000100800 */
[----:B------:R-:W-:-:S02]  /*35a0*/  IMAD.MOV R6, RZ, RZ, -R6 ;  /* 0x000000ffff067224 */ /* 0x000fc400078e0a06 */
[C---:B------:R-:W-:Y:S01]  /*35b0*/  IMAD R87, R68.reuse, R2, R87 ;  /* 0x0000000244577224 */ /* 0x040fe200078e0257 */
[----:B------:R2:W-:Y:S01]  /*35c0*/  STL [R1+0x112c], R10 ;  /* 0x00112c0a01007387 */ /* 0x0005e20000100800 */
[----:B------:R-:W-:Y:S01]  /*35d0*/  IABS R2, R10 ;  /* 0x0000000a00027213 */ /* 0x000fe20000000000 */
[----:B------:R-:W-:Y:S01]  /*35e0*/  IMAD R3, R68, R6, R3 ;  /* 0x0000000644037224 */ /* 0x000fe200078e0203 */
[----:B-1----:R-:W-:Y:S01]  /*35f0*/  IABS R9, R9 ;  /* 0x0000000900097213 */ /* 0x002fe20000000000 */
[----:B------:R-:W-:-:S03]  /*3600*/  IMAD.HI.U32 R7, R74, R5, RZ ;  /* 0x000000054a077227 */ /* 0x000fc600078e00ff */
[----:B------:R1:W-:Y:S01]  /*3610*/  STL [R1+0x58], R3 ;  /* 0x0000580301007387 */ /* 0x0003e20000100800 */
[----:B------:R-:W-:-:S03]  /*3620*/  IMAD.HI.U32 R6, R74, R2, RZ ;  /* 0x000000024a067227 */ /* 0x000fc600078e00ff */
[----:B------:R3:W-:Y:S01]  /*3630*/  STL [R1+0x10f8], R15 ;  /* 0x0010f80f01007387 */ /* 0x0007e20000100800 */
[----:B--2---:R-:W-:-:S04]  /*3640*/  IMAD.HI.U32 R10, R74, R9, RZ ;  /* 0x000000094a0a7227 */ /* 0x004fc800078e00ff */
[----:B------:R-:W-:Y:S01]  /*3650*/  IMAD.MOV R10, RZ, RZ, -R10 ;  /* 0x000000ffff0a7224 */ /* 0x000fe200078e0a0a */
[----:B-1----:R-:W-:Y:S01]  /*3660*/  IABS R3, R15 ;  /* 0x0000000f00037213 */ /* 0x002fe20000000000 */
[----:B------:R-:W-:Y:S02]  /*3670*/  IMAD.MOV R7, RZ, RZ, -R7 ;  /* 0x000000ffff077224 */ /* 0x000fe400078e0a07 */
[----:B------:R-:W-:Y:S02]  /*3680*/  VIADD R11, R0, 0x68 ;  /* 0x00000068000b7836 */ /* 0x000fe40000000000 */
[C---:B------:R-:W-:Y:S02]  /*3690*/  IMAD R9, R68.reuse, R10, R9 ;  /* 0x0000000a44097224 */ /* 0x040fe400078e0209 */
[----:B------:R-:W-:Y:S01]  /*36a0*/  IMAD.MOV R6, RZ, RZ, -R6 ;  /* 0x000000ffff067224 */ /* 0x000fe200078e0a06 */
[----:B------:R-:W-:Y:S01]  /*36b0*/  STL [R1+0x1140], R11 ;  /* 0x0011400b01007387 */ /* 0x000fe20000100800 */
[----:B------:R-:W-:Y:S01]  /*36c0*/  IMAD R7, R68, R7, R5 ;  /* 0x0000000744077224 */ /* 0x000fe200078e0205 */
[----:B------:R-:W-:Y:S01]  /*36d0*/  IABS R86, R11 ;  /* 0x0000000b00567213 */ /* 0x000fe20000000000 */
[----:B------:R-:W-:Y:S01]  /*36e0*/  IMAD.HI.U32 R5, R74, R3, RZ ;  /* 0x000000034a057227 */ /* 0x000fe200078e00ff */
[----:B------:R1:W-:Y:S03]  /*36f0*/  STL [R1+0xe0], R9 ;  /* 0x0000e00901007387 */ /* 0x0003e60000100800 */
[----:B------:R-:W-:Y:S01]  /*3700*/  IMAD R2, R68, R6, R2 ;  /* 0x0000000644027224 */ /* 0x000fe200078e0202 */
[----:B------:R2:W-:Y:S01]  /*3710*/  STL [R1+0x194], R7 ;  /* 0x0001940701007387 */ /* 0x0005e20000100800 */
[----:B------:R-:W-:-:S02]  /*3720*/  VIADD R10, R0, 0x69 ;  /* 0x00000069000a7836 */ /* 0x000fc40000000000 */
[----:B------:R-:W-:Y:S01]  /*3730*/  IMAD.MOV R5, RZ, RZ, -R5 ;  /* 0x000000ffff057224 */ /* 0x000fe200078e0a05 */
[----:B------:R5:W-:Y:S01]  /*3740*/  STL [R1+0x2e0], R2 ;  /* 0x0002e00201007387 */ /* 0x000be20000100800 */
[C---:B---3--:R-:W-:Y:S02]  /*3750*/  VIADD R15, R0.reuse, 0x6d ;  /* 0x0000006d000f7836 */ /* 0x048fe40000000000 */
[----:B-1----:R-:W-:Y:S01]  /*3760*/  VIADD R9, R0, 0x6b ;  /* 0x0000006b00097836 */ /* 0x002fe20000000000 */
[----:B------:R1:W-:Y:S01]  /*3770*/  STL [R1+0x1128], R10 ;  /* 0x0011280a01007387 */ /* 0x0003e20000100800 */
[----:B------:R-:W-:Y:S02]  /*3780*/  IMAD R5, R68, R5, R3 ;  /* 0x0000000544057224 */ /* 0x000fe400078e0203 */
[----:B--2---:R-:W-:Y:S01]  /*3790*/  VIADD R7, R0, 0x6a ;  /* 0x0000006a00077836 */ /* 0x004fe20000000000 */
[----:B------:R-:W-:Y:S01]  /*37a0*/  IABS R3, R9 ;  /* 0x0000000900037213 */ /* 0x000fe20000000000 */
[----:B-----5:R-:W-:-:S03]  /*37b0*/  IMAD.HI.U32 R2, R74, R86, RZ ;  /* 0x000000564a027227 */ /* 0x020fc600078e00ff */
[----:B------:R2:W-:Y:S01]  /*37c0*/  STL [R1+0x113c], R7 ;  /* 0x00113c0701007387 */ /* 0x0005e20000100800 */
[----:B-1----:R-:W-:Y:S01]  /*37d0*/  IABS R10, R10 ;  /* 0x0000000a000a7213 */ /* 0x002fe20000000000 */
[C---:B------:R-:W-:Y:S02]  /*37e0*/  IMAD.HI.U32 R6, R74.reuse, R3, RZ ;  /* 0x000000034a067227 */ /* 0x040fe400078e00ff */
[----:B------:R1:W-:Y:S02]  /*37f0*/  STL [R1+0x1138], R9 ;  /* 0x0011380901007387 */ /* 0x0003e40000100800 */
[----:B------:R-:W-:Y:S02]  /*3800*/  IMAD.HI.U32 R11, R74, R10, RZ ;  /* 0x0000000a4a0b7227 */ /* 0x000fe400078e00ff */
[----:B------:R3:W-:Y:S01]  /*3810*/  STL [R1+0x3d4], R5 ;  /* 0x0003d40501007387 */ /* 0x0007e20000100800 */
[----:B--2---:R-:W-:Y:S01]  /*3820*/  IABS R7, R7 ;  /* 0x0000000700077213 */ /* 0x004fe20000000000 */
[----:B------:R-:W-:-:S02]  /*3830*/  IMAD.MOV R11, RZ, RZ, -R11 ;  /* 0x000000ffff0b7224 */ /* 0x000fc400078e0a0b */
[----:B------:R-:W-:Y:S02]  /*3840*/  IMAD.MOV R2, RZ, RZ, -R2 ;  /* 0x000000ffff027224 */ /* 0x000fe400078e0a02 */
[----:B-1----:R-:W-:-:S04]  /*3850*/  IMAD.HI.U32 R9, R74, R7, RZ ;  /* 0x000000074a097227 */ /* 0x002fc800078e00ff */
[----:B---3--:R-:W-:Y:S02]  /*3860*/  VIADD R5, R0, 0x6c ;  /* 0x0000006c00057836 */ /* 0x008fe40000000000 */
[----:B------:R-:W-:Y:S02]  /*3870*/  IMAD.MOV R9, RZ, RZ, -R9 ;  /* 0x000000ffff097224 */ /* 0x000fe400078e0a09 */
[----:B------:R-:W-:Y:S01]  /*3880*/  IMAD.MOV R6, RZ, RZ, -R6 ;  /* 0x000000ffff067224 */ /* 0x000fe200078e0a06 */
[----:B------:R1:W-:Y:S01]  /*3890*/  STL [R1+0x1134], R5 ;  /* 0x0011340501007387 */ /* 0x0003e20000100800 */
[C---:B------:R-:W-:Y:S02]  /*38a0*/  IMAD R10, R68.reuse, R11, R10 ;  /* 0x0000000b440a7224 */ /* 0x040fe400078e020a */
[C---:B------:R-:W-:Y:S01]  /*38b0*/  IMAD R9, R68.reuse, R9, R7 ;  /* 0x0000000944097224 */ /* 0x040fe200078e0207 */
[----:B------:R-:W-:Y:S01]  /*38c0*/  STL [R1+0x114c], R15 ;  /* 0x00114c0f01007387 */ /* 0x000fe20000100800 */
[C---:B------:R-:W-:Y:S01]  /*38d0*/  IMAD R86, R68.reuse, R2, R86 ;  /* 0x0000000244567224 */ /* 0x040fe200078e0256 */
[----:B------:R-:W-:Y:S01]  /*38e0*/  IABS R2, R15 ;  /* 0x0000000f00027213 */ /* 0x000fe20000000000 */
[----:B------:R-:W-:Y:S01]  /*38f0*/  IMAD R3, R68, R6, R3 ;  /* 0x0000000644037224 */ /* 0x000fe200078e0203 */
[----:B------:R2:W-:Y:S01]  /*3900*/  STL [R1+0x64], R10 ;  /* 0x0000640a01007387 */ /* 0x0005e20000100800 */
[----:B------:R-:W-:Y:S01]  /*3910*/  VIADD R11, R0, 0x70 ;  /* 0x00000070000b7836 */ /* 0x000fe20000000000 */
[----:B-1----:R-:W-:-:S02]  /*3920*/  IABS R5, R5 ;  /* 0x0000000500057213 */ /* 0x002fc40000000000 */
[----:B------:R1:W-:Y:S02]  /*3930*/  STL [R1+0xe4], R9 ;  /* 0x0000e40901007387 */ /* 0x0003e40000100800 */
[----:B------:R-:W-:Y:S01]  /*3940*/  IABS R88, R11 ;  /* 0x0000000b00587213 */ /* 0x000fe20000000000 */
[----:B------:R-:W-:Y:S01]  /*3950*/  IMAD.HI.U32 R7, R74, R5, RZ ;  /* 0x000000054a077227 */ /* 0x000fe200078e00ff */
[----:B------:R3:W-:Y:S03]  /*3960*/  STL [R1+0x19c], R3 ;  /* 0x00019c0301007387 */ /* 0x0007e60000100800 */
[----:B------:R-:W-:Y:S01]  /*3970*/  IMAD.MOV R7, RZ, RZ, -R7 ;  /* 0x000000ffff077224 */ /* 0x000fe200078e0a07 */
[----:B------:R5:W-:Y:S01]  /*3980*/  STL [R1+0x1150], R11 ;  /* 0x0011500b01007387 */ /* 0x000be20000100800 */
[C---:B--2---:R-:W-:Y:S02]  /*3990*/  VIADD R10, R0.reuse, 0x71 ;  /* 0x00000071000a7836 */ /* 0x044fe40000000000 */
[----:B-1----:R-:W-:-:S02]  /*39a0*/  VIADD R9, R0, 0x72 ;  /* 0x0000007200097836 */ /* 0x002fc40000000000 */
[----:B------:R-:W-:Y:S01]  /*39b0*/  IMAD R7, R68, R7, R5 ;  /* 0x0000000744077224 */ /* 0x000fe200078e0205 */
[----:B------:R1:W-:Y:S01]  /*39c0*/  STL [R1+0x1154], R10 ;  /* 0x0011540a01007387 */ /* 0x0003e20000100800 */
[----:B---3--:R-:W-:Y:S01]  /*39d0*/  IMAD.HI.U32 R3, R74, R2, RZ ;  /* 0x000000024a037227 */ /* 0x008fe200078e00ff */
[----:B------:R-:W-:Y:S02]  /*39e0*/  IABS R6, R10 ;  /* 0x0000000a00067213 */ /* 0x000fe40000000000 */
[----:B------:R2:W-:Y:S01]  /*39f0*/  STL [R1+0x1164], R9 ;  /* 0x0011640901007387 */ /* 0x0005e20000100800 */
[----:B------:R-:W-:Y:S01]  /*3a00*/  IMAD.MOV R3, RZ, RZ, -R3 ;  /* 0x000000ffff037224 */ /* 0x000fe200078e0a03 */
[----:B------:R-:W-:Y:S01]  /*3a10*/  IABS R5, R9 ;  /* 0x0000000900057213 */ /* 0x000fe20000000000 */
[----:B-----5:R-:W-:Y:S01]  /*3a20*/  VIADD R11, R0, 0x74 ;  /* 0x00000074000b7836 */ /* 0x020fe20000000000 */
[----:B------:R3:W-:Y:S01]  /*3a30*/  STL [R1+0x2ec], R7 ;  /* 0x0002ec0701007387 */ /* 0x0007e20000100800 */
[----:B------:R-:W-:-:S02]  /*3a40*/  IMAD R2, R68, R3, R2 ;  /* 0x0000000344027224 */ /* 0x000fc400078e0202 */
[----:B-1----:R-:W-:-:S03]  /*3a50*/  IMAD.HI.U32 R10, R74, R88, RZ ;  /* 0x000000584a0a7227 */ /* 0x002fc600078e00ff */
[----:B------:R1:W-:Y:S01]  /*3a60*/  STL [R1+0x3cc], R2 ;  /* 0x0003cc0201007387 */ /* 0x0003e20000100800 */
[----:B--2---:R-:W-:-:S04]  /*3a70*/  IMAD.HI.U32 R9, R74, R6, RZ ;  /* 0x000000064a097227 */ /* 0x004fc800078e00ff */
[----:B---3--:R-:W-:Y:S02]  /*3a80*/  VIADD R7, R0, 0x73 ;  /* 0x0000007300077836 */ /* 0x008fe40000000000 */
        /* <DEDUP_REMOVED lines=14> */
[C---:B------:R-:W-:Y:S01]  /*3b70*/  VIADD R10, R0.reuse, 0x78 ;  /* 0x00000078000a7836 */ /* 0x040fe20000000000 */
[----:B------:R-:W-:Y:S01]  /*3b80*/  IABS R7, R11 ;  /* 0x0000000b00077213 */ /* 0x000fe20000000000 */
[----:B------:R-:W-:Y:S01]  /*3b90*/  IMAD.MOV R6, RZ, RZ, -R6 ;  /* 0x000000ffff067224 */ /* 0x000fe200078e0a06 */
[----:B------:R1:W-:Y:S01]  /*3ba0*/  STL [R1+0xec], R5 ;  /* 0x0000ec0501007387 */ /* 0x0003e20000100800 */
[----:B---3--:R-:W-:Y:S01]  /*3bb0*/  VIADD R9, R0, 0x79 ;  /* 0x0000007900097836 */ /* 0x008fe20000000000 */
[----:B------:R-:W-:Y:S01]  /*3bc0*/  IABS R89, R10 ;  /* 0x0000000a00597213 */ /* 0x000fe20000000000 */
[----:B------:R-:W-:Y:S01]  /*3bd0*/  IMAD R6, R68, R6, R3 ;  /* 0x0000000644067224 */ /* 0x000fe200078e0203 */
[----:B------:R2:W-:Y:S01]  /*3be0*/  STL [R1+0x1144], R11 ;  /* 0x0011440b01007387 */ /* 0x0005e20000100800 */
[----:B------:R-:W-:Y:S01]  /*3bf0*/  VIADD R15, R0, 0x8d ;  /* 0x0000008d000f7836 */ /* 0x000fe20000000000 */
[----:B------:R-:W-:-:S02]  /*3c00*/  IABS R3, R9 ;  /* 0x0000000900037213 */ /* 0x000fc40000000000 */
[----:B------:R-:W-:Y:S01]  /*3c10*/  STL [R1+0x1174], R10 ;  /* 0x0011740a01007387 */ /* 0x000fe20000100800 */
[----:B-1----:R-:W-:-:S03]  /*3c20*/  IMAD.HI.U32 R5, R74, R2, RZ ;  /* 0x000000024a057227 */ /* 0x002fc600078e00ff */
[----:B------:R1:W-:Y:S01]  /*3c30*/  STL [R1+0x1184], R9 ;  /* 0x0011840901007387 */ /* 0x0003e20000100800 */
[----:B------:R-:W-:-:S03]  /*3c40*/  IMAD.MOV R5, RZ, RZ, -R5 ;  /* 0x000000ffff057224 */ /* 0x000fc600078e0a05 */
[----:B------:R3:W-:Y:S01]  /*3c50*/  STL [R1+0x1ac], R6 ;  /* 0x0001ac0601007387 */ /* 0x0007e20000100800 */
[----:B--2---:R-:W-:Y:S02]  /*3c60*/  VIADD R11, R0, 0x7b ;  /* 0x0000007b000b7836 */ /* 0x004fe40000000000 */
[----:B------:R-:W-:Y:S02]  /*3c70*/  IMAD R2, R68, R5, R2 ;  /* 0x0000000544027224 */ /* 0x000fe400078e0202 */
[----:B------:R-:W-:-:S03]  /*3c80*/  IMAD.HI.U32 R5, R74, R3, RZ ;  /* 0x000000034a057227 */ /* 0x000fc600078e00ff */
[----:B------:R2:W-:Y:S01]  /*3c90*/  STL [R1+0x2f0], R2 ;  /* 0x0002f00201007387 */ /* 0x0005e20000100800 */
[----:B-1----:R-:W-:-:S04]  /*3ca0*/  IMAD.HI.U32 R9, R74, R7, RZ ;  /* 0x000000074a097227 */ /* 0x002fc800078e00ff */
[----:B---3--:R-:W-:Y:S02]  /*3cb0*/  VIADD R6, R0, 0x7a ;  /* 0x0000007a00067836 */ /* 0x008fe40000000000 */
[----:B------:R-:W-:Y:S02]  /*3cc0*/  IMAD.MOV R9, RZ, RZ, -R9 ;  /* 0x000000ffff097224 */ /* 0x000fe400078e0a09 */
[----:B------:R-:W-:Y:S01]  /*3cd0*/  IMAD.MOV R5, RZ, RZ, -R5 ;  /* 0x000000ffff057224 */ /* 0x000fe200078e0a05 */
[----:B------:R1:W-:Y:S01]  /*3ce0*/  STL [R1+0x1170], R6 ;  /* 0x0011700601007387 */ /* 0x0003e20000100800 */
[C---:B------:R-:W-:Y:S01]  /*3cf0*/  IMAD R7, R68.reuse, R9, R7 ;  /* 0x0000000944077224 */ /* 0x040fe200078e0207 */
[----:B--2---:R-:W-:Y:S01]  /*3d00*/  IABS R2, R11 ;  /* 0x0000000b00027213 */ /* 0x004fe20000000000 */
[----:B------:R-:W-:Y:S01]  /*3d10*/  IMAD R3, R68, R5, R3 ;  /* 0x0000000544037224 */ /* 0x000fe200078e0203 */
[----:B------:R2:W-:Y:S01]  /*3d20*/  STL [R1+0x117c], R11 ;  /* 0x00117c0b01007387 */ /* 0x0005e20000100800 */
[----:B------:R-:W-:-:S03]  /*3d30*/  IMAD.HI.U32 R10, R74, R89, RZ ;  /* 0x000000594a0a7227 */ /* 0x000fc600078e00ff */
[----:B------:R3:W-:Y:S01]  /*3d40*/  STL [R1+0x3c4], R7 ;  /* 0x0003c40701007387 */ /* 0x0007e20000100800 */
[----:B------:R-:W-:Y:S01]  /*3d50*/  IMAD.MOV R10, RZ, RZ, -R10 ;  /* 0x000000ffff0a7224 */ /* 0x000fe200078e0a0a */
[----:B-1----:R-:W-:Y:S01]  /*3d60*/  IABS R6, R6 ;  /* 0x0000000600067213 */ /* 0x002fe20000000000 */
[----:B------:R-:W-:Y:S01]  /*3d70*/  VIADD R9, R0, 0x7c ;  /* 0x0000007c00097836 */ /* 0x000fe20000000000 */
[----:B------:R1:W-:Y:S01]  /*3d80*/  STL [R1+0x6c], R3 ;  /* 0x00006c0301007387 */ /* 0x0003e20000100800 */
[----:B------:R-:W-:Y:S02]  /*3d90*/  IMAD R89, R68, R10, R89 ;  /* 0x0000000a44597224 */ /* 0x000fe400078e0259 */
[C---:B--2---:R-:W-:Y:S01]  /*3da0*/  VIADD R11, R0.reuse, 0x7d ;  /* 0x0000007d000b7836 */ /* 0x044fe20000000000 */
[----:B------:R2:W-:Y:S01]  /*3db0*/  STL [R1+0x1168], R9 ;  /* 0x0011680901007387 */ /* 0x0005e20000100800 */
[----:B------:R-:W-:Y:S02]  /*3dc0*/  VIADD R10, R0, 0x80 ;  /* 0x00000080000a7836 */ /* 0x000fe40000000000 */
[C---:B---3--:R-:W-:Y:S01]  /*3dd0*/  IMAD.HI.U32 R7, R74.reuse, R6, RZ ;  /* 0x000000064a077227 */ /* 0x048fe200078e00ff */
[----:B------:R-:W-:Y:S01]  /*3de0*/  IABS R5, R11 ;  /* 0x0000000b00057213 */ /* 0x000fe20000000000 */
[----:B------:R3:W-:Y:S01]  /*3df0*/  STL [R1+0x116c], R11 ;  /* 0x00116c0b01007387 */ /* 0x0007e20000100800 */
[----:B------:R-:W-:Y:S01]  /*3e00*/  IABS R90, R10 ;  /* 0x0000000a005a7213 */ /* 0x000fe20000000000 */
[----:B-1----:R-:W-:-:S02]  /*3e10*/  IMAD.HI.U32 R3, R74, R2, RZ ;  /* 0x000000024a037227 */ /* 0x002fc400078e00ff */
[----:B------:R1:W-:Y:S01]  /*3e20*/  STL [R1+0x1190], R10 ;  /* 0x0011900a01007387 */ /* 0x0003e20000100800 */
[----:B--2---:R-:W-:Y:S01]  /*3e30*/  IABS R9, R9 ;  /* 0x0000000900097213 */ /* 0x004fe20000000000 */
[----:B------:R-:W-:Y:S02]  /*3e40*/  IMAD.MOV R7, RZ, RZ, -R7 ;  /* 0x000000ffff077224 */ /* 0x000fe400078e0a07 */
[----:B------:R-:W-:Y:S02]  /*3e50*/  IMAD.MOV R3, RZ, RZ, -R3 ;  /* 0x000000ffff037224 */ /* 0x000fe400078e0a03 */
[C---:B------:R-:W-:Y:S02]  /*3e60*/  IMAD R6, R68.reuse, R7, R6 ;  /* 0x0000000744067224 */ /* 0x040fe400078e0206 */
[----:B------:R-:W-:Y:S02]  /*3e70*/  IMAD R2, R68, R3, R2 ;  /* 0x0000000344027224 */ /* 0x000fe400078e0202 */
[----:B---3--:R-:W-:Y:S01]  /*3e80*/  VIADD R11, R0, 0x81 ;  /* 0x00000081000b7836 */ /* 0x008fe20000000000 */
[----:B------:R2:W-:Y:S01]  /*3e90*/  STL [R1+0xe8], R6 ;  /* 0x0000e80601007387 */ /* 0x0005e20000100800 */
[----:B-1----:R-:W-:-:S03]  /*3ea0*/  IMAD.HI.U32 R10, R74, R9, RZ ;  /* 0x000000094a0a7227 */ /* 0x002fc600078e00ff */
[----:B------:R1:W-:Y:S01]  /*3eb0*/  STL [R1+0x1b4], R2 ;  /* 0x0001b40201007387 */ /* 0x0003e20000100800 */
[----:B------:R-:W-:Y:S01]  /*3ec0*/  VIADD R7, R0, 0x82 ;  /* 0x0000008200077836 */ /* 0x000fe20000000000 */
[----:B------:R-:W-:Y:S01]  /*3ed0*/  IABS R3, R11 ;  /* 0x0000000b00037213 */ /* 0x000fe20000000000 */
[----:B------:R-:W-:Y:S01]  /*3ee0*/  IMAD.MOV R10, RZ, RZ, -R10 ;  /* 0x000000ffff0a7224 */ /* 0x000fe200078e0a0a */
[----:B------:R-:W-:Y:S01]  /*3ef0*/  STL [R1+0x118c], R11 ;  /* 0x00118c0b01007387 */ /* 0x000fe20000100800 */
[----:B--2---:R-:W-:-:S03]  /*3f00*/  IMAD.HI.U32 R6, R74, R5, RZ ;  /* 0x000000054a067227 */ /* 0x004fc600078e00ff */
[----:B------:R2:W-:Y:S01]  /*3f10*/  STL [R1+0x11a0], R7 ;  /* 0x0011a00701007387 */ /* 0x0005e20000100800 */
[----:B------:R-:W-:Y:S02]  /*3f20*/  IMAD.MOV R6, RZ, RZ, -R6 ;  /* 0x000000ffff067224 */ /* 0x000fe400078e0a06 */
[C---:B------:R-:W-:Y:S02]  /*3f30*/  IMAD R9, R68.reuse, R10, R9 ;  /* 0x0000000a44097224 */ /* 0x040fe400078e0209 */
[----:B------:R-:W-:Y:S02]  /*3f40*/  IMAD R6, R68, R6, R5 ;  /* 0x0000000644067224 */ /* 0x000fe400078e0205 */
[----:B-1----:R-:W-:Y:S01]  /*3f50*/  IMAD.HI.U32 R2, R74, R90, RZ ;  /* 0x0000005a4a027227 */ /* 0x002fe200078e00ff */
[----:B------:R1:W-:Y:S01]  /*3f60*/  STL [R1+0x2f4], R9 ;  /* 0x0002f40901007387 */ /* 0x0003e20000100800 */
[----:B--2---:R-:W-:Y:S02]  /*3f70*/  IABS R7, R7 ;  /* 0x0000000700077213 */ /* 0x004fe40000000000 */
[----:B------:R-:W-:Y:S01]  /*3f80*/  IMAD.MOV R2, RZ, RZ, -R2 ;  /* 0x000000ffff027224 */ /* 0x000fe200078e0a02 */
[----:B------:R2:W-:Y:S01]  /*3f90*/  STL [R1+0x3b4], R6 ;  /* 0x0003b40601007387 */ /* 0x0005e20000100800 */
[----:B------:R-:W-:-:S02]  /*3fa0*/  VIADD R11, R0, 0x84 ;  /* 0x00000084000b7836 */ /* 0x000fc40000000000 */
[----:B------:R-:W-:Y:S02]  /*3fb0*/  IMAD.MOV.U32 R5, RZ, RZ, R7 ;  /* 0x000000ffff057224 */ /* 0x000fe400078e0007 */
[----:B------:R-:W-:-:S04]  /*3fc0*/  IMAD.HI.U32 R7, R74, R3, RZ ;  /* 0x000000034a077227 */ /* 0x000fc800078e00ff */
[----:B-1----:R-:W-:Y:S02]  /*3fd0*/  VIADD R9, R0, 0x83 ;  /* 0x0000008300097836 */ /* 0x002fe40000000000 */
[----:B--2---:R-:W-:-:S03]  /*3fe0*/  IMAD.HI.U32 R6, R74, R5, RZ ;  /* 0x000000054a067227 */ /* 0x004fc600078e00ff */
[----:B------:R1:W-:Y:S01]  /*3ff0*/  STL [R1+0x1180], R9 ;  /* 0x0011800901007387 */ /* 0x0003e20000100800 */
[----:B------:R-:W-:Y:S02]  /*4000*/  IMAD.MOV R7, RZ, RZ, -R7 ;  /* 0x000000ffff077224 */ /* 0x000fe400078e0a07 */
[----:B------:R-:W-:Y:S01]  /*4010*/  VIADD R10, R0, 0x85 ;  /* 0x00000085000a7836 */ /* 0x000fe20000000000 */
[----:B------:R2:W-:Y:S01]  /*4020*/  STL [R1+0x1188], R11 ;  /* 0x0011880b01007387 */ /* 0x0005e20000100800 */
[----:B------:R-:W-:Y:S02]  /*4030*/  IMAD.MOV R6, RZ, RZ, -R6 ;  /* 0x000000ffff067224 */ /* 0x000fe400078e0a06 */
[C---:B------:R-:W-:Y:S01]  /*4040*/  IMAD R90, R68.reuse, R2, R90 ;  /* 0x00000002445a7224 */ /* 0x040fe200078e025a */
[----:B------:R-:W-:Y:S01]  /*4050*/  IABS R2, R11 ;  /* 0x0000000b00027213 */ /* 0x000fe20000000000 */
[C---:B------:R-:W-:Y:S01]  /*4060*/  IMAD R7, R68.reuse, R7, R3 ;  /* 0x0000000744077224 */ /* 0x040fe200078e0203 */
[----:B-1----:R-:W-:Y:S01]  /*4070*/  IABS R9, R9 ;  /* 0x0000000900097213 */ /* 0x002fe20000000000 */
[----:B------:R-:W-:Y:S01]  /*4080*/  IMAD R5, R68, R6, R5 ;  /* 0x0000000644057224 */ /* 0x000fe200078e0205 */
[----:B------:R1:W-:Y:S01]  /*4090*/  STL [R1+0x119c], R10 ;  /* 0x00119c0a01007387 */ /* 0x0003e20000100800 */
[----:B------:R-:W-:Y:S01]  /*40a0*/  IABS R3, R10 ;  /* 0x0000000a00037213 */ /* 0x000fe20000000000 */
[----:B------:R-:W-:-:S02]  /*40b0*/  IMAD.HI.U32 R6, R74, R2, RZ ;  /* 0x000000024a067227 */ /* 0x000fc400078e00ff */
[----:B------:R3:W-:Y:S02]  /*40c0*/  STL [R1+0x78], R7 ;  /* 0x0000780701007387 */ /* 0x0007e40000100800 */
[----:B--2---:R-:W-:Y:S02]  /*40d0*/  VIADD R11, R0, 0x88 ;  /* 0x00000088000b7836 */ /* 0x004fe40000000000 */
[----:B------:R2:W-:Y:S01]  /*40e0*/  STL [R1+0xf0], R5 ;  /* 0x0000f00501007387 */ /* 0x0005e20000100800 */
[----:B------:R-:W-:Y:S02]  /*40f0*/  IMAD.MOV R6, RZ, RZ, -R6 ;  /* 0x000000ffff067224 */ /* 0x000fe400078e0a06 */
[----:B-1----:R-:W-:Y:S01]  /*4100*/  IMAD.HI.U32 R10, R74, R9, RZ ;  /* 0x000000094a0a7227 */ /* 0x002fe200078e00ff */
[----:B------:R-:W-:Y:S01]  /*4110*/  STL [R1+0x11b4], R11 ;  /* 0x0011b40b01007387 */ /* 0x000fe20000100800 */
[----:B------:R-:W-:Y:S02]  /*4120*/  IABS R91, R11 ;  /* 0x0000000b005b7213 */ /* 0x000fe40000000000 */
[----:B---3--:R-:W-:-:S02]  /*4130*/  VIADD R7, R0, 0x89 ;  /* 0x0000008900077836 */ /* 0x008fc40000000000 */
[----:B------:R-:W-:Y:S02]  /*4140*/  IMAD.MOV R10, RZ, RZ, -R10 ;  /* 0x000000ffff0a7224 */ /* 0x000fe400078e0a0a */
[----:B--2---:R-:W-:Y:S01]  /*4150*/  IMAD.HI.U32 R5, R74, R3, RZ ;  /* 0x000000034a057227 */ /* 0x004fe200078e00ff */
[----:B------:R1:W-:Y:S03]  /*4160*/  STL [R1+0x11b0], R7 ;  /* 0x0011b00701007387 */ /* 0x0003e60000100800 */
[----:B------:R-:W-:Y:S02]  /*4170*/  IMAD.MOV R5, RZ, RZ, -R5 ;  /* 0x000000ffff057224 */ /* 0x000fe400078e0a05 */
[C---:B------:R-:W-:Y:S02]  /*4180*/  IMAD R10, R68.reuse, R10, R9 ;  /* 0x0000000a440a7224 */ /* 0x040fe400078e0209 */
[----:B------:R-:W-:-:S02]  /*4190*/  IMAD R9, R68, R6, R2 ;  /* 0x0000000644097224 */ /* 0x000fc400078e0202 */
[----:B------:R-:W-:Y:S01]  /*41a0*/  IMAD R3, R68, R5, R3 ;  /* 0x0000000544037224 */ /* 0x000fe200078e0203 */
[----:B-1----:R-:W-:Y:S01]  /*41b0*/  IABS R7, R7 ;  /* 0x0000000700077213 */ /* 0x002fe20000000000 */
[----:B------:R1:W-:Y:S01]  /*41c0*/  STL [R1+0x1c0], R10 ;  /* 0x0001c00a01007387 */ /* 0x0003e20000100800 */
[----:B------:R-:W-:-:S03]  /*41d0*/  IMAD.HI.U32 R6, R74, R91, RZ ;  /* 0x0000005b4a067227 */ /* 0x000fc600078e00ff */
[----:B------:R2:W-:Y:S01]  /*41e0*/  STL [R1+0x2e4], R9 ;  /* 0x0002e40901007387 */ /* 0x0005e20000100800 */
[----:B------:R-:W-:Y:S02]  /*41f0*/  IMAD.MOV.U32 R2, RZ, RZ, R7 ;  /* 0x000000ffff027224 */ /* 0x000fe400078e0007 */
[----:B------:R-:W-:Y:S01]  /*4200*/  IMAD.MOV R5, RZ, RZ, -R6 ;  /* 0x000000ffff057224 */ /* 0x000fe200078e0a06 */
[----:B------:R3:W-:Y:S01]  /*4210*/  STL [R1+0x3ac], R3 ;  /* 0x0003ac0301007387 */ /* 0x0007e20000100800 */
[C---:B------:R-:W-:Y:S02]  /*4220*/  VIADD R7, R0.reuse, 0x8c ;  /* 0x0000008c00077836 */ /* 0x040fe40000000000 */
[----:B-1----:R-:W-:Y:S02]  /*4230*/  VIADD R10, R0, 0x8b ;  /* 0x0000008b000a7836 */ /* 0x002fe40000000000 */
[----:B------:R-:W-:Y:S01]  /*4240*/  IMAD R91, R68, R5, R91 ;  /* 0x00000005445b7224 */ /* 0x000fe200078e025b */
[----:B------:R-:W-:Y:S01]  /*4250*/  IABS R5, R7 ;  /* 0x0000000700057213 */ /* 0x000fe20000000000 */
[C---:B--2---:R-:W-:Y:S01]  /*4260*/  VIADD R9, R0.reuse, 0x8a ;  /* 0x0000008a00097836 */ /* 0x044fe20000000000 */
[----:B------:R-:W-:Y:S01]  /*4270*/  IABS R6, R10 ;  /* 0x0000000a00067213 */ /* 0x000fe20000000000 */
[----:B------:R-:W-:-:S02]  /*4280*/  VIADD R11, R0, 0x90 ;  /* 0x00000090000b7836 */ /* 0x000fc40000000000 */
[----:B---3--:R-:W-:Y:S01]  /*4290*/  IMAD.HI.U32 R3, R74, R2, RZ ;  /* 0x000000024a037227 */ /* 0x008fe200078e00ff */
[----:B------:R1:W-:Y:S02]  /*42a0*/  STL [R1+0x1194], R9 ;  /* 0x0011940901007387 */ /* 0x0003e40000100800 */
[----:B------:R-:W-:Y:S01]  /*42b0*/  IABS R92, R11 ;  /* 0x0000000b005c7213 */ /* 0x000fe20000000000 */
[----:B------:R-:W-:Y:S01]  /*42c0*/  IMAD.MOV R3, RZ, RZ, -R3 ;  /* 0x000000ffff037224 */ /* 0x000fe200078e0a03 */
[----:B------:R2:W-:Y:S03]  /*42d0*/  STL [R1+0x11ac], R10 ;  /* 0x0011ac0a01007387 */ /* 0x0005e60000100800 */
[----:B------:R-:W-:Y:S01]  /*42e0*/  IMAD R3, R68, R3, R2 ;  /* 0x0000000344037224 */ /* 0x000fe200078e0202 */
[----:B------:R3:W-:Y:S01]  /*42f0*/  STL [R1+0x11a8], R7 ;  /* 0x0011a80701007387 */ /* 0x0007e20000100800 */
[----:B------:R-:W-:Y:S01]  /*4300*/  IMAD.MOV.U32 R2, RZ, RZ, R5 ;  /* 0x000000ffff027224 */ /* 0x000fe200078e0005 */
[----:B-1----:R-:W-:-:S02]  /*4310*/  IABS R9, R9 ;  /* 0x0000000900097213 */ /* 0x002fc40000000000 */
[----:B------:R1:W-:Y:S01]  /*4320*/  STL [R1+0x74], R3 ;  /* 0x0000740301007387 */ /* 0x0003e20000100800 */
[----:B------:R-:W-:-:S03]  /*4330*/  IMAD.HI.U32 R5, R74, R2, RZ ;  /* 0x000000024a057227 */ /* 0x000fc600078e00ff */
[----:B------:R-:W-:Y:S01]  /*4340*/  STL [R1+0x11a4], R15 ;  /* 0x0011a40f01007387 */ /* 0x000fe20000100800 */
[----:B--2---:R-:W-:-:S03]  /*4350*/  IMAD.HI.U32 R10, R74, R9, RZ ;  /* 0x000000094a0a7227 */ /* 0x004fc600078e00ff */
[----:B------:R-:W-:Y:S01]  /*4360*/  STL [R1+0x11d0], R11 ;  /* 0x0011d00b01007387 */ /* 0x000fe20000100800 */
[----:B---3--:R-:W-:Y:S01]  /*4370*/  IMAD.HI.U32 R7, R74, R6, RZ ;  /* 0x000000064a077227 */ /* 0x008fe200078e00ff */
[----:B-1----:R-:W-:-:S03]  /*4380*/  IABS R3, R15 ;  /* 0x0000000f00037213 */ /* 0x002fc60000000000 */
[----:B------:R-:W-:Y:S02]  /*4390*/  IMAD.MOV R10, RZ, RZ, -R10 ;  /* 0x000000ffff0a7224 */ /* 0x000fe400078e0a0a */
[----:B------:R-:W-:Y:S02]  /*43a0*/  IMAD.MOV R7, RZ, RZ, -R7 ;  /* 0x000000ffff077224 */ /* 0x000fe400078e0a07 */
[C---:B------:R-:W-:Y:S02]  /*43b0*/  IMAD R9, R68.reuse, R10, R9 ;  /* 0x0000000a44097224 */ /* 0x040fe400078e0209 */
[----:B------:R-:W-:Y:S02]  /*43c0*/  IMAD.MOV R5, RZ, RZ, -R5 ;  /* 0x000000ffff057224 */ /* 0x000fe400078e0a05 */
[----:B------:R-:W-:Y:S01]  /*43d0*/  IMAD R7, R68, R7, R6 ;  /* 0x0000000744077224 */ /* 0x000fe200078e0206 */
[----:B------:R1:W-:Y:S01]  /*43e0*/  STL [R1+0xf8], R9 ;  /* 0x0000f80901007387 */ /* 0x0003e20000100800 */
[----:B------:R-:W-:-:S03]  /*43f0*/  IMAD.HI.U32 R6, R74, R3, RZ ;  /* 0x000000034a067227 */ /* 0x000fc600078e00ff */
[----:B------:R2:W-:Y:S01]  /*4400*/  STL [R1+0x1c8], R7 ;  /* 0x0001c80701007387 */ /* 0x0005e20000100800 */
[----:B------:R-:W-:Y:S02]  /*4410*/  IMAD R2, R68, R5, R2 ;  /* 0x0000000544027224 */ /* 0x000fe400078e0202 */
[C---:B------:R-:W-:Y:S02]  /*4420*/  VIADD R10, R0.reuse, 0x91 ;  /* 0x00000091000a7836 */ /* 0x040fe40000000000 */
[----:B------:R-:W-:Y:S01]  /*4430*/  IMAD.MOV R5, RZ, RZ, -R6 ;  /* 0x000000ffff057224 */ /* 0x000fe200078e0a06 */
[----:B------:R3:W-:Y:S01]  /*4440*/  STL [R1+0x2b4], R2 ;  /* 0x0002b40201007387 */ /* 0x0007e20000100800 */
[----:B-1----:R-:W-:Y:S02]  /*4450*/  VIADD R9, R0, 0x93 ;  /* 0x0000009300097836 */ /* 0x002fe40000000000 */
[----:B------:R-:W-:Y:S01]  /*4460*/  IMAD R5, R68, R5, R3 ;  /* 0x0000000544057224 */ /* 0x000fe200078e0203 */
[----:B------:R1:W-:Y:S01]  /*4470*/  STL [R1+0x11bc], R10 ;  /* 0x0011bc0a01007387 */ /* 0x0003e20000100800 */
[C---:B--2---:R-:W-:Y:S01]  /*4480*/  VIADD R7, R0.reuse, 0x92 ;  /* 0x0000009200077836 */ /* 0x044fe20000000000 */
[----:B------:R-:W-:Y:S01]  /*4490*/  IABS R3, R9 ;  /* 0x0000000900037213 */ /* 0x000fe20000000000 */
[----:B------:R-:W-:-:S03]  /*44a0*/  VIADD R15, R0, 0x95 ;  /* 0x00000095000f7836 */ /* 0x000fc60000000000 */
[----:B------:R2:W-:Y:S01]  /*44b0*/  STL [R1+0x11c0], R7 ;  /* 0x0011c00701007387 */ /* 0x0005e20000100800 */
[C---:B---3--:R-:W-:Y:S01]  /*44c0*/  IMAD.HI.U32 R2, R74.reuse, R92, RZ ;  /* 0x0000005c4a027227 */ /* 0x048fe200078e00ff */
[----:B-1----:R-:W-:Y:S02]  /*44d0*/  IABS R10, R10 ;  /* 0x0000000a000a7213 */ /* 0x002fe40000000000 */
[----:B------:R1:W-:Y:S01]  /*44e0*/  STL [R1+0x11cc], R9 ;  /* 0x0011cc0901007387 */ /* 0x0003e20000100800 */
[----:B------:R-:W-:-:S03]  /*44f0*/  IMAD.HI.U32 R6, R74, R3, RZ ;  /* 0x000000034a067227 */ /* 0x000fc600078e00ff */
[----:B------:R3:W-:Y:S01]  /*4500*/  STL [R1+0x398], R5 ;  /* 0x0003980501007387 */ /* 0x0007e20000100800 */
[----:B--2---:R-:W-:Y:S01]  /*4510*/  IABS R7, R7 ;  /* 0x0000000700077213 */ /* 0x004fe20000000000 */
[----:B------:R-:W-:-:S04]  /*4520*/  IMAD.HI.U32 R11, R74, R10, RZ ;  /* 0x0000000a4a0b7227 */ /* 0x000fc800078e00ff */
[----:B-1----:R-:W-:-:S04]  /*4530*/  IMAD.HI.U32 R9, R74, R7, RZ ;  /* 0x000000074a097227 */ /* 0x002fc800078e00ff */
[----:B---3--:R-:W-:Y:S02]  /*4540*/  VIADD R5, R0, 0x94 ;  /* 0x0000009400057836 */ /* 0x008fe40000000000 */
[----:B------:R-:W-:Y:S02]  /*4550*/  IMAD.MOV R11, RZ, RZ, -R11 ;  /* 0x000000ffff0b7224 */ /* 0x000fe400078e0a0b */
[----:B------:R-:W-:Y:S01]  /*4560*/  IMAD.MOV R9, RZ, RZ, -R9 ;  /* 0x000000ffff097224 */ /* 0x000fe200078e0a09 */
[----:B------:R1:W-:Y:S01]  /*4570*/  STL [R1+0x11c8], R5 ;  /* 0x0011c80501007387 */ /* 0x0003e20000100800 */
[----:B------:R-:W-:Y:S02]  /*4580*/  IMAD.MOV R2, RZ, RZ, -R2 ;  /* 0x000000ffff027224 */ /* 0x000fe400078e0a02 */
[----:B------:R-:W-:Y:S01]  /*4590*/  IMAD.MOV R6, RZ, RZ, -R6 ;  /* 0x000000ffff067224 */ /* 0x000fe200078e0a06 */
[----:B------:R2:W-:Y:S01]  /*45a0*/  STL [R1+0x11c4], R15 ;  /* 0x0011c40f01007387 */ /* 0x0005e20000100800 */
[----:B------:R-:W-:-:S02]  /*45b0*/  IMAD R10, R68, R11, R10 ;  /* 0x0000000b440a7224 */ /* 0x000fc400078e020a */
[C---:B------:R-:W-:Y:S02]  /*45c0*/  IMAD R9, R68.reuse, R9, R7 ;  /* 0x0000000944097224 */ /* 0x040fe400078e0207 */
[C---:B------:R-:W-:Y:S01]  /*45d0*/  IMAD R92, R68.reuse, R2, R92 ;  /* 0x00000002445c7224 */ /* 0x040fe200078e025c */
[----:B-1----:R-:W-:Y:S01]  /*45e0*/  IABS R5, R5 ;  /* 0x0000000500057213 */ /* 0x002fe20000000000 */
[----:B------:R-:W-:Y:S01]  /*45f0*/  IMAD R3, R68, R6, R3 ;  /* 0x0000000644037224 */ /* 0x000fe200078e0203 */
[----:B------:R-:W-:Y:S01]  /*4600*/  IABS R2, R15 ;  /* 0x0000000f00027213 */ /* 0x000fe20000000000 */
[----:B------:R1:W-:Y:S01]  /*4610*/  STL [R1+0x70], R10 ;  /* 0x0000700a01007387 */ /* 0x0003e20000100800 */
[----:B------:R-:W-:Y:S02]  /*4620*/  VIADD R11, R0, 0x98 ;  /* 0x00000098000b7836 */ /* 0x000fe40000000000 */
[----:B------:R-:W-:Y:S01]  /*4630*/  IMAD.HI.U32 R7, R74, R5, RZ ;  /* 0x000000054a077227 */ /* 0x000fe200078e00ff */
[----:B------:R3:W-:Y:S02]  /*4640*/  STL [R1+0xfc], R9 ;  /* 0x0000fc0901007387 */ /* 0x0007e40000100800 */
[----:B------:R-:W-:Y:S01]  /*4650*/  IABS R93, R11 ;  /* 0x0000000b005d7213 */ /* 0x000fe20000000000 */
[----:B------:R-:W-:Y:S01]  /*4660*/  IMAD.MOV R7, RZ, RZ, -R7 ;  /* 0x000000ffff077224 */ /* 0x000fe200078e0a07 */
[----:B------:R5:W-:Y:S01]  /*4670*/  STL [R1+0x1cc], R3 ;  /* 0x0001cc0301007387 */ /* 0x000be20000100800 */
[----:B--2---:R-:W-:-:S02]  /*4680*/  VIADD R15, R0, 0xa3 ;  /* 0x000000a3000f7836 */ /* 0x004fc40000000000 */
[----:B-1----:R-:W-:Y:S01]  /*4690*/  VIADD R10, R0, 0x99 ;  /* 0x00000099000a7836 */ /* 0x002fe20000000000 */
[----:B------:R1:W-:Y:S01]  /*46a0*/  STL [R1+0x11d4], R11 ;  /* 0x0011d40b01007387 */ /* 0x0003e20000100800 */
[----:B------:R-:W-:Y:S02]  /*46b0*/  IMAD R7, R68, R7, R5 ;  /* 0x0000000744077224 */ /* 0x000fe400078e0205 */
[----:B---3--:R-:W-:Y:S01]  /*46c0*/  VIADD R9, R0, 0x9a ;  /* 0x0000009a00097836 */ /* 0x008fe20000000000 */
[----:B------:R2:W-:Y:S01]  /*46d0*/  STL [R1+0x11e0], R10 ;  /* 0x0011e00a01007387 */ /* 0x0005e20000100800 */
[----:B------:R-:W-:Y:S01]  /*46e0*/  IABS R6, R10 ;  /* 0x0000000a00067213 */ /* 0x000fe20000000000 */
[----:B-----5:R-:W-:Y:S02]  /*46f0*/  IMAD.HI.U32 R3, R74, R2, RZ ;  /* 0x000000024a037227 */ /* 0x020fe400078e00ff */
[----:B------:R-:W-:Y:S01]  /*4700*/  IABS R5, R9 ;  /* 0x0000000900057213 */ /* 0x000fe20000000000 */
[----:B------:R3:W-:Y:S01]  /*4710*/  STL [R1+0x11f4], R9 ;  /* 0x0011f40901007387 */ /* 0x0007e20000100800 */
[----:B------:R-:W-:-:S02]  /*4720*/  IMAD.MOV R3, RZ, RZ, -R3 ;  /* 0x000000ffff037224 */ /* 0x000fc400078e0a03 */
[----:B-1----:R-:W-:Y:S01]  /*4730*/  VIADD R11, R0, 0x9c ;  /* 0x0000009c000b7836 */ /* 0x002fe20000000000 */
[----:B------:R1:W-:Y:S01]  /*4740*/  STL [R1+0x298], R7 ;  /* 0x0002980701007387 */ /* 0x0003e20000100800 */
[----:B------:R-:W-:Y:S02]  /*4750*/  IMAD R2, R68, R3, R2 ;  /* 0x0000000344027224 */ /* 0x000fe400078e0202 */
[----:B------:R-:W-:Y:S02]  /*4760*/  IMAD.MOV.U32 R3, RZ, RZ, R5 ;  /* 0x000000ffff037224 */ /* 0x000fe400078e0005 */
[C---:B--2---:R-:W-:Y:S01]  /*4770*/  IMAD.HI.U32 R10, R74.reuse, R93, RZ ;  /* 0x0000005d4a0a7227 */ /* 0x044fe200078e00ff */
[----:B------:R2:W-:Y:S03]  /*4780*/  STL [R1+0x38c], R2 ;  /* 0x00038c0201007387 */ /* 0x0005e60000100800 */
[----:B---3--:R-:W-:-:S04]  /*4790*/  IMAD.HI.U32 R9, R74, R6, RZ ;  /* 0x000000064a097227 */ /* 0x008fc800078e00ff */
[----:B-1----:R-:W-:Y:S02]  /*47a0*/  VIADD R7, R0, 0x9b ;  /* 0x0000009b00077836 */ /* 0x002fe40000000000 */
[----:B------:R-:W-:Y:S01]  /*47b0*/  IMAD.MOV R9, RZ, RZ, -R9 ;  /* 0x000000ffff097224 */ /* 0x000fe200078e0a09 */
[----:B--2---:R-:W-:Y:S01]  /*47c0*/  IABS R2, R11 ;  /* 0x0000000b00027213 */ /* 0x004fe20000000000 */
[----:B------:R-:W-:Y:S01]  /*47d0*/  IMAD.MOV R10, RZ, RZ, -R10 ;  /* 0x000000ffff0a7224 */ /* 0x000fe200078e0a0a */
[----:B------:R1:W-:Y:S01]  /*47e0*/  STL [R1+0x11dc], R7 ;  /* 0x0011dc0701007387 */ /* 0x0003e20000100800 */
[----:B------:R-:W-:Y:S01]  /*47f0*/  IABS R5, R7 ;  /* 0x0000000700057213 */ /* 0x000fe20000000000 */
[C---:B------:R-:W-:Y:S02]  /*4800*/  IMAD R9, R68.reuse, R9, R6 ;  /* 0x0000000944097224 */ /* 0x040fe400078e0206 */
[----:B------:R-:W-:Y:S01]  /*4810*/  STL [R1+0x11e8], R11 ;  /* 0x0011e80b01007387 */ /* 0x000fe20000100800 */
[----:B------:R-:W-:-:S02]  /*4820*/  IMAD R93, R68, R10, R93 ;  /* 0x0000000a445d7224 */ /* 0x000fc400078e025d */
[C---:B------:R-:W-:Y:S01]  /*4830*/  IMAD.HI.U32 R6, R74.reuse, R5, RZ ;  /* 0x000000054a067227 */ /* 0x040fe200078e00ff */
[----:B------:R2:W-:Y:S03]  /*4840*/  STL [R1+0x7c], R9 ;  /* 0x00007c0901007387 */ /* 0x0005e60000100800 */
[----:B-1----:R-:W-:-:S04]  /*4850*/  IMAD.HI.U32 R7, R74, R3, RZ ;  /* 0x000000034a077227 */ /* 0x002fc800078e00ff */
[----:B------:R-:W-:Y:S02]  /*4860*/  IMAD.MOV R7, RZ, RZ, -R7 ;  /* 0x000000ffff077224 */ /* 0x000fe400078e0a07 */
[----:B------:R-:W-:Y:S02]  /*4870*/  IMAD.MOV R6, RZ, RZ, -R6 ;  /* 0x000000ffff067224 */ /* 0x000fe400078e0a06 */
[----:B------:R-:W-:Y:S02]  /*4880*/  IMAD R3, R68, R7, R3 ;  /* 0x0000000744037224 */ /* 0x000fe400078e0203 */
[C---:B--2---:R-:W-:Y:S02]  /*4890*/  VIADD R9, R0.reuse, 0x9d ;  /* 0x0000009d00097836 */ /* 0x044fe40000000000 */
[C---:B------:R-:W-:Y:S01]  /*48a0*/  VIADD R11, R0.reuse, 0xa0 ;  /* 0x000000a0000b7836 */ /* 0x040fe20000000000 */
[----:B------:R1:W-:Y:S01]  /*48b0*/  STL [R1+0x104], R3 ;  /* 0x0001040301007387 */ /* 0x0003e20000100800 */
[----:B------:R-:W-:-:S02]  /*48c0*/  VIADD R10, R0, 0xa1 ;  /* 0x000000a1000a7836 */ /* 0x000fc40000000000 */
[----:B------:R-:W-:Y:S01]  /*48d0*/  IMAD R6, R68, R6, R5 ;  /* 0x0000000644067224 */ /* 0x000fe200078e0205 */
[----:B------:R2:W-:Y:S01]  /*48e0*/  STL [R1+0x11d8], R9 ;  /* 0x0011d80901007387 */ /* 0x0005e20000100800 */
[----:B------:R-:W-:Y:S02]  /*48f0*/  IABS R7, R11 ;  /* 0x0000000b00077213 */ /* 0x000fe40000000000 */
[----:B------:R-:W-:Y:S01]  /*4900*/  IABS R5, R10 ;  /* 0x0000000a00057213 */ /* 0x000fe20000000000 */
[----:B------:R3:W-:Y:S01]  /*4910*/  STL [R1+0x1208], R11 ;  /* 0x0012080b01007387 */ /* 0x0007e20000100800 */
[----:B-1----:R-:W-:-:S03]  /*4920*/  IMAD.HI.U32 R3, R74, R2, RZ ;  /* 0x000000024a037227 */ /* 0x002fc600078e00ff */
[----:B------:R1:W-:Y:S01]  /*4930*/  STL [R1+0x1204], R10 ;  /* 0x0012040a01007387 */ /* 0x0003e20000100800 */
[----:B--2---:R-:W-:Y:S01]  /*4940*/  IABS R9, R9 ;  /* 0x0000000900097213 */ /* 0x004fe20000000000 */
[----:B------:R-:W-:Y:S02]  /*4950*/  IMAD.MOV R3, RZ, RZ, -R3 ;  /* 0x000000ffff037224 */ /* 0x000fe400078e0a03 */
[----:B------:R2:W-:Y:S01]  /*4960*/  STL [R1+0x1ec], R6 ;  /* 0x0001ec0601007387 */ /* 0x0005e20000100800 */
[----:B---3--:R-:W-:-:S04]  /*4970*/  IMAD.HI.U32 R11, R74, R7, RZ ;  /* 0x000000074a0b7227 */ /* 0x008fc800078e00ff */
[----:B-1----:R-:W-:-:S04]  /*4980*/  IMAD.HI.U32 R10, R74, R9, RZ ;  /* 0x000000094a0a7227 */ /* 0x002fc800078e00ff */
[----:B------:R-:W-:Y:S02]  /*4990*/  IMAD R2, R68, R3, R2 ;  /* 0x0000000344027224 */ /* 0x000fe400078e0202 */
[----:B--2---:R-:W-:Y:S02]  /*49a0*/  VIADD R6, R0, 0xa2 ;  /* 0x000000a200067836 */ /* 0x004fe40000000000 */
[----:B------:R-:W-:Y:S01]  /*49b0*/  IMAD.MOV R10, RZ, RZ, -R10 ;  /* 0x000000ffff0a7224 */ /* 0x000fe200078e0a0a */
[----:B------:R1:W-:Y:S01]  /*49c0*/  STL [R1+0x284], R2 ;  /* 0x0002840201007387 */ /* 0x0003e20000100800 */
[----:B------:R-:W-:Y:S01]  /*49d0*/  IMAD.MOV R11, RZ, RZ, -R11 ;  /* 0x000000ffff0b7224 */ /* 0x000fe200078e0a0b */
[----:B------:R-:W-:Y:S01]  /*49e0*/  IABS R3, R6 ;  /* 0x0000000600037213 */ /* 0x000fe20000000000 */
[C---:B------:R-:W-:Y:S01]  /*49f0*/  IMAD R9, R68.reuse, R10, R9 ;  /* 0x0000000a44097224 */ /* 0x040fe200078e0209 */
[----:B------:R2:W-:Y:S01]  /*4a00*/  STL [R1+0x11fc], R6 ;  /* 0x0011fc0601007387 */ /* 0x0005e20000100800 */
[----:B------:R-:W-:-:S02]  /*4a10*/  IMAD R7, R68, R11, R7 ;  /* 0x0000000b44077224 */ /* 0x000fc400078e0207 */
[C---:B------:R-:W-:Y:S01]  /*4a20*/  VIADD R11, R0.reuse, 0xa5 ;  /* 0x000000a5000b7836 */ /* 0x040fe20000000000 */
[----:B------:R3:W-:Y:S01]  /*4a30*/  STL [R1+0x1210], R15 ;  /* 0x0012100f01007387 */ /* 0x0007e20000100800 */
[----:B------:R-:W-:Y:S01]  /*4a40*/  VIADD R10, R0, 0xa8 ;  /* 0x000000a8000a7836 */ /* 0x000fe20000000000 */
[----:B-1----:R-:W-:Y:S02]  /*4a50*/  IABS R2, R15 ;  /* 0x0000000f00027213 */ /* 0x002fe40000000000 */
[----:B------:R1:W-:Y:S01]  /*4a60*/  STL [R1+0x310], R9 ;  /* 0x0003100901007387 */ /* 0x0003e20000100800 */
[----:B--2---:R-:W-:-:S03]  /*4a70*/  IMAD.HI.U32 R6, R74, R5, RZ ;  /* 0x000000054a067227 */ /* 0x004fc600078e00ff */
[----:B------:R2:W-:Y:S01]  /*4a80*/  STL [R1], R7 ;  /* 0x0000000701007387 */ /* 0x0005e20000100800 */
[----:B------:R-:W-:Y:S02]  /*4a90*/  IMAD.MOV R6, RZ, RZ, -R6 ;  /* 0x000000ffff067224 */ /* 0x000fe400078e0a06 */
[----:B---3--:R-:W-:Y:S02]  /*4aa0*/  VIADD R15, R0, 0xa9 ;  /* 0x000000a9000f7836 */ /* 0x008fe40000000000 */
[----:B-1----:R-:W-:-:S04]  /*4ab0*/  IMAD.HI.U32 R9, R74, R3, RZ ;  /* 0x000000034a097227 */ /* 0x002fc800078e00ff */
[----:B------:R-:W-:Y:S02]  /*4ac0*/  IMAD R5, R68, R6, R5 ;  /* 0x0000000644057224 */ /* 0x000fe400078e0205 */
[----:B--2---:R-:W-:Y:S02]  /*4ad0*/  VIADD R7, R0, 0xa4 ;  /* 0x000000a400077836 */ /* 0x004fe40000000000 */
        /* <DEDUP_REMOVED lines=19> */
[----:B------:R-:W-:Y:S03]  /*4c10*/  STL [R1+0x1220], R15 ;  /* 0x0012200f01007387 */ /* 0x000fe60000100800 */
[----:B--2---:R-:W-:Y:S01]  /*4c20*/  IMAD.HI.U32 R9, R74, R7, RZ ;  /* 0x000000074a097227 */ /* 0x004fe200078e00ff */
[----:B------:R1:W-:Y:S01]  /*4c30*/  STL [R1+0x121c], R11 ;  /* 0x00121c0b01007387 */ /* 0x0003e20000100800 */
[----:B---3--:R-:W-:-:S02]  /*4c40*/  IABS R2, R15 ;  /* 0x0000000f00027213 */ /* 0x008fc40000000000 */
[----:B------:R-:W-:Y:S02]  /*4c50*/  IMAD.MOV R9, RZ, RZ, -R9 ;  /* 0x000000ffff097224 */ /* 0x000fe400078e0a09 */
[----:B------:R-:W-:Y:S02]  /*4c60*/  IMAD.MOV R10, RZ, RZ, -R10 ;  /* 0x000000ffff0a7224 */ /* 0x000fe400078e0a0a */
[C---:B------:R-:W-:Y:S02]  /*4c70*/  IMAD R7, R68.reuse, R9, R7 ;  /* 0x0000000944077224 */ /* 0x040fe400078e0207 */
[----:B------:R-:W-:Y:S01]  /*4c80*/  IMAD R9, R68, R10, R5 ;  /* 0x0000000a44097224 */ /* 0x000fe200078e0205 */
[----:B-1----:R-:W-:Y:S01]  /*4c90*/  IABS R11, R11 ;  /* 0x0000000b000b7213 */ /* 0x002fe20000000000 */
[C---:B------:R-:W-:Y:S01]  /*4ca0*/  VIADD R10, R0.reuse, 0xad ;  /* 0x000000ad000a7836 */ /* 0x040fe20000000000 */
[----:B------:R1:W-:Y:S03]  /*4cb0*/  STL [R1+0x270], R7 ;  /* 0x0002700701007387 */ /* 0x0003e60000100800 */
[----:B------:R-:W-:Y:S01]  /*4cc0*/  IMAD.MOV.U32 R5, RZ, RZ, R11 ;  /* 0x000000ffff057224 */ /* 0x000fe200078e000b */
[----:B------:R2:W-:Y:S01]  /*4cd0*/  STL [R1+0x30c], R9 ;  /* 0x00030c0901007387 */ /* 0x0005e20000100800 */
[----:B------:R-:W-:-:S02]  /*4ce0*/  VIADD R11, R0, 0xab ;  /* 0x000000ab000b7836 */ /* 0x000fc40000000000 */
[C---:B------:R-:W-:Y:S01]  /*4cf0*/  IMAD.HI.U32 R6, R74.reuse, R5, RZ ;  /* 0x000000054a067227 */ /* 0x040fe200078e00ff */
[----:B------:R3:W-:Y:S03]  /*4d00*/  STL [R1+0x4], R3 ;  /* 0x0000040301007387 */ /* 0x0007e60000100800 */
[----:B-1----:R-:W-:Y:S01]  /*4d10*/  IMAD.HI.U32 R7, R74, R2, RZ ;  /* 0x000000024a077227 */ /* 0x002fe200078e00ff */
[----:B------:R1:W-:Y:S03]  /*4d20*/  STL [R1+0x120c], R11 ;  /* 0x00120c0b01007387 */ /* 0x0003e60000100800 */
[----:B--2---:R-:W-:Y:S02]  /*4d30*/  VIADD R9, R0, 0xac ;  /* 0x000000ac00097836 */ /* 0x004fe40000000000 */
[----:B------:R-:W-:Y:S01]  /*4d40*/  IMAD.MOV R7, RZ, RZ, -R7 ;  /* 0x000000ffff077224 */ /* 0x000fe200078e0a07 */
[----:B---3--:R-:W-:Y:S01]  /*4d50*/  IABS R3, R11 ;  /* 0x0000000b00037213 */ /* 0x008fe20000000000 */
[----:B------:R-:W-:Y:S01]  /*4d60*/  IMAD.MOV R6, RZ, RZ, -R6 ;  /* 0x000000ffff067224 */ /* 0x000fe200078e0a06 */
[----:B------:R2:W-:Y:S01]  /*4d70*/  STL [R1+0x1218], R9 ;  /* 0x0012180901007387 */ /* 0x0005e20000100800 */
[C---:B------:R-:W-:Y:S01]  /*4d80*/  IMAD R2, R68.reuse, R7, R2 ;  /* 0x0000000744027224 */ /* 0x040fe200078e0202 */
[----:B------:R-:W-:Y:S01]  /*4d90*/  IABS R7, R10 ;  /* 0x0000000a00077213 */ /* 0x000fe20000000000 */
[----:B------:R-:W-:Y:S01]  /*4da0*/  IMAD R6, R68, R6, R5 ;  /* 0x0000000644067224 */ /* 0x000fe200078e0205 */
[----:B------:R3:W-:Y:S01]  /*4db0*/  STL [R1+0x1214], R10 ;  /* 0x0012140a01007387 */ /* 0x0007e20000100800 */
[----:B-1----:R-:W-:-:S02]  /*4dc0*/  VIADD R11, R0, 0xb0 ;  /* 0x000000b0000b7836 */ /* 0x002fc40000000000 */
[----:B------:R-:W-:Y:S01]  /*4dd0*/  IMAD.MOV.U32 R5, RZ, RZ, R7 ;  /* 0x000000ffff057224 */ /* 0x000fe200078e0007 */
[----:B------:R1:W-:Y:S01]  /*4de0*/  STL [R1+0x80], R2 ;  /* 0x0000800201007387 */ /* 0x0003e20000100800 */
[----:B------:R-:W-:Y:S01]  /*4df0*/  IMAD.HI.U32 R7, R74, R3, RZ ;  /* 0x000000034a077227 */ /* 0x000fe200078e00ff */
[----:B--2---:R-:W-:Y:S02]  /*4e00*/  IABS R9, R9 ;  /* 0x0000000900097213 */ /* 0x004fe40000000000 */
[----:B------:R2:W-:Y:S01]  /*4e10*/  STL [R1+0x114], R6 ;  /* 0x0001140601007387 */ /* 0x0005e20000100800 */
[----:B------:R-:W-:Y:S02]  /*4e20*/  IMAD.MOV R7, RZ, RZ, -R7 ;  /* 0x000000ffff077224 */ /* 0x000fe400078e0a07 */
[----:B---3--:R-:W-:Y:S01]  /*4e30*/  VIADD R10, R0, 0xb1 ;  /* 0x000000b1000a7836 */ /* 0x008fe20000000000 */
[----:B------:R3:W-:Y:S01]  /*4e40*/  STL [R1+0x1234], R11 ;  /* 0x0012340b01007387 */ /* 0x0007e20000100800 */
[----:B------:R-:W-:-:S02]  /*4e50*/  IMAD R15, R68, R7, R3 ;  /* 0x00000007440f7224 */ /* 0x000fc400078e0203 */
[----:B-1----:R-:W-:Y:S01]  /*4e60*/  IMAD.MOV.U32 R2, RZ, RZ, R9 ;  /* 0x000000ffff027224 */ /* 0x002fe200078e0009 */
[----:B------:R1:W-:Y:S01]  /*4e70*/  STL [R1+0x1240], R10 ;  /* 0x0012400a01007387 */ /* 0x0003e20000100800 */
[----:B--2---:R-:W-:-:S03]  /*4e80*/  IMAD.HI.U32 R6, R74, R5, RZ ;  /* 0x000000054a067227 */ /* 0x004fc600078e00ff */
[----:B------:R-:W-:Y:S01]  /*4e90*/  STL [R1+0x1b8], R15 ;  /* 0x0001b80f01007387 */ /* 0x000fe20000100800 */
[----:B------:R-:W-:Y:S01]  /*4ea0*/  IMAD.HI.U32 R9, R74, R2, RZ ;  /* 0x000000024a097227 */ /* 0x000fe200078e00ff */
[----:B---3--:R-:W-:-:S03]  /*4eb0*/  IABS R11, R11 ;  /* 0x0000000b000b7213 */ /* 0x008fc60000000000 */
[----:B------:R-:W-:Y:S01]  /*4ec0*/  IMAD.MOV R9, RZ, RZ, -R9 ;  /* 0x000000ffff097224 */ /* 0x000fe200078e0a09 */
[----:B-1----:R-:W-:Y:S01]  /*4ed0*/  IABS R10, R10 ;  /* 0x0000000a000a7213 */ /* 0x002fe20000000000 */
[----:B------:R-:W-:Y:S02]  /*4ee0*/  IMAD.MOV R6, RZ, RZ, -R6 ;  /* 0x000000ffff067224 */ /* 0x000fe400078e0a06 */
[C---:B------:R-:W-:Y:S02]  /*4ef0*/  IMAD R7, R68.reuse, R9, R2 ;  /* 0x0000000944077224 */ /* 0x040fe400078e0202 */
[----:B------:R-:W-:Y:S02]  /*4f00*/  IMAD R5, R68, R6, R5 ;  /* 0x0000000644057224 */ /* 0x000fe400078e0205 */
[----:B------:R-:W-:Y:S01]  /*4f10*/  IMAD.MOV.U32 R3, RZ, RZ, R10 ;  /* 0x000000ffff037224 */ /* 0x000fe200078e000a */
[----:B------:R1:W-:Y:S01]  /*4f20*/  STL [R1+0x254], R7 ;  /* 0x0002540701007387 */ /* 0x0003e20000100800 */
[----:B------:R-:W-:-:S03]  /*4f30*/  IMAD.HI.U32 R2, R74, R11, RZ ;  /* 0x0000000b4a027227 */ /* 0x000fc600078e00ff */
[----:B------:R2:W-:Y:S01]  /*4f40*/  STL [R1+0x2e8], R5 ;  /* 0x0002e80501007387 */ /* 0x0005e20000100800 */
[C---:B------:R-:W-:Y:S02]  /*4f50*/  VIADD R10, R0.reuse, 0xb2 ;  /* 0x000000b2000a7836 */ /* 0x040fe40000000000 */
[C---:B------:R-:W-:Y:S02]  /*4f60*/  VIADD R9, R0.reuse, 0xb3 ;  /* 0x000000b300097836 */ /* 0x040fe40000000000 */
[----:B------:R-:W-:Y:S01]  /*4f70*/  IMAD.MOV R6, RZ, RZ, -R2 ;  /* 0x000000ffff067224 */ /* 0x000fe200078e0a02 */
[----:B------:R3:W-:Y:S01]  /*4f80*/  STL [R1+0x122c], R10 ;  /* 0x00122c0a01007387 */ /* 0x0007e20000100800 */
[C---:B-1----:R-:W-:Y:S01]  /*4f90*/  VIADD R7, R0.reuse, 0xb4 ;  /* 0x000000b400077836 */ /* 0x042fe20000000000 */
[----:B------:R-:W-:Y:S01]  /*4fa0*/  IABS R2, R9 ;  /* 0x0000000900027213 */ /* 0x000fe20000000000 */
[----:B------:R-:W-:Y:S01]  /*4fb0*/  VIADD R15, R0, 0xb8 ;  /* 0x000000b8000f7836 */ /* 0x000fe20000000000 */
[----:B------:R1:W-:Y:S01]  /*4fc0*/  STL [R1+0x1230], R9 ;  /* 0x0012300901007387 */ /* 0x0003e20000100800 */
[----:B--2---:R-:W-:-:S03]  /*4fd0*/  IMAD.HI.U32 R5, R74, R3, RZ ;  /* 0x000000034a057227 */ /* 0x004fc600078e00ff */
[----:B------:R2:W-:Y:S01]  /*4fe0*/  STL [R1+0x123c], R7 ;  /* 0x00123c0701007387 */ /* 0x0005e20000100800 */
[----:B------:R-:W-:Y:S01]  /*4ff0*/  IMAD.MOV R5, RZ, RZ, -R5 ;  /* 0x000000ffff057224 */ /* 0x000fe200078e0a05 */
[----:B---3--:R-:W-:-:S03]  /*5000*/  IABS R10, R10 ;  /* 0x0000000a000a7213 */ /* 0x008fc60000000000 */
[C---:B------:R-:W-:Y:S02]  /*5010*/  IMAD R5, R68.reuse, R5, R3 ;  /* 0x0000000544057224 */ /* 0x040fe400078e0203 */
[----:B-1----:R-:W-:Y:S01]  /*5020*/  IMAD R9, R68, R6, R11 ;  /* 0x0000000644097224 */ /* 0x002fe200078e020b */
[----:B------:R-:W-:Y:S01]  /*5030*/  IABS R6, R7 ;  /* 0x0000000700067213 */ /* 0x000fe20000000000 */
[----:B------:R-:W-:-:S03]  /*5040*/  IMAD.HI.U32 R11, R74, R10, RZ ;  /* 0x0000000a4a0b7227 */ /* 0x000fc600078e00ff */
[----:B------:R1:W-:Y:S01]  /*5050*/  STL [R1+0x10], R9 ;  /* 0x0000100901007387 */ /* 0x0003e20000100800 */
[----:B--2---:R-:W-:Y:S02]  /*5060*/  VIADD R7, R0, 0xb5 ;  /* 0x000000b500077836 */ /* 0x004fe40000000000 */
[----:B------:R-:W-:Y:S01]  /*5070*/  IMAD.MOV.U32 R3, RZ, RZ, R6 ;  /* 0x000000ffff037224 */ /* 0x000fe200078e0006 */
[----:B------:R2:W-:Y:S01]  /*5080*/  STL [R1+0x88], R5 ;  /* 0x0000880501007387 */ /* 0x0005e20000100800 */
[----:B------:R-:W-:Y:S01]  /*5090*/  IMAD.MOV R11, RZ, RZ, -R11 ;  /* 0x000000ffff0b7224 */ /* 0x000fe200078e0a0b */
[----:B------:R-:W-:Y:S02]  /*50a0*/  IABS R6, R15 ;  /* 0x0000000f00067213 */ /* 0x000fe40000000000 */
[----:B------:R3:W-:Y:S01]  /*50b0*/  STL [R1+0x1238], R7 ;  /* 0x0012380701007387 */ /* 0x0007e20000100800 */
[----:B------:R-:W-:Y:S02]  /*50c0*/  IMAD R10, R68, R11, R10 ;  /* 0x0000000b440a7224 */ /* 0x000fe400078e020a */
[C---:B-1----:R-:W-:Y:S01]  /*50d0*/  IMAD.HI.U32 R9, R74.reuse, R3, RZ ;  /* 0x000000034a097227 */ /* 0x042fe200078e00ff */
[----:B------:R1:W-:Y:S03]  /*50e0*/  STL [R1+0x1264], R15 ;  /* 0x0012640f01007387 */ /* 0x0003e60000100800 */
[----:B--2---:R-:W-:Y:S01]  /*50f0*/  IMAD.HI.U32 R5, R74, R2, RZ ;  /* 0x000000024a057227 */ /* 0x004fe200078e00ff */
[----:B------:R2:W-:Y:S01]  /*5100*/  STL [R1+0x11c], R10 ;  /* 0x00011c0a01007387 */ /* 0x0005e20000100800 */
[----:B---3--:R-:W-:-:S02]  /*5110*/  IABS R7, R7 ;  /* 0x0000000700077213 */ /* 0x008fc40000000000 */
[----:B------:R-:W-:Y:S02]  /*5120*/  IMAD.MOV R5, RZ, RZ, -R5 ;  /* 0x000000ffff057224 */ /* 0x000fe400078e0a05 */
[----:B------:R-:W-:Y:S02]  /*5130*/  IMAD.MOV R9, RZ, RZ, -R9 ;  /* 0x000000ffff097224 */ /* 0x000fe400078e0a09 */
[----:B------:R-:W-:Y:S02]  /*5140*/  IMAD R2, R68, R5, R2 ;  /* 0x0000000544027224 */ /* 0x000fe400078e0202 */
[----:B------:R-:W-:-:S03]  /*5150*/  IMAD.HI.U32 R5, R74, R7, RZ ;  /* 0x000000074a057227 */ /* 0x000fc600078e00ff */
[----:B------:R3:W-:Y:S01]  /*5160*/  STL [R1+0x1a8], R2 ;  /* 0x0001a80201007387 */ /* 0x0007e20000100800 */
[C---:B-1----:R-:W-:Y:S02]  /*5170*/  VIADD R15, R0.reuse, 0xba ;  /* 0x000000ba000f7836 */ /* 0x042fe40000000000 */
[C---:B--2---:R-:W-:Y:S02]  /*5180*/  VIADD R10, R0.reuse, 0xb9 ;  /* 0x000000b9000a7836 */ /* 0x044fe40000000000 */
[----:B------:R-:W-:Y:S02]  /*5190*/  VIADD R11, R0, 0xbb ;  /* 0x000000bb000b7836 */ /* 0x000fe40000000000 */
[----:B---3--:R-:W-:Y:S02]  /*51a0*/  IMAD R2, R68, R9, R3 ;  /* 0x0000000944027224 */ /* 0x008fe400078e0203 */
[----:B------:R-:W-:Y:S01]  /*51b0*/  IMAD.MOV R3, RZ, RZ, -R5 ;  /* 0x000000ffff037224 */ /* 0x000fe200078e0a05 */
[----:B------:R-:W-:-:S02]  /*51c0*/  IABS R5, R15 ;  /* 0x0000000f00057213 */ /* 0x000fc40000000000 */
[----:B------:R1:W-:Y:S01]  /*51d0*/  STL [R1+0x230], R2 ;  /* 0x0002300201007387 */ /* 0x0003e20000100800 */
[----:B------:R-:W-:Y:S01]  /*51e0*/  IMAD R7, R68, R3, R7 ;  /* 0x0000000344077224 */ /* 0x000fe200078e0207 */
[----:B------:R-:W-:Y:S02]  /*51f0*/  IABS R3, R11 ;  /* 0x0000000b00037213 */ /* 0x000fe40000000000 */
[----:B------:R2:W-:Y:S04]  /*5200*/  STL [R1+0x1244], R10 ;  /* 0x0012440a01007387 */ /* 0x0005e80000100800 */
        /* <DEDUP_REMOVED lines=10> */
[----:B--2---:R-:W-:Y:S02]  /*52b0*/  IMAD.MOV.U32 R7, RZ, RZ, R5 ;  /* 0x000000ffff077224 */ /* 0x004fe400078e0005 */
[----:B------:R-:W-:Y:S02]  /*52c0*/  VIADD R5, R0, 0xbc ;  /* 0x000000bc00057836 */ /* 0x000fe40000000000 */
[----:B------:R-:W-:-:S03]  /*52d0*/  IMAD.HI.U32 R9, R74, R7, RZ ;  /* 0x000000074a097227 */ /* 0x000fc600078e00ff */
[----:B------:R2:W-:Y:S01]  /*52e0*/  STL [R1+0x124c], R5 ;  /* 0x00124c0501007387 */ /* 0x0005e20000100800 */
[----:B------:R-:W-:Y:S01]  /*52f0*/  IMAD.HI.U32 R6, R74, R3, RZ ;  /* 0x000000034a067227 */ /* 0x000fe200078e00ff */
[----:B-1----:R-:W-:Y:S02]  /*5300*/  IABS R2, R15 ;  /* 0x0000000f00027213 */ /* 0x002fe40000000000 */
[----:B------:R-:W-:Y:S01]  /*5310*/  STL [R1+0x1254], R15 ;  /* 0x0012540f01007387 */ /* 0x000fe20000100800 */
[----:B------:R-:W-:Y:S02]  /*5320*/  IMAD.MOV R11, RZ, RZ, -R11 ;  /* 0x000000ffff0b7224 */ /* 0x000fe400078e0a0b */
[----:B------:R-:W-:Y:S02]  /*5330*/  IMAD.MOV R9, RZ, RZ, -R9 ;  /* 0x000000ffff097224 */ /* 0x000fe400078e0a09 */
[----:B------:R-:W-:Y:S01]  /*5340*/  IMAD.MOV R6, RZ, RZ, -R6 ;  /* 0x000000ffff067224 */ /* 0x000fe200078e0a06 */
[----:B--2---:R-:W-:Y:S01]  /*5350*/  IABS R5, R5 ;  /* 0x0000000500057213 */ /* 0x004fe20000000000 */
[----:B------:R-:W-:-:S02]  /*5360*/  IMAD R10, R68, R11, R10 ;  /* 0x0000000b440a7224 */ /* 0x000fc400078e020a */
[C---:B------:R-:W-:Y:S02]  /*5370*/  IMAD R9, R68.reuse, R9, R7 ;  /* 0x0000000944097224 */ /* 0x040fe400078e0207 */
[----:B------:R-:W-:Y:S01]  /*5380*/  IMAD R3, R68, R6, R3 ;  /* 0x0000000644037224 */ /* 0x000fe200078e0203 */
[----:B------:R1:W-:Y:S01]  /*5390*/  STL [R1+0x90], R10 ;  /* 0x0000900a01007387 */ /* 0x0003e20000100800 */
[----:B------:R-:W-:-:S03]  /*53a0*/  IMAD.HI.U32 R7, R74, R5, RZ ;  /* 0x000000054a077227 */ /* 0x000fc600078e00ff */
[----:B------:R2:W-:Y:S01]  /*53b0*/  STL [R1+0x128], R9 ;  /* 0x0001280901007387 */ /* 0x0005e20000100800 */
[----:B------:R-:W-:Y:S02]  /*53c0*/  IMAD.MOV R7, RZ, RZ, -R7 ;  /* 0x000000ffff077224 */ /* 0x000fe400078e0a07 */
[----:B------:R-:W-:Y:S01]  /*53d0*/  VIADD R11, R0, 0xc1 ;  /* 0x000000c1000b7836 */ /* 0x000fe20000000000 */
[----:B------:R3:W-:Y:S01]  /*53e0*/  STL [R1+0x198], R3 ;  /* 0x0001980301007387 */ /* 0x0007e20000100800 */
[----:B------:R-:W-:Y:S02]  /*53f0*/  IMAD R7, R68, R7, R5 ;  /* 0x0000000744077224 */ /* 0x000fe400078e0205 */
[C---:B-1----:R-:W-:Y:S01]  /*5400*/  VIADD R10, R0.reuse, 0xc0 ;  /* 0x000000c0000a7836 */ /* 0x042fe20000000000 */
[----:B------:R-:W-:Y:S01]  /*5410*/  IABS R6, R11 ;  /* 0x0000000b00067213 */ /* 0x000fe20000000000 */
[C---:B------:R-:W-:Y:S02]  /*5420*/  VIADD R15, R0.reuse, 0xc4 ;  /* 0x000000c4000f7836 */ /* 0x040fe40000000000 */
[----:B--2---:R-:W-:Y:S01]  /*5430*/  VIADD R9, R0, 0xc2 ;  /* 0x000000c200097836 */ /* 0x004fe20000000000 */
[----:B------:R1:W-:Y:S01]  /*5440*/  STL [R1+0x1258], R10 ;  /* 0x0012580a01007387 */ /* 0x0003e20000100800 */
[----:B---3--:R-:W-:-:S03]  /*5450*/  IMAD.HI.U32 R3, R74, R2, RZ ;  /* 0x000000024a037227 */ /* 0x008fc600078e00ff */
[----:B------:R2:W-:Y:S01]  /*5460*/  STL [R1+0x1270], R11 ;  /* 0x0012700b01007387 */ /* 0x0005e20000100800 */
[----:B------:R-:W-:Y:S01]  /*5470*/  IABS R5, R9 ;  /* 0x0000000900057213 */ /* 0x000fe20000000000 */
[----:B------:R-:W-:Y:S02]  /*5480*/  IMAD.MOV R3, RZ, RZ, -R3 ;  /* 0x000000ffff037224 */ /* 0x000fe400078e0a03 */
[----:B------:R3:W-:Y:S01]  /*5490*/  STL [R1+0x1280], R9 ;  /* 0x0012800901007387 */ /* 0x0007e20000100800 */
[----:B-1----:R-:W-:Y:S01]  /*54a0*/  IABS R10, R10 ;  /* 0x0000000a000a7213 */ /* 0x002fe20000000000 */
[----:B------:R-:W-:Y:S02]  /*54b0*/  IMAD R2, R68, R3, R2 ;  /* 0x0000000344027224 */ /* 0x000fe400078e0202 */
[----:B------:R1:W-:Y:S01]  /*54c0*/  STL [R1+0x20c], R7 ;  /* 0x00020c0701007387 */ /* 0x0003e20000100800 */
        /* <DEDUP_REMOVED lines=11> */
[----:B------:R-:W-:Y:S01]  /*5580*/  IMAD R9, R68, R9, R6 ;  /* 0x0000000944097224 */ /* 0x000fe200078e0206 */
[----:B------:R-:W-:Y:S01]  /*5590*/  STL [R1+0x127c], R15 ;  /* 0x00127c0f01007387 */ /* 0x000fe20000100800 */
[----:B------:R-:W-:-:S03]  /*55a0*/  IMAD.HI.U32 R6, R74, R5, RZ ;  /* 0x000000054a067227 */ /* 0x000fc600078e00ff */
[----:B------:R2:W-:Y:S01]  /*55b0*/  STL [R1+0x8], R10 ;  /* 0x0000080a01007387 */ /* 0x0005e20000100800 */
[----:B-1----:R-:W-:-:S03]  /*55c0*/  IMAD.HI.U32 R7, R74, R3, RZ ;  /* 0x000000034a077227 */ /* 0x002fc600078e00ff */
[----:B------:R1:W-:Y:S01]  /*55d0*/  STL [R1+0x8c], R9 ;  /* 0x00008c0901007387 */ /* 0x0003e20000100800 */
[----:B------:R-:W-:Y:S02]  /*55e0*/  IMAD.MOV R7, RZ, RZ, -R7 ;  /* 0x000000ffff077224 */ /* 0x000fe400078e0a07 */
[----:B------:R-:W-:Y:S02]  /*55f0*/  VIADD R11, R0, 0xc8 ;  /* 0x000000c8000b7836 */ /* 0x000fe40000000000 */
[----:B------:R-:W-:Y:S02]  /*5600*/  IMAD R3, R68, R7, R3 ;  /* 0x0000000744037224 */ /* 0x000fe400078e0203 */
[----:B------:R-:W-:Y:S01]  /*5610*/  IMAD.MOV R6, RZ, RZ, -R6 ;  /* 0x000000ffff067224 */ /* 0x000fe200078e0a06 */
[----:B------:R-:W-:Y:S01]  /*5620*/  IABS R7, R11 ;  /* 0x0000000b00077213 */ /* 0x000fe20000000000 */
[C---:B--2---:R-:W-:Y:S01]  /*5630*/  VIADD R10, R0.reuse, 0xc9 ;  /* 0x000000c9000a7836 */ /* 0x044fe20000000000 */
[----:B------:R2:W-:Y:S01]  /*5640*/  STL [R1+0x12c], R3 ;  /* 0x00012c0301007387 */ /* 0x0005e20000100800 */
[----:B-1----:R-:W-:-:S02]  /*5650*/  VIADD R9, R0, 0xc5 ;  /* 0x000000c500097836 */ /* 0x002fc40000000000 */
[----:B------:R-:W-:Y:S01]  /*5660*/  IMAD R6, R68, R6, R5 ;  /* 0x0000000644067224 */ /* 0x000fe200078e0205 */
[----:B------:R-:W-:Y:S01]  /*5670*/  IABS R5, R10 ;  /* 0x0000000a00057213 */ /* 0x000fe20000000000 */
[----:B------:R-:W-:Y:S01]  /*5680*/  VIADD R15, R0, 0xcb ;  /* 0x000000cb000f7836 */ /* 0x000fe20000000000 */
[----:B------:R1:W-:Y:S01]  /*5690*/  STL [R1+0x126c], R9 ;  /* 0x00126c0901007387 */ /* 0x0003e20000100800 */
[----:B--2---:R-:W-:-:S03]  /*56a0*/  IMAD.HI.U32 R3, R74, R2, RZ ;  /* 0x000000024a037227 */ /* 0x004fc600078e00ff */
[----:B------:R2:W-:Y:S01]  /*56b0*/  STL [R1+0x128c], R11 ;  /* 0x00128c0b01007387 */ /* 0x0005e20000100800 */
[----:B------:R-:W-:-:S03]  /*56c0*/  IMAD.MOV R3, RZ, RZ, -R3 ;  /* 0x000000ffff037224 */ /* 0x000fc600078e0a03 */
        /* <DEDUP_REMOVED lines=13> */
[----:B------:R-:W-:-:S03]  /*57a0*/  IMAD.HI.U32 R5, R74, R3, RZ ;  /* 0x000000034a057227 */ /* 0x000fc600078e00ff */
[----:B------:R2:W-:Y:S01]  /*57b0*/  STL [R1+0x12a0], R15 ;  /* 0x0012a00f01007387 */ /* 0x0005e20000100800 */
[C---:B------:R-:W-:Y:S02]  /*57c0*/  IMAD R9, R68.reuse, R10, R9 ;  /* 0x0000000a44097224 */ /* 0x040fe400078e0209 */
[----:B------:R-:W-:Y:S02]  /*57d0*/  IMAD R7, R68, R11, R7 ;  /* 0x0000000b44077224 */ /* 0x000fe400078e0207 */
[----:B------:R-:W-:Y:S01]  /*57e0*/  IMAD.MOV R5, RZ, RZ, -R5 ;  /* 0x000000ffff057224 */ /* 0x000fe200078e0a05 */
[----:B-1----:R-:W-:Y:S01]  /*57f0*/  IABS R6, R6 ;  /* 0x0000000600067213 */ /* 0x002fe20000000000 */
[----:B------:R1:W-:Y:S01]  /*5800*/  STL [R1+0x274], R9 ;  /* 0x0002740901007387 */ /* 0x0003e20000100800 */
[----:B------:R-:W-:Y:S02]  /*5810*/  VIADD R11, R0, 0xcd ;  /* 0x000000cd000b7836 */ /* 0x000fe40000000000 */
[----:B------:R-:W-:Y:S01]  /*5820*/  IMAD R3, R68, R5, R3 ;  /* 0x0000000544037224 */ /* 0x000fe200078e0203 */
[----:B------:R3:W-:Y:S01]  /*5830*/  STL [R1+0x14], R7 ;  /* 0x0000140701007387 */ /* 0x0007e20000100800 */
[C---:B------:R-:W-:Y:S01]  /*5840*/  VIADD R10, R0.reuse, 0xd0 ;  /* 0x000000d0000a7836 */ /* 0x040fe20000000000 */
[----:B------:R-:W-:Y:S01]  /*5850*/  IABS R5, R11 ;  /* 0x0000000b00057213 */ /* 0x000fe20000000000 */
[----:B--2---:R-:W-:Y:S01]  /*5860*/  VIADD R15, R0, 0xd1 ;  /* 0x000000d1000f7836 */ /* 0x004fe20000000000 */
[----:B------:R2:W-:Y:S01]  /*5870*/  STL [R1+0x9c], R3 ;  /* 0x00009c0301007387 */ /* 0x0005e20000100800 */
[----:B-1----:R-:W-:-:S04]  /*5880*/  IMAD.HI.U32 R9, R74, R6, RZ ;  /* 0x000000064a097227 */ /* 0x002fc800078e00ff */
[----:B---3--:R-:W-:Y:S02]  /*5890*/  VIADD R7, R0, 0xcc ;  /* 0x000000cc00077836 */ /* 0x008fe40000000000 */
[----:B------:R-:W-:Y:S02]  /*58a0*/  IMAD.MOV R9, RZ, RZ, -R9 ;  /* 0x000000ffff097224 */ /* 0x000fe400078e0a09 */
[----:B--2---:R-:W-:Y:S01]  /*58b0*/  IMAD.HI.U32 R3, R74, R2, RZ ;  /* 0x000000024a037227 */ /* 0x004fe200078e00ff */
[----:B------:R1:W-:Y:S03]  /*58c0*/  STL [R1+0x1284], R7 ;  /* 0x0012840701007387 */ /* 0x0003e60000100800 */
[----:B------:R-:W-:Y:S01]  /*58d0*/  IMAD R9, R68, R9, R6 ;  /* 0x0000000944097224 */ /* 0x000fe200078e0206 */
[----:B------:R2:W-:Y:S01]  /*58e0*/  STL [R1+0x129c], R11 ;  /* 0x00129c0b01007387 */ /* 0x0005e20000100800 */
[----:B------:R-:W-:Y:S01]  /*58f0*/  IMAD.MOV R3, RZ, RZ, -R3 ;  /* 0x000000ffff037224 */ /* 0x000fe200078e0a03 */
[----:B------:R-:W-:-:S02]  /*5900*/  IABS R6, R10 ;  /* 0x0000000a00067213 */ /* 0x000fc40000000000 */
[----:B------:R3:W-:Y:S01]  /*5910*/  STL [R1+0x12b8], R10 ;  /* 0x0012b80a01007387 */ /* 0x0007e20000100800 */
[----:B------:R-:W-:Y:S01]  /*5920*/  IMAD R2, R68, R3, R2 ;  /* 0x0000000344027224 */ /* 0x000fe200078e0202 */
[----:B-1----:R-:W-:Y:S01]  /*5930*/  IABS R7, R7 ;  /* 0x0000000700077213 */ /* 0x002fe20000000000 */
[----:B------:R-:W-:Y:S01]  /*5940*/  IMAD.MOV.U32 R3, RZ, RZ, R6 ;  /* 0x000000ffff037224 */ /* 0x000fe200078e0006 */
[----:B------:R1:W-:Y:S01]  /*5950*/  STL [R1+0x138], R9 ;  /* 0x0001380901007387 */ /* 0x0003e20000100800 */
[----:B--2---:R-:W-:-:S03]  /*5960*/  VIADD R11, R0, 0xd2 ;  /* 0x000000d2000b7836 */ /* 0x004fc60000000000 */
[----:B------:R2:W-:Y:S01]  /*5970*/  STL [R1+0x17c], R2 ;  /* 0x00017c0201007387 */ /* 0x0005e20000100800 */
[----:B------:R-:W-:-:S03]  /*5980*/  IMAD.HI.U32 R6, R74, R3, RZ ;  /* 0x000000034a067227 */ /* 0x000fc600078e00ff */
[----:B------:R-:W-:Y:S01]  /*5990*/  STL [R1+0x12c0], R15 ;  /* 0x0012c00f01007387 */ /* 0x000fe20000100800 */
[----:B---3--:R-:W-:-:S03]  /*59a0*/  IMAD.HI.U32 R10, R74, R5, RZ ;  /* 0x000000054a0a7227 */ /* 0x008fc600078e00ff */
[----:B------:R3:W-:Y:S01]  /*59b0*/  STL [R1+0x12c4], R11 ;  /* 0x0012c40b01007387 */ /* 0x0007e20000100800 */
[----:B-1----:R-:W-:Y:S01]  /*59c0*/  IMAD.HI.U32 R9, R74, R7, RZ ;  /* 0x000000074a097227 */ /* 0x002fe200078e00ff */
[----:B--2---:R-:W-:-:S03]  /*59d0*/  IABS R2, R15 ;  /* 0x0000000f00027213 */ /* 0x004fc60000000000 */
[----:B------:R-:W-:Y:S02]  /*59e0*/  IMAD.MOV R9, RZ, RZ, -R9 ;  /* 0x000000ffff097224 */ /* 0x000fe400078e0a09 */
[----:B------:R-:W-:Y:S02]  /*59f0*/  IMAD.MOV R10, RZ, RZ, -R10 ;  /* 0x000000ffff0a7224 */ /* 0x000fe400078e0a0a */
[C---:B------:R-:W-:Y:S01]  /*5a00*/  IMAD R7, R68.reuse, R9, R7 ;  /* 0x0000000944077224 */ /* 0x040fe200078e0207 */
[----:B---3--:R-:W-:Y:S01]  /*5a10*/  IABS R11, R11 ;  /* 0x0000000b000b7213 */ /* 0x008fe20000000000 */
[----:B------:R-:W-:Y:S02]  /*5a20*/  IMAD.MOV R6, RZ, RZ, -R6 ;  /* 0x000000ffff067224 */ /* 0x000fe400078e0a06 */
[----:B------:R-:W-:Y:S01]  /*5a30*/  IMAD R9, R68, R10, R5 ;  /* 0x0000000a44097224 */ /* 0x000fe200078e0205 */
[----:B------:R1:W-:Y:S01]  /*5a40*/  STL [R1+0x1bc], R7 ;  /* 0x0001bc0701007387 */ /* 0x0003e20000100800 */
[----:B------:R-:W-:-:S02]  /*5a50*/  IMAD.MOV.U32 R5, RZ, RZ, R11 ;  /* 0x000000ffff057224 */ /* 0x000fc400078e000b */
[----:B------:R-:W-:Y:S01]  /*5a60*/  IMAD R3, R68, R6, R3 ;  /* 0x0000000644037224 */ /* 0x000fe200078e0203 */
[----:B------:R2:W-:Y:S01]  /*5a70*/  STL [R1+0x260], R9 ;  /* 0x0002600901007387 */ /* 0x0005e20000100800 */
[----:B------:R-:W-:Y:S02]  /*5a80*/  VIADD R11, R0, 0xd3 ;  /* 0x000000d3000b7836 */ /* 0x000fe40000000000 */
[C---:B------:R-:W-:Y:S01]  /*5a90*/  IMAD.HI.U32 R6, R74.reuse, R5, RZ ;  /* 0x000000054a067227 */ /* 0x040fe200078e00ff */
[----:B------:R3:W-:Y:S03]  /*5aa0*/  STL [R1+0x18], R3 ;  /* 0x0000180301007387 */ /* 0x0007e60000100800 */
[----:B-1----:R-:W-:Y:S01]  /*5ab0*/  IMAD.HI.U32 R7, R74, R2, RZ ;  /* 0x000000024a077227 */ /* 0x002fe200078e00ff */
[----:B------:R1:W-:Y:S03]  /*5ac0*/  STL [R1+0x12b0], R11 ;  /* 0x0012b00b01007387 */ /* 0x0003e60000100800 */
[----:B--2---:R-:W-:-:S02]  /*5ad0*/  VIADD R9, R0, 0xd4 ;  /* 0x000000d400097836 */ /* 0x004fc40000000000 */
[----:B------:R-:W-:Y:S01]  /*5ae0*/  IMAD.MOV R7, RZ, RZ, -R7 ;  /* 0x000000ffff077224 */ /* 0x000fe200078e0a07 */
[----:B---3--:R-:W-:Y:S01]  /*5af0*/  IABS R3, R11 ;  /* 0x0000000b00037213 */ /* 0x008fe20000000000 */
[----:B------:R-:W-:Y:S01]  /*5b00*/  VIADD R10, R0, 0xd5 ;  /* 0x000000d5000a7836 */ /* 0x000fe20000000000 */
[----:B------:R2:W-:Y:S01]  /*5b10*/  STL [R1+0x12ac], R9 ;  /* 0x0012ac0901007387 */ /* 0x0005e20000100800 */
[----:B------:R-:W-:Y:S02]  /*5b20*/  IMAD R2, R68, R7, R2 ;  /* 0x0000000744027224 */ /* 0x000fe400078e0202 */
[----:B------:R-:W-:Y:S01]  /*5b30*/  IMAD.MOV R6, RZ, RZ, -R6 ;  /* 0x000000ffff067224 */ /* 0x000fe200078e0a06 */
[----:B------:R-:W-:Y:S01]  /*5b40*/  IABS R7, R10 ;  /* 0x0000000a00077213 */ /* 0x000fe20000000000 */
[----:B------:R-:W-:Y:S01]  /*5b50*/  STL [R1+0x12c8], R10 ;  /* 0x0012c80a01007387 */ /* 0x000fe20000100800 */
[----:B-1----:R-:W-:Y:S02]  /*5b60*/  VIADD R11, R0, 0xd8 ;  /* 0x000000d8000b7836 */ /* 0x002fe40000000000 */
[----:B------:R-:W-:Y:S01]  /*5b70*/  IMAD R6, R68, R6, R5 ;  /* 0x0000000644067224 */ /* 0x000fe200078e0205 */
[----:B------:R1:W-:Y:S01]  /*5b80*/  STL [R1+0x98], R2 ;  /* 0x0000980201007387 */ /* 0x0003e20000100800 */
[----:B--2---:R-:W-:Y:S01]  /*5b90*/  IABS R9, R9 ;  /* 0x0000000900097213 */ /* 0x004fe20000000000 */
[----:B------:R-:W-:-:S02]  /*5ba0*/  IMAD.MOV.U32 R5, RZ, RZ, R7 ;  /* 0x000000ffff057224 */ /* 0x000fc400078e0007 */
[----:B------:R-:W-:Y:S01]  /*5bb0*/  IMAD.HI.U32 R7, R74, R3, RZ ;  /* 0x000000034a077227 */ /* 0x000fe200078e00ff */
[----:B------:R2:W-:Y:S03]  /*5bc0*/  STL [R1+0x13c], R6 ;  /* 0x00013c0601007387 */ /* 0x0005e60000100800 */
[----:B------:R-:W-:Y:S01]  /*5bd0*/  IMAD.MOV R7, RZ, RZ, -R7 ;  /* 0x000000ffff077224 */ /* 0x000fe200078e0a07 */
[----:B------:R3:W-:Y:S01]  /*5be0*/  STL [R1+0x12bc], R11 ;  /* 0x0012bc0b01007387 */ /* 0x0007e20000100800 */
[----:B-1----:R-:W-:Y:S02]  /*5bf0*/  IMAD.MOV.U32 R2, RZ, RZ, R9 ;  /* 0x000000ffff027224 */ /* 0x002fe400078e0009 */
[----:B------:R-:W-:Y:S02]  /*5c00*/  VIADD R10, R0, 0xd9 ;  /* 0x000000d9000a7836 */ /* 0x000fe40000000000 */
[----:B------:R-:W-:-:S03]  /*5c10*/  IMAD.HI.U32 R9, R74, R2, RZ ;  /* 0x000000024a097227 */ /* 0x000fc600078e00ff */
[----:B------:R1:W-:Y:S01]  /*5c20*/  STL [R1+0x12cc], R10 ;  /* 0x0012cc0a01007387 */ /* 0x0003e20000100800 */
[----:B--2---:R-:W-:Y:S01]  /*5c30*/  IMAD.HI.U32 R6, R74, R5, RZ ;  /* 0x000000054a067227 */ /* 0x004fe200078e00ff */
[----:B---3--:R-:W-:-:S03]  /*5c40*/  IABS R11, R11 ;  /* 0x0000000b000b7213 */ /* 0x008fc60000000000 */
[----:B------:R-:W-:Y:S02]  /*5c50*/  IMAD.MOV R9, RZ, RZ, -R9 ;  /* 0x000000ffff097224 */ /* 0x000fe400078e0a09 */
[----:B------:R-:W-:Y:S02]  /*5c60*/  IMAD.MOV R6, RZ, RZ, -R6 ;  /* 0x000000ffff067224 */ /* 0x000fe400078e0a06 */
[C---:B------:R-:W-:Y:S01]  /*5c70*/  IMAD R7, R68.reuse, R7, R3 ;  /* 0x0000000744077224 */ /* 0x040fe200078e0203 */
[----:B-1----:R-:W-:Y:S01]  /*5c80*/  IABS R10, R10 ;  /* 0x0000000a000a7213 */ /* 0x002fe20000000000 */
[C---:B------:R-:W-:Y:S02]  /*5c90*/  IMAD R3, R68.reuse, R9, R2 ;  /* 0x0000000944037224 */ /* 0x040fe400078e0202 */
[----:B------:R-:W-:Y:S01]  /*5ca0*/  IMAD R5, R68, R6, R5 ;  /* 0x0000000644057224 */ /* 0x000fe200078e0205 */
[----:B------:R1:W-:Y:S01]  /*5cb0*/  STL [R1+0x16c], R7 ;  /* 0x00016c0701007387 */ /* 0x0003e20000100800 */
[----:B------:R-:W-:-:S03]  /*5cc0*/  IMAD.HI.U32 R2, R74, R11, RZ ;  /* 0x0000000b4a027227 */ /* 0x000fc600078e00ff */
[----:B------:R2:W-:Y:S01]  /*5cd0*/  STL [R1+0x1b0], R3 ;  /* 0x0001b00301007387 */ /* 0x0005e20000100800 */
[C---:B------:R-:W-:Y:S02]  /*5ce0*/  VIADD R9, R0.reuse, 0xdb ;  /* 0x000000db00097836 */ /* 0x040fe40000000000 */
[----:B------:R-:W-:Y:S01]  /*5cf0*/  IMAD.MOV R6, RZ, RZ, -R2 ;  /* 0x000000ffff067224 */ /* 0x000fe200078e0a02 */
[----:B------:R3:W-:Y:S01]  /*5d00*/  STL [R1+0x23c], R5 ;  /* 0x00023c0501007387 */ /* 0x0007e20000100800 */
[C---:B------:R-:W-:Y:S01]  /*5d10*/  VIADD R15, R0.reuse, 0xe0 ;  /* 0x000000e0000f7836 */ /* 0x040fe20000000000 */
[----:B------:R-:W-:Y:S01]  /*5d20*/  IABS R2, R9 ;  /* 0x0000000900027213 */ /* 0x000fe20000000000 */
[C---:B-1----:R-:W-:Y:S02]  /*5d30*/  VIADD R7, R0.reuse, 0xdc ;  /* 0x000000dc00077836 */ /* 0x042fe40000000000 */
[----:B--2---:R-:W-:Y:S02]  /*5d40*/  VIADD R3, R0, 0xda ;  /* 0x000000da00037836 */ /* 0x004fe40000000000 */
[----:B---3--:R-:W-:-:S03]  /*5d50*/  IMAD.HI.U32 R5, R74, R10, RZ ;  /* 0x0000000a4a057227 */ /* 0x008fc600078e00ff */
[----:B------:R1:W-:Y:S01]  /*5d60*/  STL [R1+0x1290], R3 ;  /* 0x0012900301007387 */ /* 0x0003e20000100800 */
[----:B------:R-:W-:-:S03]  /*5d70*/  IMAD.MOV R5, RZ, RZ, -R5 ;  /* 0x000000ffff057224 */ /* 0x000fc600078e0a05 */
[----:B------:R2:W-:Y:S04]  /*5d80*/  STL [R1+0x12a8], R9 ;  /* 0x0012a80901007387 */ /* 0x0005e80000100800 */
[----:B------:R3:W-:Y:S01]  /*5d90*/  STL [R1+0x12b4], R7 ;  /* 0x0012b40701007387 */ /* 0x0007e20000100800 */
[----:B-1----:R-:W-:Y:S01]  /*5da0*/  IABS R3, R3 ;  /* 0x0000000300037213 */ /* 0x002fe20000000000 */
[----:B--2---:R-:W-:Y:S01]  /*5db0*/  IMAD R9, R68, R6, R11 ;  /* 0x0000000644097224 */ /* 0x004fe200078e020b */
[----:B------:R-:W-:Y:S01]  /*5dc0*/  IABS R6, R7 ;  /* 0x0000000700067213 */ /* 0x000fe20000000000 */
[----:B------:R-:W-:Y:S02]  /*5dd0*/  VIADD R11, R0, 0xdd ;  /* 0x000000dd000b7836 */ /* 0x000fe40000000000 */
[----:B---3--:R-:W-:Y:S01]  /*5de0*/  IMAD R7, R68, R5, R10 ;  /* 0x0000000544077224 */ /* 0x008fe200078e020a */
[----:B------:R1:W-:Y:S01]  /*5df0*/  STL [R1+0x1c], R9 ;  /* 0x00001c0901007387 */ /* 0x0003e20000100800 */
[----:B------:R-:W-:Y:S01]  /*5e00*/  IMAD.MOV.U32 R5, RZ, RZ, R6 ;  /* 0x000000ffff057224 */ /* 0x000fe200078e0006 */
[----:B------:R-:W-:-:S02]  /*5e10*/  IABS R10, R15 ;  /* 0x0000000f000a7213 */ /* 0x000fc40000000000 */
[----:B------:R2:W-:Y:S01]  /*5e20*/  STL [R1+0x94], R7 ;  /* 0x0000940701007387 */ /* 0x0005e20000100800 */
[----:B------:R-:W-:-:S03]  /*5e30*/  IMAD.HI.U32 R6, R74, R5, RZ ;  /* 0x000000054a067227 */ /* 0x000fc600078e00ff */
[----:B------:R3:W-:Y:S01]  /*5e40*/  STL [R1+0x1288], R11 ;  /* 0x0012880b01007387 */ /* 0x0007e20000100800 */
[----:B------:R-:W-:Y:S02]  /*5e50*/  IMAD.MOV R6, RZ, RZ, -R6 ;  /* 0x000000ffff067224 */ /* 0x000fe400078e0a06 */
[C---:B-1----:R-:W-:Y:S01]  /*5e60*/  IMAD.HI.U32 R9, R74.reuse, R2, RZ ;  /* 0x000000024a097227 */ /* 0x042fe200078e00ff */
[----:B------:R1:W-:Y:S03]  /*5e70*/  STL [R1+0x1294], R15 ;  /* 0x0012940f01007387 */ /* 0x0003e60000100800 */
[----:B--2---:R-:W-:Y:S01]  /*5e80*/  IMAD.HI.U32 R7, R74, R3, RZ ;  /* 0x000000034a077227 */ /* 0x004fe200078e00ff */
[----:B---3--:R-:W-:-:S03]  /*5e90*/  IABS R11, R11 ;  /* 0x0000000b000b7213 */ /* 0x008fc60000000000 */
[----:B------:R-:W-:Y:S02]  /*5ea0*/  IMAD.MOV R7, RZ, RZ, -R7 ;  /* 0x000000ffff077224 */ /* 0x000fe400078e0a07 */
[----:B------:R-:W-:Y:S02]  /*5eb0*/  IMAD.MOV R9, RZ, RZ, -R9 ;  /* 0x000000ffff097224 */ /* 0x000fe400078e0a09 */
[C---:B-1----:R-:W-:Y:S02]  /*5ec0*/  IMAD R15, R68.reuse, R7, R3 ;  /* 0x00000007440f7224 */ /* 0x042fe400078e0203 */
[C---:B------:R-:W-:Y:S02]  /*5ed0*/  IMAD R7, R68.reuse, R9, R2 ;  /* 0x0000000944077224 */ /* 0x040fe400078e0202 */
[----:B------:R-:W-:Y:S01]  /*5ee0*/  IMAD R5, R68, R6, R5 ;  /* 0x0000000644057224 */ /* 0x000fe200078e0205 */
[----:B------:R1:W-:Y:S01]  /*5ef0*/  STL [R1+0x134], R15 ;  /* 0x0001340f01007387 */ /* 0x0003e20000100800 */
[----:B------:R-:W-:-:S02]  /*5f00*/  IMAD.MOV.U32 R3, RZ, RZ, R10 ;  /* 0x000000ffff037224 */ /* 0x000fc400078e000a */
[----:B------:R-:W-:Y:S01]  /*5f10*/  IMAD.HI.U32 R2, R74, R11, RZ ;  /* 0x0000000b4a027227 */ /* 0x000fe200078e00ff */
[----:B------:R2:W-:Y:S03]  /*5f20*/  STL [R1+0x164], R7 ;  /* 0x0001640701007387 */ /* 0x0005e60000100800 */
[C---:B------:R-:W-:Y:S01]  /*5f30*/  VIADD R10, R0.reuse, 0xe1 ;  /* 0x000000e1000a7836 */ /* 0x040fe20000000000 */
[----:B------:R3:W-:Y:S01]  /*5f40*/  STL [R1+0x1a0], R5 ;  /* 0x0001a00501007387 */ /* 0x0007e20000100800 */
[C---:B------:R-:W-:Y:S02]  /*5f50*/  VIADD R9, R0.reuse, 0xe2 ;  /* 0x000000e200097836 */ /* 0x040fe40000000000 */
[----:B------:R-:W-:Y:S01]  /*5f60*/  IMAD.MOV R6, RZ, RZ, -R2 ;  /* 0x000000ffff067224 */ /* 0x000fe200078e0a02 */
[----:B------:R5:W-:Y:S01]  /*5f70*/  STL [R1+0x125c], R10 ;  /* 0x00125c0a01007387 */ /* 0x000be20000100800 */
[C---:B-1----:R-:W-:Y:S01]  /*5f80*/  VIADD R15, R0.reuse, 0xe5 ;  /* 0x000000e5000f7836 */ /* 0x042fe20000000000 */
[----:B------:R-:W-:Y:S01]  /*5f90*/  IABS R2, R9 ;  /* 0x0000000900027213 */ /* 0x000fe20000000000 */
[----:B--2---:R-:W-:Y:S01]  /*5fa0*/  VIADD R7, R0, 0xe3 ;  /* 0x000000e300077836 */ /* 0x004fe20000000000 */
[----:B------:R1:W-:Y:S01]  /*5fb0*/  STL [R1+0x1268], R9 ;  /* 0x0012680901007387 */ /* 0x0003e20000100800 */
[----:B---3--:R-:W-:-:S03]  /*5fc0*/  IMAD.HI.U32 R5, R74, R3, RZ ;  /* 0x000000034a057227 */ /* 0x008fc600078e00ff */
[----:B------:R2:W-:Y:S01]  /*5fd0*/  STL [R1+0x1274], R7 ;  /* 0x0012740701007387 */ /* 0x0005e20000100800 */
[----:B------:R-:W-:Y:S01]  /*5fe0*/  IMAD.MOV R5, RZ, RZ, -R5 ;  /* 0x000000ffff057224 */ /* 0x000fe200078e0a05 */
[----:B-----5:R-:W-:Y:S01]  /*5ff0*/  IABS R10, R10 ;  /* 0x0000000a000a7213 */ /* 0x020fe20000000000 */
[C---:B-1----:R-:W-:Y:S01]  /*6000*/  IMAD R9, R68.reuse, R6, R11 ;  /* 0x0000000644097224 */ /* 0x042fe200078e020b */
[----:B------:R-:W-:Y:S01]  /*6010*/  IABS R6, R7 ;  /* 0x0000000700067213 */ /* 0x000fe20000000000 */
[----:B------:R-:W-:Y:S02]  /*6020*/  IMAD R5, R68, R5, R3 ;  /* 0x0000000544057224 */ /* 0x000fe400078e0203 */
[----:B------:R-:W-:Y:S01]  /*6030*/  IMAD.HI.U32 R11, R74, R10, RZ ;  /* 0x0000000a4a0b7227 */ /* 0x000fe200078e00ff */
[----:B------:R1:W-:Y:S03]  /*6040*/  STL [R1+0x214], R9 ;  /* 0x0002140901007387 */ /* 0x0003e60000100800 */
[----:B--2---:R-:W-:Y:S01]  /*6050*/  VIADD R7, R0, 0xe4 ;  /* 0x000000e400077836 */ /* 0x004fe20000000000 */
[----:B------:R2:W-:Y:S01]  /*6060*/  STL [R1+0x28], R5 ;  /* 0x0000280501007387 */ /* 0x0005e20000100800 */
[----:B------:R-:W-:Y:S01]  /*6070*/  IMAD.MOV.U32 R3, RZ, RZ, R6 ;  /* 0x000000ffff037224 */ /* 0x000fe200078e0006 */
[----:B------:R-:W-:Y:S01]  /*6080*/  IABS R6, R15 ;  /* 0x0000000f00067213 */ /* 0x000fe20000000000 */
[----:B------:R-:W-:Y:S01]  /*6090*/  IMAD.MOV R11, RZ, RZ, -R11 ;  /* 0x000000ffff0b7224 */ /* 0x000fe200078e0a0b */
[----:B------:R3:W-:Y:S01]  /*60a0*/  STL [R1+0x1248], R7 ;  /* 0x0012480701007387 */ /* 0x0007e20000100800 */
[----:B-1----:R-:W-:-:S03]  /*60b0*/  IMAD.HI.U32 R9, R74, R3, RZ ;  /* 0x000000034a097227 */ /* 0x002fc600078e00ff */
[----:B------:R1:W-:Y:S01]  /*60c0*/  STL [R1+0x1228], R15 ;  /* 0x0012280f01007387 */ /* 0x0003e20000100800 */
[----:B--2---:R-:W-:-:S04]  /*60d0*/  IMAD.HI.U32 R5, R74, R2, RZ ;  /* 0x000000024a057227 */ /* 0x004fc800078e00ff */
[----:B------:R-:W-:Y:S01]  /*60e0*/  IMAD.MOV R5, RZ, RZ, -R5 ;  /* 0x000000ffff057224 */ /* 0x000fe200078e0a05 */
[----:B---3--:R-:W-:Y:S01]  /*60f0*/  IABS R7, R7 ;  /* 0x0000000700077213 */ /* 0x008fe20000000000 */
[C---:B------:R-:W-:Y:S02]  /*6100*/  IMAD R10, R68.reuse, R11, R10 ;  /* 0x0000000b440a7224 */ /* 0x040fe400078e020a */
[----:B------:R-:W-:Y:S02]  /*6110*/  IMAD R2, R68, R5, R2 ;  /* 0x0000000544027224 */ /* 0x000fe400078e0202 */
[----:B------:R-:W-:Y:S01]  /*6120*/  IMAD.MOV R9, RZ, RZ, -R9 ;  /* 0x000000ffff097224 */ /* 0x000fe200078e0a09 */
[----:B------:R2:W-:Y:S01]  /*6130*/  STL [R1+0xa0], R10 ;  /* 0x0000a00a01007387 */ /* 0x0005e20000100800 */
[----:B------:R-:W-:-:S03]  /*6140*/  IMAD.HI.U32 R5, R74, R7, RZ ;  /* 0x000000074a057227 */ /* 0x000fc600078e00ff */
[----:B------:R3:W-:Y:S01]  /*6150*/  STL [R1+0x124], R2 ;  /* 0x0001240201007387 */ /* 0x0007e20000100800 */
[C---:B-1----:R-:W-:Y:S02]  /*6160*/  VIADD R15, R0.reuse, 0xe9 ;  /* 0x000000e9000f7836 */ /* 0x042fe40000000000 */
[----:B------:R-:W-:Y:S02]  /*6170*/  IMAD.MOV R5, RZ, RZ, -R5 ;  /* 0x000000ffff057224 */ /* 0x000fe400078e0a05 */
[C---:B------:R-:W-:Y:S02]  /*6180*/  VIADD R11, R0.reuse, 0xea ;  /* 0x000000ea000b7836 */ /* 0x040fe40000000000 */
[----:B--2---:R-:W-:Y:S02]  /*6190*/  VIADD R10, R0, 0xe8 ;  /* 0x000000e8000a7836 */ /* 0x004fe40000000000 */
[C---:B------:R-:W-:Y:S01]  /*61a0*/  IMAD R7, R68.reuse, R5, R7 ;  /* 0x0000000544077224 */ /* 0x040fe200078e0207 */
[----:B------:R-:W-:Y:S01]  /*61b0*/  IABS R5, R11 ;  /* 0x0000000b00057213 */ /* 0x000fe20000000000 */
[----:B---3--:R-:W-:Y:S01]  /*61c0*/  IMAD R2, R68, R9, R3 ;  /* 0x0000000944027224 */ /* 0x008fe200078e0203 */
[----:B------:R-:W-:-:S04]  /*61d0*/  IABS R3, R15 ;  /* 0x0000000f00037213 */ /* 0x000fc80000000000 */
[----:B------:R1:W-:Y:S04]  /*61e0*/  STL [R1+0x154], R2 ;  /* 0x0001540201007387 */ /* 0x0003e80000100800 */
[----:B------:R2:W-:Y:S04]  /*61f0*/  STL [R1+0x1200], R10 ;  /* 0x0012000a01007387 */ /* 0x0005e80000100800 */
[----:B------:R3:W-:Y:S01]  /*6200*/  STL [R1+0x11f0], R15 ;  /* 0x0011f00f01007387 */ /* 0x0007e20000100800 */
[----:B-1----:R-:W-:-:S03]  /*6210*/  IMAD.HI.U32 R2, R74, R6, RZ ;  /* 0x000000064a027227 */ /* 0x002fc600078e00ff */
[----:B------:R1:W-:Y:S01]  /*6220*/  STL [R1+0x11e4], R11 ;  /* 0x0011e40b01007387 */ /* 0x0003e20000100800 */
[----:B------:R-:W-:Y:S01]  /*6230*/  IMAD.MOV R2, RZ, RZ, -R2 ;  /* 0x000000ffff027224 */ /* 0x000fe200078e0a02 */
[----:B--2---:R-:W-:Y:S02]  /*6240*/  IABS R10, R10 ;  /* 0x0000000a000a7213 */ /* 0x004fe40000000000 */
[----:B------:R2:W-:Y:S01]  /*6250*/  STL [R1+0x190], R7 ;  /* 0x0001900701007387 */ /* 0x0005e20000100800 */
[----:B---3--:R-:W-:Y:S02]  /*6260*/  VIADD R15, R0, 0xeb ;  /* 0x000000eb000f7836 */ /* 0x008fe40000000000 */
[----:B-1----:R-:W-:-:S04]  /*6270*/  IMAD.HI.U32 R11, R74, R10, RZ ;  /* 0x0000000a4a0b7227 */ /* 0x002fc800078e00ff */
[----:B--2---:R-:W-:Y:S02]  /*6280*/  IMAD.MOV.U32 R7, RZ, RZ, R3 ;  /* 0x000000ffff077224 */ /* 0x004fe400078e0003 */
[----:B------:R-:W-:Y:S02]  /*6290*/  IMAD R3, R68, R2, R6 ;  /* 0x0000000244037224 */ /* 0x000fe400078e0206 */
[----:B------:R-:W-:Y:S01]  /*62a0*/  IMAD.MOV.U32 R2, RZ, RZ, R5 ;  /* 0x000000ffff027224 */ /* 0x000fe200078e0005 */
[----:B------:R-:W-:Y:S01]  /*62b0*/  IABS R5, R15 ;  /* 0x0000000f00057213 */ /* 0x000fe20000000000 */
[C---:B------:R-:W-:Y:S01]  /*62c0*/  IMAD.HI.U32 R9, R74.reuse, R7, RZ ;  /* 0x000000074a097227 */ /* 0x040fe200078e00ff */
[----:B------:R1:W-:Y:S03]  /*62d0*/  STL [R1+0x1f4], R3 ;  /* 0x0001f40301007387 */ /* 0x0003e60000100800 */
[----:B------:R-:W-:Y:S01]  /*62e0*/  IMAD.HI.U32 R6, R74, R2, RZ ;  /* 0x000000024a067227 */ /* 0x000fe200078e00ff */
[----:B------:R2:W-:Y:S03]  /*62f0*/  STL [R1+0x11b8], R15 ;  /* 0x0011b80f01007387 */ /* 0x0005e60000100800 */
[----:B------:R-:W-:-:S02]  /*6300*/  IMAD.MOV R9, RZ, RZ, -R9 ;  /* 0x000000ffff097224 */ /* 0x000fc400078e0a09 */
[----:B------:R-:W-:Y:S02]  /*6310*/  IMAD.MOV R11, RZ, RZ, -R11 ;  /* 0x000000ffff0b7224 */ /* 0x000fe400078e0a0b */
[----:B-1----:R-:W-:Y:S02]  /*6320*/  VIADD R3, R0, 0xec ;  /* 0x000000ec00037836 */ /* 0x002fe40000000000 */
[----:B------:R-:W-:Y:S02]  /*6330*/  IMAD.MOV R6, RZ, RZ, -R6 ;  /* 0x000000ffff067224 */ /* 0x000fe400078e0a06 */
[C---:B------:R-:W-:Y:S01]  /*6340*/  IMAD R9, R68.reuse, R9, R7 ;  /* 0x0000000944097224 */ /* 0x040fe200078e0207 */
[----:B------:R1:W-:Y:S01]  /*6350*/  STL [R1+0x1198], R3 ;  /* 0x0011980301007387 */ /* 0x0003e20000100800 */
[C---:B------:R-:W-:Y:S02]  /*6360*/  IMAD R10, R68.reuse, R11, R10 ;  /* 0x0000000b440a7224 */ /* 0x040fe400078e020a */
[----:B------:R-:W-:-:S02]  /*6370*/  IMAD R2, R68, R6, R2 ;  /* 0x0000000644027224 */ /* 0x000fc400078e0202 */
[----:B--2---:R-:W-:Y:S01]  /*6380*/  IMAD R15, R12, 0x80, R14 ;  /* 0x000000800c0f7824 */ /* 0x004fe200078e020e */
[----:B------:R2:W-:Y:S01]  /*6390*/  STL [R1+0x24], R10 ;  /* 0x0000240a01007387 */ /* 0x0005e20000100800 */
[----:B------:R-:W-:Y:S01]  /*63a0*/  VIADD R11, R0, 0xf2 ;  /* 0x000000f2000b7836 */ /* 0x000fe20000000000 */
[----:B-1----:R-:W-:Y:S02]  /*63b0*/  IABS R3, R3 ;  /* 0x0000000300037213 */ /* 0x002fe40000000000 */
[----:B------:R1:W-:Y:S01]  /*63c0*/  STL [R1+0xac], R9 ;  /* 0x0000ac0901007387 */ /* 0x0003e20000100800 */
[----:B------:R-:W-:Y:S02]  /*63d0*/  ISETP.GE.AND P1, PT, R15, RZ, PT ;  /* 0x000000ff0f00720c */ /* 0x000fe40003f26270 */
[----:B------:R-:W-:Y:S01]  /*63e0*/  IMAD.MOV.U32 R7, RZ, RZ, R3 ;  /* 0x000000ffff077224 */ /* 0x000fe200078e0003 */
[----:B------:R3:W-:Y:S01]  /*63f0*/  STL [R1+0x118], R2 ;  /* 0x0001180201007387 */ /* 0x0007e20000100800 */
[----:B------:R-:W-:-:S04]  /*6400*/  IMAD.HI.U32 R3, R74, R5, RZ ;  /* 0x000000054a037227 */ /* 0x000fc800078e00ff */
[----:B------:R-:W-:Y:S02]  /*6410*/  IMAD.MOV R6, RZ, RZ, -R3 ;  /* 0x000000ffff067224 */ /* 0x000fe400078e0a03 */
[C---:B--2---:R-:W-:Y:S02]  /*6420*/  VIADD R10, R0.reuse, 0xed ;  /* 0x000000ed000a7836 */ /* 0x044fe40000000000 */
[----:B-1----:R-:W-:Y:S02]  /*6430*/  VIADD R9, R0, 0xf0 ;  /* 0x000000f000097836 */ /* 0x002fe40000000000 */
[----:B---3--:R-:W-:Y:S01]  /*6440*/  IMAD.HI.U32 R2, R74, R7, RZ ;  /* 0x000000074a027227 */ /* 0x008fe200078e00ff */
[----:B------:R-:W-:Y:S01]  /*6450*/  STL [R1+0x1158], R10 ;  /* 0x0011580a01007387 */ /* 0x000fe20000100800 */
[----:B------:R-:W-:Y:S02]  /*6460*/  IABS R3, R10 ;  /* 0x0000000a00037213 */ /* 0x000fe40000000000 */
[----:B------:R-:W-:Y:S01]  /*6470*/  IMAD R6, R68, R6, R5 ;  /* 0x0000000644067224 */ /* 0x000fe200078e0205 */
[----:B------:R1:W-:Y:S01]  /*6480*/  STL [R1+0x1148], R9 ;  /* 0x0011480901007387 */ /* 0x0003e20000100800 */
[----:B------:R-:W-:Y:S01]  /*6490*/  IMAD.MOV R2, RZ, RZ, -R2 ;  /* 0x000000ffff027224 */ /* 0x000fe200078e0a02 */
[----:B------:R-:W-:-:S02]  /*64a0*/  IABS R5, R9 ;  /* 0x0000000900057213 */ /* 0x000fc40000000000 */
[----:B------:R-:W-:Y:S01]  /*64b0*/  STL [R1+0xf4c], R15 ;  /* 0x000f4c0f01007387 */ /* 0x000fe20000100800 */
[----:B------:R-:W-:-:S03]  /*64c0*/  IMAD R7, R68, R2, R7 ;  /* 0x0000000244077224 */ /* 0x000fc600078e0207 */
[----:B------:R2:W-:Y:S01]  /*64d0*/  STL [R1+0x144], R6 ;  /* 0x0001440601007387 */ /* 0x0005e20000100800 */
[----:B-1----:R-:W-:-:S03]  /*64e0*/  VIADD R9, R0, 0xf1 ;  /* 0x000000f100097836 */ /* 0x002fc60000000000 */
[----:B------:R1:W-:Y:S04]  /*64f0*/  STL [R1+0x178], R7 ;  /* 0x0001780701007387 */ /* 0x0003e80000100800 */
[----:B------:R-:W-:Y:S01]  /*6500*/  STL [R1+0x1124], R9 ;  /* 0x0011240901007387 */ /* 0x000fe20000100800 */
[----:B--2---:R-:W-:-:S03]  /*6510*/  IABS R6, R15 ;  /* 0x0000000f00067213 */ /* 0x004fc60000000000 */
[----:B------:R2:W-:Y:S01]  /*6520*/  STL [R1+0x10f4], R11 ;  /* 0x0010f40b01007387 */ /* 0x0005e20000100800 */
[----:B-1----:R-:W-:Y:S01]  /*6530*/  IMAD.MOV.U32 R7, RZ, RZ, R5 ;  /* 0x000000ffff077224 */ /* 0x002fe200078e0005 */
[----:B------:R-:W-:Y:S01]  /*6540*/  IABS R5, R9 ;  /* 0x0000000900057213 */ /* 0x000fe20000000000 */
[----:B------:R-:W-:Y:S02]  /*6550*/  IMAD.MOV.U32 R2, RZ, RZ, R6 ;  /* 0x000000ffff027224 */ /* 0x000fe400078e0006 */
[----:B------:R-:W-:-:S04]  /*6560*/  IMAD.HI.U32 R6, R74, R3, RZ ;  /* 0x000000034a067227 */ /* 0x000fc800078e00ff */
[----:B------:R-:W-:Y:S01]  /*6570*/  IMAD.MOV R6, RZ, RZ, -R6 ;  /* 0x000000ffff067224 */ /* 0x000fe200078e0a06 */
[----:B--2---:R-:W-:Y:S01]  /*6580*/  IABS R11, R11 ;  /* 0x0000000b000b7213 */ /* 0x004fe20000000000 */
[----:B------:R-:W-:-:S04]  /*6590*/  IMAD.HI.U32 R9, R74, R7, RZ ;  /* 0x000000074a097227 */ /* 0x000fc800078e00ff */
[----:B------:R-:W-:-:S04]  /*65a0*/  IMAD.HI.U32 R10, R13, R2, RZ ;  /* 0x000000020d0a7227 */ /* 0x000fc800078e00ff */
[C---:B------:R-:W-:Y:S02]  /*65b0*/  IMAD R12, R68.reuse, R6, R3 ;  /* 0x00000006440c7224 */ /* 0x040fe400078e0203 */
[----:B------:R-:W-:Y:S02]  /*65c0*/  IMAD.MOV R9, RZ, RZ, -R9 ;  /* 0x000000ffff097224 */ /* 0x000fe400078e0a09 */
[----:B------:R-:W-:Y:S01]  /*65d0*/  IMAD.MOV R10, RZ, RZ, -R10 ;  /* 0x000000ffff0a7224 */ /* 0x000fe200078e0a0a */
[----:B------:R1:W-:Y:S01]  /*65e0*/  STL [R1+0x1c4], R12 ;  /* 0x0001c40c01007387 */ /* 0x0003e20000100800 */
[----:B------:R-:W-:Y:S02]  /*65f0*/  IMAD.MOV.U32 R3, RZ, RZ, R11 ;  /* 0x000000ffff037224 */ /* 0x000fe400078e000b */
[----:B------:R-:W-:Y:S02]  /*6600*/  IMAD R9, R68, R9, R7 ;  /* 0x0000000944097224 */ /* 0x000fe400078e0207 */
[----:B------:R-:W-:-:S03]  /*6610*/  IMAD.HI.U32 R6, R74, R5, RZ ;  /* 0x000000054a067227 */ /* 0x000fc600078e00ff */
[----:B------:R2:W-:Y:S01]  /*6620*/  STL [R1+0x20], R9 ;  /* 0x0000200901007387 */ /* 0x0005e20000100800 */
[----:B------:R-:W-:Y:S02]  /*6630*/  IMAD R2, R8, R10, R2 ;  /* 0x0000000a08027224 */ /* 0x000fe400078e0202 */
[----:B-1----:R-:W-:Y:S02]  /*6640*/  VIADD R12, R0, 0xf3 ;  /* 0x000000f3000c7836 */ /* 0x002fe40000000000 */
[----:B------:R-:W-:Y:S01]  /*6650*/  IMAD.HI.U32 R7, R74, R3, RZ ;  /* 0x000000034a077227 */ /* 0x000fe200078e00ff */
[----:B------:R-:W-:Y:S02]  /*6660*/  ISETP.GT.U32.AND P0, PT, R8, R2, PT ;  /* 0x000000020800720c */ /* 0x000fe40003f04070 */
[----:B------:R1:W-:Y:S01]  /*6670*/  STL [R1+0x102c], R12 ;  /* 0x00102c0c01007387 */ /* 0x0003e20000100800 */
[----:B------:R-:W-:Y:S01]  /*6680*/  IMAD.MOV R6, RZ, RZ, -R6 ;  /* 0x000000ffff067224 */ /* 0x000fe200078e0a06 */
[----:B--2---:R-:W-:Y:S01]  /*6690*/  IABS R9, R12 ;  /* 0x0000000c00097213 */ /* 0x004fe20000000000 */
[----:B------:R-:W-:-:S02]  /*66a0*/  IMAD.MOV R7, RZ, RZ, -R7 ;  /* 0x000000ffff077224 */ /* 0x000fc400078e0a07 */
[----:B------:R-:W-:Y:S02]  /*66b0*/  VIADD R11, R0, 0xf4 ;  /* 0x000000f4000b7836 */ /* 0x000fe40000000000 */
[C---:B------:R-:W-:Y:S02]  /*66c0*/  IMAD R5, R68.reuse, R6, R5 ;  /* 0x0000000644057224 */ /* 0x040fe400078e0205 */
[----:B------:R-:W-:Y:S01]  /*66d0*/  IMAD R3, R68, R7, R3 ;  /* 0x0000000744037224 */ /* 0x000fe200078e0203 */
[----:B------:R-:W-:Y:S01]  /*66e0*/  STL [R1+0x1028], R11 ;  /* 0x0010280b01007387 */ /* 0x000fe20000100800 */
[C---:B------:R-:W-:Y:S01]  /*66f0*/  VIADD R10, R0.reuse, 0xf5 ;  /* 0x000000f5000a7836 */ /* 0x040fe20000000000 */
[----:B-1----:R-:W1:Y:S01]  /*6700*/  LDC R12, c[0x0][0x3a0] ;  /* 0x0000e800ff0c7b82 */ /* 0x002e620000000800 */
[----:B------:R-:W-:Y:S01]  /*6710*/  IMAD.MOV.U32 R7, RZ, RZ, R9 ;  /* 0x000000ffff077224 */ /* 0x000fe200078e0009 */
[----:B------:R2:W-:Y:S01]  /*6720*/  STL [R1+0xa8], R5 ;  /* 0x0000a80501007387 */ /* 0x0005e20000100800 */
[----:B------:R-:W-:Y:S01]  /*6730*/  VIADD R13, R0, 0xf8 ;  /* 0x000000f8000d7836 */ /* 0x000fe20000000000 */
[----:B------:R-:W-:Y:S01]  /*6740*/  IABS R6, R10 ;  /* 0x0000000a00067213 */ /* 0x000fe20000000000 */
[----:B------:R-:W-:Y:S01]  /*6750*/  IMAD.HI.U32 R9, R74, R7, RZ ;  /* 0x000000074a097227 */ /* 0x000fe200078e00ff */
[----:B------:R3:W-:Y:S03]  /*6760*/  STL [R1+0x101c], R10 ;  /* 0x00101c0a01007387 */ /* 0x0007e60000100800 */
[----:B------:R-:W-:Y:S01]  /*6770*/  @!P0 IMAD.IADD R2, R2, 0x1, -R8 ;  /* 0x0000000102028824 */ /* 0x000fe200078e0a08 */
[----:B------:R5:W-:Y:S01]  /*6780*/  STL [R1+0x10c], R3 ;  /* 0x00010c0301007387 */ /* 0x000be20000100800 */
[----:B------:R-:W-:Y:S01]  /*6790*/  IMAD.MOV R9, RZ, RZ, -R9 ;  /* 0x000000ffff097224 */ /* 0x000fe200078e0a09 */
[----:B--2---:R-:W-:Y:S01]  /*67a0*/  IABS R5, R11 ;  /* 0x0000000b00057213 */ /* 0x004fe20000000000 */
[----:B------:R-:W-:Y:S01]  /*67b0*/  IMAD.HI.U32 R11, R74, R6, RZ ;  /* 0x000000064a0b7227 */ /* 0x000fe200078e00ff */
[----:B------:R2:W-:Y:S01]  /*67c0*/  STL [R1+0x1010], R13 ;  /* 0x0010100d01007387 */ /* 0x0005e20000100800 */
[----:B------:R-:W-:-:S02]  /*67d0*/  ISETP.GT.U32.AND P0, PT, R8, R2, PT ;  /* 0x000000020800720c */ /* 0x000fc40003f04070 */
[----:B---3--:R-:W-:Y:S01]  /*67e0*/  IMAD.HI.U32 R10, R74, R5, RZ ;  /* 0x000000054a0a7227 */ /* 0x008fe200078e00ff */
[----:B-----5:R-:W-:-:S03]  /*67f0*/  IABS R3, R13 ;  /* 0x0000000d00037213 */ /* 0x020fc60000000000 */
[----:B------:R-:W-:Y:S02]  /*6800*/  IMAD R7, R68, R9, R7 ;  /* 0x0000000944077224 */ /* 0x000fe400078e0207 */
[----:B------:R-:W-:Y:S02]  /*6810*/  IMAD.MOV R10, RZ, RZ, -R10 ;  /* 0x000000ffff0a7224 */ /* 0x000fe400078e0a0a */
[----:B--2---:R-:W-:Y:S02]  /*6820*/  VIADD R13, R0, 0xf9 ;  /* 0x000000f9000d7836 */ /* 0x004fe40000000000 */
[----:B------:R-:W-:Y:S02]  /*6830*/  IMAD.MOV R11, RZ, RZ, -R11 ;  /* 0x000000ffff0b7224 */ /* 0x000fe400078e0a0b */
[----:B------:R-:W-:Y:S01]  /*6840*/  IMAD R5, R68, R10, R5 ;  /* 0x0000000a44057224 */ /* 0x000fe200078e0205 */
[----:B------:R-:W-:Y:S01]  /*6850*/  STL [R1+0x1008], R13 ;  /* 0x0010080d01007387 */ /* 0x000fe20000100800 */
[----:B------:R-:W-:Y:S01]  /*6860*/  @!P0 IMAD.IADD R2, R2, 0x1, -R8 ;  /* 0x0000000102028824 */ /* 0x000fe200078e0a08 */
[----:B------:R-:W-:Y:S01]  /*6870*/  ISETP.NE.AND P0, PT, R72, RZ, PT ;  /* 0x000000ff4800720c */ /* 0x000fe20003f05270 */
[----:B------:R-:W-:Y:S01]  /*6880*/  VIADD R8, R0, 0xfa ;  /* 0x000000fa00087836 */ /* 0x000fe20000000000 */
[----:B------:R2:W-:Y:S04]  /*6890*/  STL [R1+0x130], R7 ;  /* 0x0001300701007387 */ /* 0x0005e80000100800 */
[----:B------:R3:W-:Y:S01]  /*68a0*/  STL [R1+0x15c], R5 ;  /* 0x00015c0501007387 */ /* 0x0007e20000100800 */
[----:B--2---:R-:W-:-:S02]  /*68b0*/  IMAD R7, R68, R11, R6 ;  /* 0x0000000b44077224 */ /* 0x004fc400078e0206 */
[C---:B------:R-:W-:Y:S01]  /*68c0*/  IMAD.HI.U32 R6, R74.reuse, R3, RZ ;  /* 0x000000034a067227 */ /* 0x040fe200078e00ff */
[----:B---3--:R-:W-:Y:S02]  /*68d0*/  IABS R5, R13 ;  /* 0x0000000d00057213 */ /* 0x008fe40000000000 */
[----:B------:R2:W-:Y:S04]  /*68e0*/  STL [R1+0x1a4], R7 ;  /* 0x0001a40701007387 */ /* 0x0005e80000100800 */
[----:B------:R-:W-:Y:S01]  /*68f0*/  STL [R1+0xff4], R8 ;  /* 0x000ff40801007387 */ /* 0x000fe20000100800 */
[----:B--2---:R-:W-:Y:S02]  /*6900*/  IMAD.MOV R7, RZ, RZ, -R6 ;  /* 0x000000ffff077224 */ /* 0x004fe400078e0a06 */
[----:B------:R-:W-:-:S04]  /*6910*/  IMAD.HI.U32 R6, R74, R5, RZ ;  /* 0x000000054a067227 */ /* 0x000fc800078e00ff */
[----:B------:R-:W-:Y:S02]  /*6920*/  IMAD R3, R68, R7, R3 ;  /* 0x0000000744037224 */ /* 0x000fe400078e0203 */
[----:B------:R-:W-:Y:S02]  /*6930*/  IMAD.MOV R6, RZ, RZ, -R6 ;  /* 0x000000ffff067224 */ /* 0x000fe400078e0a06 */
[----:B-1----:R-:W-:Y:S01]  /*6940*/  VIADD R7, R12, 0xfffffffe ;  /* 0xfffffffe0c077836 */ /* 0x002fe20000000000 */
[----:B------:R1:W-:Y:S01]  /*6950*/  STL [R1+0x2c], R3 ;  /* 0x00002c0301007387 */ /* 0x0003e20000100800 */
[----:B------:R-:W-:-:S03]  /*6960*/  IMAD R5, R68, R6, R5 ;  /* 0x0000000644057224 */ /* 0x000fc600078e0205 */
[----:B------:R-:W-:Y:S01]  /*6970*/  ISETP.GE.U32.AND P5, PT, R7, 0x7fffff7f, PT ;  /* 0x7fffff7f0700780c */ /* 0x000fe20003fa6070 */
[C---:B------:R-:W-:Y:S01]  /*6980*/  VIADD R7, R12.reuse, 0xfffffffd ;  /* 0xfffffffd0c077836 */ /* 0x040fe20000000000 */
[----:B------:R0:W-:Y:S01]  /*6990*/  STL [R1+0xa4], R5 ;  /* 0x0000a40501007387 */ /* 0x0001e20000100800 */
[----:B-1----:R-:W-:Y:S01]  /*69a0*/  IMAD.MOV.U32 R3, RZ, RZ, R2 ;  /* 0x000000ffff037224 */ /* 0x002fe200078e0002 */
[----:B------:R-:W-:Y:S01]  /*69b0*/  IABS R2, R8 ;  /* 0x0000000800027213 */ /* 0x000fe20000000000 */
[----:B------:R-:W-:Y:S02]  /*69c0*/  VIADD R8, R12, 0xffffffff ;  /* 0xffffffff0c087836 */ /* 0x000fe40000000000 */
[----:B------:R-:W-:Y:S01]  /*69d0*/  @!P1 IMAD.MOV R3, RZ, RZ, -R3 ;  /* 0x000000ffff039224 */ /* 0x000fe200078e0a03 */
[----:B------:R-:W-:Y:S01]  /*69e0*/  @!P0 LOP3.LUT R3, RZ, R72, RZ, 0x33, !PT ;  /* 0x00000048ff038212 */ /* 0x000fe200078e33ff */
[----:B------:R-:W-:Y:S01]  /*69f0*/  IMAD.HI.U32 R6, R74, R2, RZ ;  /* 0x000000024a067227 */ /* 0x000fe200078e00ff */
[----:B----4-:R-:W-:-:S02]  /*6a00*/  LEA R72, P4, R69, UR14, 0x1 ;  /* 0x0000000e45487c11 */ /* 0x010fc4000f8808ff */
[----:B------:R-:W-:Y:S01]  /*6a10*/  ISETP.GE.U32.AND P1, PT, R7, 0x7fffff7e, PT ;  /* 0x7fffff7e0700780c */ /* 0x000fe20003f26070 */
[----:B------:R-:W-:Y:S01]  /*6a20*/  IMAD.MOV R6, RZ, RZ, -R6 ;  /* 0x000000ffff067224 */ /* 0x000fe200078e0a06 */
[----:B------:R-:W-:Y:S01]  /*6a30*/  ISETP.GE.U32.AND P3, PT, R8, 0x7fffff80, PT ;  /* 0x7fffff800800780c */ /* 0x000fe20003f66070 */
[----:B0-----:R-:W-:Y:S01]  /*6a40*/  IMAD R5, R3, UR4, RZ ;  /* 0x0000000403057c24 */ /* 0x001fe2000f8e02ff */
[----:B------:R-:W-:Y:S01]  /*6a50*/  LEA.HI.X.SX32 R69, R69, UR15, 0x1, P4 ;  /* 0x0000000f45457c11 */ /* 0x000fe2000a0f0eff */
[----:B------:R-:W-:Y:S02]  /*6a60*/  IMAD R6, R68, R6, R2 ;  /* 0x0000000644067224 */ /* 0x000fe400078e0202 */
[----:B------:R-:W-:Y:S01]  /*6a70*/  VIADD R7, R12, 0xfffffffc ;  /* 0xfffffffc0c077836 */ /* 0x000fe20000000000 */
[C---:B------:R-:W-:Y:S02]  /*6a80*/  LEA R3, P0, R5.reuse, UR12, 0x1 ;  /* 0x0000000c05037c11 */ /* 0x040fe4000f8008ff */
[----:B------:R0:W-:Y:S02]  /*6a90*/  STL [R1+0x100], R6 ;  /* 0x0001000601007387 */ /* 0x0001e40000100800 */
[----:B------:R-:W-:Y:S01]  /*6aa0*/  LEA.HI.X.SX32 R2, R5, UR13, 0x1, P0 ;  /* 0x0000000d05027c11 */ /* 0x000fe200080f0eff */
[----:B------:R-:W-:Y:S01]  /*6ab0*/  IMAD.SHL.U32 R5, R70, 0x2, RZ ;  /* 0x0000000246057824 */ /* 0x000fe200078e00ff */
[----:B------:R-:W-:Y:S07]  /*6ac0*/  BRA.U UP0, `(.L_x_5) ;  /* 0x0000000100187547 */ /* 0x000fee000b800000 */
[----:B------:R-:W-:Y:S01]  /*6ad0*/  ELECT P0, URZ, PT ;  /* 0x0000000000ff782f */ /* 0x000fe20003800000 */
[----:B0-----:R-:W-:Y:S01]  /*6ae0*/  IMAD.MOV.U32 R6, RZ, RZ, 0x1 ;  /* 0x00000001ff067424 */ /* 0x001fe200078e00ff */
[----:B------:R-:W-:Y:S01]  /*6af0*/  UMOV UR4, 0x40 ;  /* 0x0000004000047882 */ /* 0x000fe20000000000 */
[----:B------:R-:W-:Y:S01]  /*6b00*/  UVIRTCOUNT.DEALLOC.SMPOOL 0x80 ;  /* 0x000000800000784c */ /* 0x000fe20000000000 */
[----:B------:R-:W-:-:S09]  /*6b10*/  ULEA UR4, UR5, UR4, 0x18 ;  /* 0x0000000405047291 */ /* 0x000fd2000f8ec0ff */
[----:B------:R1:W-:Y:S03]  /*6b20*/  @P0 STS.U8 [UR4], R6 ;  /* 0x00000006ff000988 */ /* 0x0003e60008000004 */
.L_x_5:
[----:B------:R-:W-:Y:S01]  /*6b30*/  UIADD3 UR10, UPT, UPT, UR8, UR10, URZ ;  /* 0x0000000a080a7290 */ /* 0x000fe2000fffe0ff */
[----:B01----:R-:W-:Y:S01]  /*6b40*/  VIADD R6, R12, 0xfffffffb ;  /* 0xfffffffb0c067836 */ /* 0x003fe20000000000 */
[----:B------:R-:W-:Y:S01]  /*6b50*/  VOTEU.ALL UP1, P2 ;  /* 0x0000000000ff7886 */ /* 0x000fe20001020000 */
[----:B------:R-:W-:Y:S01]  /*6b60*/  UIADD3 UR6, UPT, UPT, UR9, 0x20000, URZ ;  /* 0x0002000009067890 */ /* 0x000fe2000fffe0ff */
[----:B------:R-:W-:Y:S01]  /*6b70*/  IADD3 R18, P0, PT, R5, R3, RZ ;  /* 0x0000000305127210 */ /* 0x000fe20007f1e0ff */
[----:B------:R-:W-:Y:S01]  /*6b80*/  VOTEU.ALL UP2, P2 ;  /* 0x0000000000ff7886 */ /* 0x000fe20001040000 */
[----:B------:R-:W-:Y:S01]  /*6b90*/  ISETP.GE.U32.AND P4, PT, R7, 0x7fffff7d, PT ;  /* 0x7fffff7d0700780c */ /* 0x000fe20003f86070 */
[----:B------:R-:W-:Y:S01]  /*6ba0*/  @!P3 IMAD.MOV.U32 R7, RZ, RZ, R2 ;  /* 0x000000ffff07b224 */ /* 0x000fe200078e0002 */
[----:B------:R-:W-:-:S04]  /*6bb0*/  @!UP1 UIADD3 UR4, UPT, UPT, -UR7, 0x100000, URZ ;  /* 0x0010000007049890 */ /* 0x000fc8000fffe1ff */
[----:B------:R-:W-:Y:S02]  /*6bc0*/  @!UP1 USHF.L.U32 UR5, UR4, 0xb, URZ ;  /* 0x0000000b04059899 */ /* 0x000fe400080006ff */
[----:B------:R-:W-:Y:S01]  /*6bd0*/  @!UP1 USHF.L.U32 UR4, UR4, 0x1, URZ ;  /* 0x0000000104049899 */ /* 0x000fe200080006ff */
[----:B------:R-:W-:Y:S01]  /*6be0*/  STTM.x64 tmem[UR10], RZ ;  /* 0x000000ff000079ed */ /* 0x000fe2000834000a */
[----:B------:R-:W-:Y:S01]  /*6bf0*/  STTM.x64 tmem[UR10+0x40], RZ ;  /* 0x000040ff000079ed */ /* 0x000fe2000834000a */
[----:B------:R-:W-:Y:S01]  /*6c00*/  STTM.x64 tmem[UR10+0x80], RZ ;  /* 0x000080ff000079ed */ /* 0x000fe2000834000a */
[----:B------:R-:W-:Y:S01]  /*6c10*/  STTM.x64 tmem[UR10+0xc0], RZ ;  /* 0x0000c0ff000079ed */ /* 0x000fe2000834000a */
[----:B------:R-:W0:Y:S02]  /*6c20*/  FENCE.VIEW.ASYNC.T ;  /* 0x00000000000073c6 */ /* 0x000e240000000200 */
[----:B0-----:R-:W-:Y:S01]  /*6c30*/  BAR.SYNC.DEFER_BLOCKING 0x0 ;  /* 0x0000000000007b1d */ /* 0x001fe20000010000 */
[----:B------:R-:W-:-:S02]  /*6c40*/  LEA.HI.X.SX32 R45, R70, R2, 0x1, P0 ;  /* 0x00000002462d7211 */ /* 0x000fc400000f0eff */
[----:B------:R-:W-:Y:S01]  /*6c50*/  ISETP.GE.U32.AND P0, PT, R6, 0x7fffff7c, PT ;  /* 0x7fffff7c0600780c */ /* 0x000fe20003f06070 */
[----:B------:R-:W-:Y:S01]  /*6c60*/  @!P3 IMAD.MOV.U32 R6, RZ, RZ, R3 ;  /* 0x000000ffff06b224 */ /* 0x000fe200078e0003 */
[----:B------:R-:W-:Y:S01]  /*6c70*/  PRMT R8, RZ, 0x7610, R8 ;  /* 0x00007610ff087816 */ /* 0x000fe20000000008 */
[----:B------:R-:W0:Y:S01]  /*6c80*/  LDCU UR11, c[0x0][0x3b0] ;  /* 0x00007600ff0b77ac */ /* 0x000e220008000800 */
[----:B------:R-:W-:Y:S01]  /*6c90*/  PRMT R10, RZ, 0x7610, R10 ;  /* 0x00007610ff0a7816 */ /* 0x000fe2000000000a */
[----:B------:R-:W-:Y:S04]  /*6ca0*/  STL [R1+0x1318], R93 ;  /* 0x0013185d01007387 */ /* 0x000fe80000100800 */
[----:B------:R-:W-:Y:S04]  /*6cb0*/  STL [R1+0x1314], R92 ;  /* 0x0013145c01007387 */ /* 0x000fe80000100800 */
[----:B------:R-:W-:Y:S04]  /*6cc0*/  STL [R1+0x1310], R91 ;  /* 0x0013105b01007387 */ /* 0x000fe80000100800 */
[----:B------:R-:W-:Y:S04]  /*6cd0*/  STL [R1+0x130c], R90 ;  /* 0x00130c5a01007387 */ /* 0x000fe80000100800 */
[----:B------:R-:W1:Y:S02]  /*6ce0*/  FENCE.VIEW.ASYNC.S ;  /* 0x00000000000073c6 */ /* 0x000e640000000000 */
[----:B-1----:R1:W2:Y:S02]  /*6cf0*/  @!UP2 SYNCS.EXCH.64 URZ, [UR6], UR4 ;  /* 0x0000000406ffa5b2 */ /* 0x0022a40008000100 */
[----:B--2---:R-:W-:Y:S06]  /*6d00*/  BAR.SYNC.DEFER_BLOCKING 0x0 ;  /* 0x0000000000007b1d */ /* 0x004fec0000010000 */
[----:B------:R-:W-:Y:S04]  /*6d10*/  STL [R1+0x1308], R89 ;  /* 0x0013085901007387 */ /* 0x000fe80000100800 */
[----:B------:R-:W-:Y:S04]  /*6d20*/  STL [R1+0x1304], R88 ;  /* 0x0013045801007387 */ /* 0x000fe80000100800 */
[----:B------:R-:W-:Y:S04]  /*6d30*/  STL [R1+0x1300], R87 ;  /* 0x0013005701007387 */ /* 0x000fe80000100800 */
[----:B------:R-:W-:Y:S04]  /*6d40*/  STL [R1+0x12fc], R86 ;  /* 0x0012fc5601007387 */ /* 0x000fe80000100800 */
[----:B------:R2:W3:Y:S04]  /*6d50*/  @!P3 LDG.E.U16 R8, desc[UR20][R6.64] ;  /* 0x000000140608b981 */ /* 0x0004e8000c1e1500 */
[----:B------:R-:W-:Y:S04]  /*6d60*/  STL [R1+0x12f8], R85 ;  /* 0x0012f85501007387 */ /* 0x000fe80000100800 */
[----:B------:R-:W-:Y:S01]  /*6d70*/  STL [R1+0x12f4], R84 ;  /* 0x0012f45401007387 */ /* 0x000fe20000100800 */
[----:B--2---:R-:W-:-:S02]  /*6d80*/  @!P5 IMAD.MOV.U32 R6, RZ, RZ, R18 ;  /* 0x000000ffff06d224 */ /* 0x004fc400078e0012 */
[----:B------:R-:W-:Y:S01]  /*6d90*/  @!P5 IMAD.MOV.U32 R7, RZ, RZ, R45 ;  /* 0x000000ffff07d224 */ /* 0x000fe200078e002d */
[----:B------:R-:W-:Y:S04]  /*6da0*/  STL [R1+0x12f0], R83 ;  /* 0x0012f05301007387 */ /* 0x000fe80000100800 */
[----:B------:R2:W4:Y:S04]  /*6db0*/  @!P5 LDG.E.U16 R10, desc[UR20][R6.64] ;  /* 0x00000014060ad981 */ /* 0x000528000c1e1500 */
[----:B------:R-:W-:Y:S04]  /*6dc0*/  STL [R1+0x12ec], R82 ;  /* 0x0012ec5201007387 */ /* 0x000fe80000100800 */
        /* <DEDUP_REMOVED lines=8> */
[----:B------:R0:W-:Y:S01]  /*6e50*/  STL [R1+0xabc], R45 ;  /* 0x000abc2d01007387 */ /* 0x0001e20000100800 */
[----:B--2---:R-:W-:-:S02]  /*6e60*/  VIADD R7, R12, 0xfffffffa ;  /* 0xfffffffa0c077836 */ /* 0x004fc40000000000 */
[C---:B------:R-:W-:Y:S01]  /*6e70*/  IMAD R6, R70.reuse, 0x3, RZ ;  /* 0x0000000346067824 */ /* 0x040fe200078e02ff */
[----:B0-----:R-:W-:-:S04]  /*6e80*/  LEA R45, P3, R70, R3, 0x2 ;  /* 0x00000003462d7211 */ /* 0x001fc800078610ff */
[----:B------:R-:W-:Y:S02]  /*6e90*/  LEA.HI.X.SX32 R48, R5, R2, 0x1, P3 ;  /* 0x0000000205307211 */ /* 0x000fe400018f0eff */
[----:B------:R-:W-:Y:S02]  /*6ea0*/  ISETP.GE.U32.AND P5, PT, R7, 0x7fffff7b, PT ;  /* 0x7fffff7b0700780c */ /* 0x000fe40003fa6070 */
[----:B------:R-:W-:Y:S01]  /*6eb0*/  PRMT R43, RZ, 0x7610, R43 ;  /* 0x00007610ff2b7816 */ /* 0x000fe2000000002b */
[----:B------:R-:W-:Y:S01]  /*6ec0*/  @!P1 IMAD.MOV.U32 R7, RZ, RZ, R48 ;  /* 0x000000ffff079224 */ /* 0x000fe200078e0030 */
[----:B------:R-:W-:Y:S01]  /*6ed0*/  PRMT R9, RZ, 0x7610, R9 ;  /* 0x00007610ff097816 */ /* 0x000fe20000000009 */
[----:B---3--:R0:W-:Y:S02]  /*6ee0*/  STL [R1+0x388], R8 ;  /* 0x0003880801007387 */ /* 0x0081e40000100800 */
[----:B0-----:R-:W-:Y:S02]  /*6ef0*/  IMAD R8, R70, 0x6, RZ ;  /* 0x0000000646087824 */ /* 0x001fe400078e02ff */
[----:B----4-:R0:W-:Y:S03]  /*6f00*/  STL [R1+0x384], R10 ;  /* 0x0003840a01007387 */ /* 0x0101e60000100800 */
[----:B0-----:R-:W-:-:S04]  /*6f10*/  IADD3 R10, P6, PT, R8, R3, RZ ;  /* 0x00000003080a7210 */ /* 0x001fc80007fde0ff */
[----:B------:R-:W-:Y:S01]  /*6f20*/  LEA.HI.X.SX32 R18, R6, R2, 0x1, P6 ;  /* 0x0000000206127211 */ /* 0x000fe200030f0eff */
[----:B------:R-:W-:-:S05]  /*6f30*/  @!P1 IMAD.MOV.U32 R6, RZ, RZ, R45 ;  /* 0x000000ffff069224 */ /* 0x000fca00078e002d */
[----:B------:R0:W2:Y:S02]  /*6f40*/  @!P1 LDG.E.U16 R43, desc[UR20][R6.64] ;  /* 0x00000014062b9981 */ /* 0x0000a4000c1e1500 */
[----:B0-----:R-:W-:Y:S02]  /*6f50*/  @!P4 IMAD.MOV.U32 R6, RZ, RZ, R10 ;  /* 0x000000ffff06c224 */ /* 0x001fe400078e000a */
[----:B------:R-:W-:-:S05]  /*6f60*/  @!P4 IMAD.MOV.U32 R7, RZ, RZ, R18 ;  /* 0x000000ffff07c224 */ /* 0x000fca00078e0012 */
[----:B------:R0:W3:Y:S01]  /*6f70*/  @!P4 LDG.E.U16 R9, desc[UR20][R6.64] ;  /* 0x000000140609c981 */ /* 0x0000e2000c1e1500 */
[----:B------:R-:W-:-:S03]  /*6f80*/  VIADD R5, R12, 0xfffffff9 ;  /* 0xfffffff90c057836 */ /* 0x000fc60000000000 */
[----:B------:R4:W-:Y:S04]  /*6f90*/  STL [R1+0xac8], R45 ;  /* 0x000ac82d01007387 */ /* 0x0009e80000100800 */
[----:B------:R-:W-:Y:S01]  /*6fa0*/  STL [R1+0xad0], R10 ;  /* 0x000ad00a01007387 */ /* 0x000fe20000100800 */
[----:B------:R-:W-:-:S03]  /*6fb0*/  ISETP.GE.U32.AND P3, PT, R5, 0x7fffff7a, PT ;  /* 0x7fffff7a0500780c */ /* 0x000fc60003f66070 */
[----:B------:R1:W-:Y:S01]  /*6fc0*/  STL [R1+0xac4], R48 ;  /* 0x000ac43001007387 */ /* 0x0003e20000100800 */
[----:B------:R-:W-:-:S03]  /*6fd0*/  IMAD.SHL.U32 R5, R70, 0x4, RZ ;  /* 0x0000000446057824 */ /* 0x000fc600078e00ff */
[----:B------:R-:W-:Y:S01]  /*6fe0*/  STL [R1+0xacc], R18 ;  /* 0x000acc1201007387 */ /* 0x000fe20000100800 */
[C---:B----4-:R-:W-:Y:S01]  /*6ff0*/  LEA R45, P1, R70.reuse, R3, 0x3 ;  /* 0x00000003462d7211 */ /* 0x050fe200078218ff */
[----:B0-----:R-:W-:Y:S02]  /*7000*/  IMAD R6, R70, 0x5, RZ ;  /* 0x0000000546067824 */ /* 0x001fe400078e02ff */
[C---:B------:R-:W-:Y:S01]  /*7010*/  VIADD R7, R12.reuse, 0xfffffff8 ;  /* 0xfffffff80c077836 */ /* 0x040fe20000000000 */
[----:B-1----:R-:W-:Y:S02]  /*7020*/  LEA.HI.X.SX32 R48, R5, R2, 0x1, P1 ;  /* 0x0000000205307211 */ /* 0x002fe400008f0eff */
[----:B------:R-:W-:Y:S02]  /*7030*/  PRMT R11, RZ, 0x7610, R11 ;  /* 0x00007610ff0b7816 */ /* 0x000fe4000000000b */
[----:B------:R-:W-:Y:S01]  /*7040*/  ISETP.GE.U32.AND P4, PT, R7, 0x7fffff79, PT ;  /* 0x7fffff790700780c */ /* 0x000fe20003f86070 */
[----:B------:R-:W-:Y:S01]  /*7050*/  @!P0 IMAD.MOV.U32 R7, RZ, RZ, R48 ;  /* 0x000000ffff078224 */ /* 0x000fe200078e0030 */
[----:B------:R-:W-:Y:S01]  /*7060*/  PRMT R17, RZ, 0x7610, R17 ;  /* 0x00007610ff117816 */ /* 0x000fe20000000011 */
[----:B------:R-:W-:-:S05]  /*7070*/  VIADD R10, R12, 0xfffffff7 ;  /* 0xfffffff70c0a7836 */ /* 0x000fca0000000000 */
[----:B------:R-:W-:Y:S01]  /*7080*/  ISETP.GE.U32.AND P1, PT, R10, 0x7fffff78, PT ;  /* 0x7fffff780a00780c */ /* 0x000fe20003f26070 */
[C---:B------:R-:W-:Y:S01]  /*7090*/  IMAD R10, R70.reuse, 0xc, RZ ;  /* 0x0000000c460a7824 */ /* 0x040fe200078e02ff */
[----:B------:R-:W-:Y:S01]  /*70a0*/  PRMT R41, RZ, 0x7610, R41 ;  /* 0x00007610ff297816 */ /* 0x000fe20000000029 */
[----:B---3--:R0:W-:Y:S02]  /*70b0*/  STL [R1+0x37c], R9 ;  /* 0x00037c0901007387 */ /* 0x0081e40000100800 */
[----:B0-----:R-:W-:Y:S02]  /*70c0*/  IMAD R9, R70, 0xa, RZ ;  /* 0x0000000a46097824 */ /* 0x001fe400078e02ff */
[----:B------:R-:W-:Y:S03]  /*70d0*/  STL [R1+0xad8], R45 ;  /* 0x000ad82d01007387 */ /* 0x000fe60000100800 */
[----:B------:R-:W-:-:S05]  /*70e0*/  IADD3 R18, P6, PT, R9, R3, RZ ;  /* 0x0000000309127210 */ /* 0x000fca0007fde0ff */
[----:B------:R-:W-:Y:S04]  /*70f0*/  STL [R1+0xae0], R18 ;  /* 0x000ae01201007387 */ /* 0x000fe80000100800 */
[----:B------:R-:W-:Y:S04]  /*7100*/  STL [R1+0xad4], R48 ;  /* 0x000ad43001007387 */ /* 0x000fe80000100800 */
[----:B--2---:R0:W-:Y:S02]  /*7110*/  STL [R1+0x380], R43 ;  /* 0x0003802b01007387 */ /* 0x0041e40000100800 */
[----:B0-----:R-:W-:Y:S01]  /*7120*/  LEA.HI.X.SX32 R43, R6, R2, 0x1, P6 ;  /* 0x00000002062b7211 */ /* 0x001fe200030f0eff */
[----:B------:R-:W-:-:S05]  /*7130*/  @!P0 IMAD.MOV.U32 R6, RZ, RZ, R45 ;  /* 0x000000ffff068224 */ /* 0x000fca00078e002d */
[----:B------:R0:W2:Y:S02]  /*7140*/  @!P0 LDG.E.U16 R11, desc[UR20][R6.64] ;  /* 0x00000014060b8981 */ /* 0x0000a4000c1e1500 */
[----:B0-----:R-:W-:Y:S02]  /*7150*/  @!P5 IMAD.MOV.U32 R6, RZ, RZ, R18 ;  /* 0x000000ffff06d224 */ /* 0x001fe400078e0012 */
[----:B------:R-:W-:Y:S01]  /*7160*/  @!P5 IMAD.MOV.U32 R7, RZ, RZ, R43 ;  /* 0x000000ffff07d224 */ /* 0x000fe200078e002b */
[----:B------:R0:W-:Y:S04]  /*7170*/  STL [R1+0xadc], R43 ;  /* 0x000adc2b01007387 */ /* 0x0001e80000100800 */
[----:B------:R1:W3:Y:S01]  /*7180*/  @!P5 LDG.E.U16 R17, desc[UR20][R6.64] ;  /* 0x000000140611d981 */ /* 0x0002e2000c1e1500 */
[----:B0-----:R-:W-:Y:S01]  /*7190*/  IADD3 R43, P0, PT, R10, R3, RZ ;  /* 0x000000030a2b7210 */ /* 0x001fe20007f1e0ff */
[----:B-1----:R-:W-:-:S03]  /*71a0*/  VIADD R6, R12, 0xfffffff6 ;  /* 0xfffffff60c067836 */ /* 0x002fc60000000000 */
[----:B------:R-:W-:Y:S02]  /*71b0*/  LEA.HI.X.SX32 R8, R8, R2, 0x1, P0 ;  /* 0x0000000208087211 */ /* 0x000fe400000f0eff */
[----:B------:R-:W-:Y:S01]  /*71c0*/  ISETP.GE.U32.AND P5, PT, R6, 0x7fffff77, PT ;  /* 0x7fffff770600780c */ /* 0x000fe20003fa6070 */
[----:B------:R-:W-:Y:S02]  /*71d0*/  VIADD R6, R12, 0xfffffff5 ;  /* 0xfffffff50c067836 */ /* 0x000fe40000000000 */
[----:B------:R-:W-:-:S03]  /*71e0*/  @!P3 IMAD.MOV.U32 R7, RZ, RZ, R8 ;  /* 0x000000ffff07b224 */ /* 0x000fc600078e0008 */
[----:B------:R-:W-:Y:S01]  /*71f0*/  ISETP.GE.U32.AND P0, PT, R6, 0x7fffff76, PT ;  /* 0x7fffff760600780c */ /* 0x000fe20003f06070 */
[----:B------:R-:W-:-:S05]  /*7200*/  @!P3 IMAD.MOV.U32 R6, RZ, RZ, R43 ;  /* 0x000000ffff06b224 */ /* 0x000fca00078e002b */
[----:B------:R0:W4:Y:S01]  /*7210*/  @!P3 LDG.E.U16 R41, desc[UR20][R6.64] ;  /* 0x000000140629b981 */ /* 0x000122000c1e1500 */
[C---:B------:R-:W-:Y:S01]  /*7220*/  IMAD R5, R70.reuse, 0x7, RZ ;  /* 0x0000000746057824 */ /* 0x040fe200078e02ff */
[----:B------:R-:W-:Y:S02]  /*7230*/  PRMT R13, RZ, 0x7610, R13 ;  /* 0x00007610ff0d7816 */ /* 0x000fe4000000000d */
[----:B------:R-:W-:Y:S02]  /*7240*/  PRMT R29, RZ, 0x7610, R29 ;  /* 0x00007610ff1d7816 */ /* 0x000fe4000000001d */
[----:B------:R-:W-:Y:S01]  /*7250*/  PRMT R14, RZ, 0x7610, R14 ;  /* 0x00007610ff0e7816 */ /* 0x000fe2000000000e */
[----:B--2---:R1:W-:Y:S02]  /*7260*/  STL [R1+0x378], R11 ;  /* 0x0003780b01007387 */ /* 0x0043e40000100800 */
[----:B-1----:R-:W-:Y:S02]  /*7270*/  IMAD R11, R70, 0xe, RZ ;  /* 0x0000000e460b7824 */ /* 0x002fe400078e02ff */
[----:B---3--:R1:W-:Y:S03]  /*7280*/  STL [R1+0x374], R17 ;  /* 0x0003741101007387 */ /* 0x0083e60000100800 */
[----:B-1----:R-:W-:Y:S01]  /*7290*/  IADD3 R17, P6, PT, R11, R3, RZ ;  /* 0x000000030b117210 */ /* 0x002fe20007fde0ff */
[----:B------:R-:W-:Y:S03]  /*72a0*/  STL [R1+0xae8], R43 ;  /* 0x000ae82b01007387 */ /* 0x000fe60000100800 */
[----:B------:R-:W-:Y:S01]  /*72b0*/  LEA.HI.X.SX32 R18, R5, R2, 0x1, P6 ;  /* 0x0000000205127211 */ /* 0x000fe200030f0eff */
[----:B------:R-:W-:Y:S01]  /*72c0*/  STL [R1+0xaf0], R17 ;  /* 0x000af01101007387 */ /* 0x000fe20000100800 */
[----:B0-----:R-:W-:-:S03]  /*72d0*/  @!P4 IMAD.MOV.U32 R6, RZ, RZ, R17 ;  /* 0x000000ffff06c224 */ /* 0x001fc600078e0011 */
[----:B------:R0:W-:Y:S01]  /*72e0*/  STL [R1+0xae4], R8 ;  /* 0x000ae40801007387 */ /* 0x0001e20000100800 */
[----:B------:R-:W-:Y:S02]  /*72f0*/  @!P4 IMAD.MOV.U32 R7, RZ, RZ, R18 ;  /* 0x000000ffff07c224 */ /* 0x000fe400078e0012 */
[C---:B------:R-:W-:Y:S01]  /*7300*/  IMAD.SHL.U32 R5, R70.reuse, 0x8, RZ ;  /* 0x0000000846057824 */ /* 0x040fe200078e00ff */
[----:B------:R-:W-:Y:S04]  /*7310*/  STL [R1+0xaec], R18 ;  /* 0x000aec1201007387 */ /* 0x000fe80000100800 */
[----:B----4-:R1:W-:Y:S01]  /*7320*/  STL [R1+0x370], R41 ;  /* 0x0003702901007387 */ /* 0x0103e20000100800 */
[----:B0-----:R-:W-:-:S03]  /*7330*/  IMAD R8, R70, 0x12, RZ ;  /* 0x0000001246087824 */ /* 0x001fc600078e02ff */
[----:B------:R0:W2:Y:S01]  /*7340*/  @!P4 LDG.E.U16 R13, desc[UR20][R6.64] ;  /* 0x00000014060dc981 */ /* 0x0000a2000c1e1500 */
[-C--:B-1----:R-:W-:Y:S02]  /*7350*/  LEA R41, P3, R70, R3.reuse, 0x4 ;  /* 0x0000000346297211 */ /* 0x082fe400078620ff */
[----:B------:R-:W-:Y:S01]  /*7360*/  IADD3 R17, P6, PT, R8, R3, RZ ;  /* 0x0000000308117210 */ /* 0x000fe20007fde0ff */
[----:B0-----:R-:W-:Y:S01]  /*7370*/  IMAD R6, R70, 0x9, RZ ;  /* 0x0000000946067824 */ /* 0x001fe200078e02ff */
[----:B------:R-:W-:Y:S01]  /*7380*/  LEA.HI.X.SX32 R43, R5, R2, 0x1, P3 ;  /* 0x00000002052b7211 */ /* 0x000fe200018f0eff */
[----:B------:R-:W-:-:S03]  /*7390*/  VIADD R7, R12, 0xfffffff4 ;  /* 0xfffffff40c077836 */ /* 0x000fc60000000000 */
[----:B------:R-:W-:Y:S01]  /*73a0*/  LEA.HI.X.SX32 R18, R6, R2, 0x1, P6 ;  /* 0x0000000206127211 */ /* 0x000fe200030f0eff */
[----:B------:R-:W-:Y:S01]  /*73b0*/  @!P1 IMAD.MOV.U32 R6, RZ, RZ, R41 ;  /* 0x000000ffff069224 */ /* 0x000fe200078e0029 */
[----:B------:R-:W-:Y:S01]  /*73c0*/  ISETP.GE.U32.AND P4, PT, R7, 0x7fffff75, PT ;  /* 0x7fffff750700780c */ /* 0x000fe20003f86070 */
[----:B------:R-:W-:-:S05]  /*73d0*/  @!P1 IMAD.MOV.U32 R7, RZ, RZ, R43 ;  /* 0x000000ffff079224 */ /* 0x000fca00078e002b */
[----:B------:R0:W3:Y:S02]  /*73e0*/  @!P1 LDG.E.U16 R29, desc[UR20][R6.64] ;  /* 0x00000014061d9981 */ /* 0x0000e4000c1e1500 */
[----:B0-----:R-:W-:Y:S02]  /*73f0*/  @!P5 IMAD.MOV.U32 R6, RZ, RZ, R17 ;  /* 0x000000ffff06d224 */ /* 0x001fe400078e0011 */
[----:B------:R-:W-:-:S05]  /*7400*/  @!P5 IMAD.MOV.U32 R7, RZ, RZ, R18 ;  /* 0x000000ffff07d224 */ /* 0x000fca00078e0012 */
[----:B------:R0:W4:Y:S01]  /*7410*/  @!P5 LDG.E.U16 R14, desc[UR20][R6.64] ;  /* 0x00000014060ed981 */ /* 0x000122000c1e1500 */
[----:B------:R-:W-:Y:S01]  /*7420*/  IMAD R5, R70, 0xb, RZ ;  /* 0x0000000b46057824 */ /* 0x000fe200078e02ff */
[----:B------:R-:W-:Y:S01]  /*7430*/  PRMT R21, RZ, 0x7610, R21 ;  /* 0x00007610ff157816 */ /* 0x000fe20000000015 */
[C---:B0-----:R-:W-:Y:S02]  /*7440*/  VIADD R6, R12.reuse, 0xfffffff2 ;  /* 0xfffffff20c067836 */ /* 0x041fe40000000000 */
[----:B------:R-:W-:-:S03]  /*7450*/  VIADD R7, R12, 0xfffffff1 ;  /* 0xfffffff10c077836 */ /* 0x000fc60000000000 */
[----:B------:R-:W-:Y:S02]  /*7460*/  ISETP.GE.U32.AND P5, PT, R6, 0x7fffff73, PT ;  /* 0x7fffff730600780c */ /* 0x000fe40003fa6070 */
[----:B------:R-:W-:Y:S01]  /*7470*/  PRMT R15, RZ, 0x7610, R15 ;  /* 0x00007610ff0f7816 */ /* 0x000fe2000000000f */
[----:B--2---:R0:W-:Y:S04]  /*7480*/  STL [R1+0x36c], R13 ;  /* 0x00036c0d01007387 */ /* 0x0041e80000100800 */
[----:B------:R-:W-:Y:S01]  /*7490*/  STL [R1+0xaf8], R41 ;  /* 0x000af82901007387 */ /* 0x000fe20000100800 */
[----:B0-----:R-:W-:-:S03]  /*74a0*/  VIADD R13, R12, 0xfffffff3 ;  /* 0xfffffff30c0d7836 */ /* 0x001fc60000000000 */
[----:B------:R-:W-:Y:S02]  /*74b0*/  STL [R1+0xb00], R17 ;  /* 0x000b001101007387 */ /* 0x000fe40000100800 */
[----:B------:R-:W-:Y:S01]  /*74c0*/  ISETP.GE.U32.AND P3, PT, R13, 0x7fffff74, PT ;  /* 0x7fffff740d00780c */ /* 0x000fe20003f66070 */
[C---:B------:R-:W-:Y:S01]  /*74d0*/  IMAD R13, R70.reuse, 0x14, RZ ;  /* 0x00000014460d7824 */ /* 0x040fe200078e02ff */
[----:B------:R-:W-:Y:S04]  /*74e0*/  STL [R1+0xaf4], R43 ;  /* 0x000af42b01007387 */ /* 0x000fe80000100800 */
[----:B------:R-:W-:Y:S04]  /*74f0*/  STL [R1+0xafc], R18 ;  /* 0x000afc1201007387 */ /* 0x000fe80000100800 */
[----:B----4-:R0:W-:Y:S04]  /*7500*/  STL [R1+0x364], R14 ;  /* 0x0003640e01007387 */ /* 0x0101e80000100800 */
[----:B---3--:R1:W-:Y:S01]  /*7510*/  STL [R1+0x368], R29 ;  /* 0x0003681d01007387 */ /* 0x0083e20000100800 */
[----:B0-----:R-:W-:Y:S01]  /*7520*/  IMAD R14, R70, 0x16, RZ ;  /* 0x00000016460e7824 */ /* 0x001fe200078e02ff */
[----:B-1----:R-:W-:-:S04]  /*7530*/  IADD3 R29, P1, PT, R13, R3, RZ ;  /* 0x000000030d1d7210 */ /* 0x002fc80007f3e0ff */
[----:B------:R-:W-:Y:S02]  /*7540*/  IADD3 R17, P6, PT, R14, R3, RZ ;  /* 0x000000030e117210 */ /* 0x000fe40007fde0ff */
[-C--:B------:R-:W-:Y:S01]  /*7550*/  LEA.HI.X.SX32 R9, R9, R2.reuse, 0x1, P1 ;  /* 0x0000000209097211 */ /* 0x080fe200008f0eff */
[----:B------:R-:W-:Y:S01]  /*7560*/  @!P0 IMAD.MOV.U32 R6, RZ, RZ, R29 ;  /* 0x000000ffff068224 */ /* 0x000fe200078e001d */
[----:B------:R-:W-:Y:S02]  /*7570*/  ISETP.GE.U32.AND P1, PT, R7, 0x7fffff72, PT ;  /* 0x7fffff720700780c */ /* 0x000fe40003f26070 */
[----:B------:R-:W-:Y:S01]  /*7580*/  LEA.HI.X.SX32 R18, R5, R2, 0x1, P6 ;  /* 0x0000000205127211 */ /* 0x000fe200030f0eff */
[----:B------:R-:W-:-:S05]  /*7590*/  @!P0 IMAD.MOV.U32 R7, RZ, RZ, R9 ;  /* 0x000000ffff078224 */ /* 0x000fca00078e0009 */
[----:B------:R0:W2:Y:S02]  /*75a0*/  @!P0 LDG.E.U16 R21, desc[UR20][R6.64] ;  /* 0x0000001406158981 */ /* 0x0000a4000c1e1500 */
[----:B0-----:R-:W-:Y:S02]  /*75b0*/  @!P4 IMAD.MOV.U32 R6, RZ, RZ, R17 ;  /* 0x000000ffff06c224 */ /* 0x001fe400078e0011 */
[----:B------:R-:W-:-:S05]  /*75c0*/  @!P4 IMAD.MOV.U32 R7, RZ, RZ, R18 ;  /* 0x000000ffff07c224 */ /* 0x000fca00078e0012 */
[----:B------:R0:W3:Y:S04]  /*75d0*/  @!P4 LDG.E.U16 R15, desc[UR20][R6.64] ;  /* 0x00000014060fc981 */ /* 0x0000e8000c1e1500 */
[----:B------:R-:W-:Y:S04]  /*75e0*/  STL [R1+0xb08], R29 ;  /* 0x000b081d01007387 */ /* 0x000fe80000100800 */
[----:B------:R1:W-:Y:S04]  /*75f0*/  STL [R1+0xb10], R17 ;  /* 0x000b101101007387 */ /* 0x0003e80000100800 */
[----:B------:R4:W-:Y:S01]  /*7600*/  STL [R1+0xb04], R9 ;  /* 0x000b040901007387 */ /* 0x0009e20000100800 */
[----:B-1----:R-:W-:-:S02]  /*7610*/  IMAD R17, R70, 0x1a, RZ ;  /* 0x0000001a46117824 */ /* 0x002fc400078e02ff */
[----:B----4-:R-:W-:Y:S01]  /*7620*/  IMAD R9, R70, 0x18, RZ ;  /* 0x0000001846097824 */ /* 0x010fe200078e02ff */
[----:B------:R1:W-:Y:S04]  /*7630*/  STL [R1+0xb0c], R18 ;  /* 0x000b0c1201007387 */ /* 0x0003e80000100800 */
[----:B------:R-:W-:Y:S01]  /*7640*/  IADD3 R29, P0, PT, R9, R3, RZ ;  /* 0x00000003091d7210 */ /* 0x000fe20007f1e0ff */
[C---:B0-----:R-:W-:Y:S02]  /*7650*/  VIADD R6, R12.reuse, 0xfffffff0 ;  /* 0xfffffff00c067836 */ /* 0x041fe40000000000 */
[----:B------:R-:W-:Y:S01]  /*7660*/  VIADD R7, R12, 0xffffffef ;  /* 0xffffffef0c077836 */ /* 0x000fe20000000000 */
[----:B------:R-:W-:Y:S01]  /*7670*/  LEA.HI.X.SX32 R41, R10, R2, 0x1, P0 ;  /* 0x000000020a297211 */ /* 0x000fe200000f0eff */
[----:B------:R-:W-:Y:S01]  /*7680*/  IMAD R5, R70, 0xd, RZ ;  /* 0x0000000d46057824 */ /* 0x000fe200078e02ff */
[----:B------:R-:W-:Y:S01]  /*7690*/  ISETP.GE.U32.AND P4, PT, R6, 0x7fffff71, PT ;  /* 0x7fffff710600780c */ /* 0x000fe20003f86070 */
[----:B------:R-:W-:Y:S01]  /*76a0*/  @!P3 IMAD.MOV.U32 R6, RZ, RZ, R29 ;  /* 0x000000ffff06b224 */ /* 0x000fe200078e001d */
[----:B------:R-:W-:-:S02]  /*76b0*/  PRMT R19, RZ, 0x7610, R19 ;  /* 0x00007610ff137816 */ /* 0x000fc40000000013 */
[----:B------:R-:W-:Y:S01]  /*76c0*/  ISETP.GE.U32.AND P0, PT, R7, 0x7fffff70, PT ;  /* 0x7fffff700700780c */ /* 0x000fe20003f06070 */
[----:B------:R-:W-:Y:S01]  /*76d0*/  @!P3 IMAD.MOV.U32 R7, RZ, RZ, R41 ;  /* 0x000000ffff07b224 */ /* 0x000fe200078e0029 */
[----:B------:R-:W-:-:S04]  /*76e0*/  PRMT R10, RZ, 0x7610, R10 ;  /* 0x00007610ff0a7816 */ /* 0x000fc8000000000a */
[----:B------:R0:W4:Y:S01]  /*76f0*/  @!P3 LDG.E.U16 R19, desc[UR20][R6.64] ;  /* 0x000000140613b981 */ /* 0x000122000c1e1500 */
[----:B-1----:R-:W-:Y:S01]  /*7700*/  IMAD R18, R70, 0x1c, RZ ;  /* 0x0000001c46127824 */ /* 0x002fe200078e02ff */
[----:B------:R-:W-:Y:S02]  /*7710*/  PRMT R27, RZ, 0x7610, R27 ;  /* 0x00007610ff1b7816 */ /* 0x000fe4000000001b */
[----:B---3--:R1:W-:Y:S04]  /*7720*/  STL [R1+0x35c], R15 ;  /* 0x00035c0f01007387 */ /* 0x0083e80000100800 */
[----:B------:R-:W-:Y:S01]  /*7730*/  STL [R1+0xb18], R29 ;  /* 0x000b181d01007387 */ /* 0x000fe20000100800 */
[----:B-1----:R-:W-:-:S05]  /*7740*/  IADD3 R15, P6, PT, R17, R3, RZ ;  /* 0x00000003110f7210 */ /* 0x002fca0007fde0ff */
[----:B------:R-:W-:Y:S04]  /*7750*/  STL [R1+0xb20], R15 ;  /* 0x000b200f01007387 */ /* 0x000fe80000100800 */
[----:B------:R-:W-:Y:S04]  /*7760*/  STL [R1+0xb14], R41 ;  /* 0x000b142901007387 */ /* 0x000fe80000100800 */
[----:B--2---:R1:W-:Y:S01]  /*7770*/  STL [R1+0x360], R21 ;  /* 0x0003601501007387 */ /* 0x0043e20000100800 */
[----:B0-----:R-:W-:Y:S01]  /*7780*/  @!P5 IMAD.MOV.U32 R6, RZ, RZ, R15 ;  /* 0x000000ffff06d224 */ /* 0x001fe200078e000f */
[----:B-1----:R-:W-:-:S05]  /*7790*/  LEA.HI.X.SX32 R21, R5, R2, 0x1, P6 ;  /* 0x0000000205157211 */ /* 0x002fca00030f0eff */
[----:B------:R-:W-:Y:S01]  /*77a0*/  @!P5 IMAD.MOV.U32 R7, RZ, RZ, R21 ;  /* 0x000000ffff07d224 */ /* 0x000fe200078e0015 */
[----:B------:R-:W-:-:S04]  /*77b0*/  IADD3 R29, P3, PT, R18, R3, RZ ;  /* 0x00000003121d7210 */ /* 0x000fc80007f7e0ff */
[----:B------:R0:W5:Y:S01]  /*77c0*/  @!P5 LDG.E.U16 R10, desc[UR20][R6.64] ;  /* 0x00000014060ad981 */ /* 0x000162000c1e1500 */
[----:B------:R-:W-:Y:S01]  /*77d0*/  LEA.HI.X.SX32 R41, R11, R2, 0x1, P3 ;  /* 0x000000020b297211 */ /* 0x000fe200018f0eff */
[----:B0-----:R-:W-:-:S05]  /*77e0*/  VIADD R6, R12, 0xffffffee ;  /* 0xffffffee0c067836 */ /* 0x001fca0000000000 */
[----:B------:R-:W-:Y:S01]  /*77f0*/  ISETP.GE.U32.AND P5, PT, R6, 0x7fffff6f, PT ;  /* 0x7fffff6f0600780c */ /* 0x000fe20003fa6070 */
[----:B------:R-:W-:Y:S02]  /*7800*/  VIADD R6, R12, 0xffffffed ;  /* 0xffffffed0c067836 */ /* 0x000fe40000000000 */
[----:B------:R-:W-:-:S03]  /*7810*/  @!P1 IMAD.MOV.U32 R7, RZ, RZ, R41 ;  /* 0x000000ffff079224 */ /* 0x000fc600078e0029 */
[----:B------:R-:W-:Y:S01]  /*7820*/  ISETP.GE.U32.AND P3, PT, R6, 0x7fffff6e, PT ;  /* 0x7fffff6e0600780c */ /* 0x000fe20003f66070 */
[----:B------:R-:W-:-:S05]  /*7830*/  @!P1 IMAD.MOV.U32 R6, RZ, RZ, R29 ;  /* 0x000000ffff069224 */ /* 0x000fca00078e001d */
[----:B------:R0:W2:Y:S04]  /*7840*/  @!P1 LDG.E.U16 R27, desc[UR20][R6.64] ;  /* 0x00000014061b9981 */ /* 0x0000a8000c1e1500 */
[----:B------:R-:W-:Y:S04]  /*7850*/  STL [R1+0xb1c], R21 ;  /* 0x000b1c1501007387 */ /* 0x000fe80000100800 */
[----:B----4-:R1:W-:Y:S01]  /*7860*/  STL [R1+0x358], R19 ;  /* 0x0003581301007387 */ /* 0x0103e20000100800 */
[C---:B------:R-:W-:Y:S02]  /*7870*/  IMAD R5, R70.reuse, 0xf, RZ ;  /* 0x0000000f46057824 */ /* 0x040fe400078e02ff */
[----:B-1----:R-:W-:-:S05]  /*7880*/  IMAD R19, R70, 0x1e, RZ ;  /* 0x0000001e46137824 */ /* 0x002fca00078e02ff */
[----:B------:R-:W-:Y:S01]  /*7890*/  IADD3 R15, P6, PT, R19, R3, RZ ;  /* 0x00000003130f7210 */ /* 0x000fe20007fde0ff */
[----:B------:R-:W-:Y:S03]  /*78a0*/  STL [R1+0xb28], R29 ;  /* 0x000b281d01007387 */ /* 0x000fe60000100800 */
[----:B------:R-:W-:Y:S01]  /*78b0*/  LEA.HI.X.SX32 R21, R5, R2, 0x1, P6 ;  /* 0x0000000205157211 */ /* 0x000fe200030f0eff */
[----:B------:R-:W-:Y:S01]  /*78c0*/  STL [R1+0xb30], R15 ;  /* 0x000b300f01007387 */ /* 0x000fe20000100800 */
[----:B------:R-:W-:Y:S01]  /*78d0*/  PRMT R11, RZ, 0x7610, R11 ;  /* 0x00007610ff0b7816 */ /* 0x000fe2000000000b */
[----:B0-----:R-:W-:Y:S02]  /*78e0*/  @!P4 IMAD.MOV.U32 R6, RZ, RZ, R15 ;  /* 0x000000ffff06c224 */ /* 0x001fe400078e000f */
[----:B------:R0:W-:Y:S01]  /*78f0*/  STL [R1+0xb24], R41 ;  /* 0x000b242901007387 */ /* 0x0001e20000100800 */
[----:B------:R-:W-:-:S02]  /*7900*/  @!P4 IMAD.MOV.U32 R7, RZ, RZ, R21 ;  /* 0x000000ffff07c224 */ /* 0x000fc400078e0015 */
[C---:B------:R-:W-:Y:S01]  /*7910*/  IMAD.SHL.U32 R5, R70.reuse, 0x10, RZ ;  /* 0x0000001046057824 */ /* 0x040fe200078e00ff */
[----:B------:R1:W-:Y:S04]  /*7920*/  STL [R1+0xb2c], R21 ;  /* 0x000b2c1501007387 */ /* 0x0003e80000100800 */
[----:B------:R3:W5:Y:S01]  /*7930*/  @!P4 LDG.E.U16 R11, desc[UR20][R6.64] ;  /* 0x00000014060bc981 */ /* 0x000762000c1e1500 */
[C---:B0-----:R-:W-:Y:S01]  /*7940*/  LEA R41, P1, R70.reuse, R3, 0x5 ;  /* 0x0000000346297211 */ /* 0x041fe200078228ff */
[----:B-1----:R-:W-:-:S03]  /*7950*/  IMAD R21, R70, 0x22, RZ ;  /* 0x0000002246157824 */ /* 0x002fc600078e02ff */
[----:B------:R-:W-:Y:S01]  /*7960*/  LEA.HI.X.SX32 R43, R5, R2, 0x1, P1 ;  /* 0x00000002052b7211 */ /* 0x000fe200008f0eff */
[----:B---3--:R-:W-:Y:S02]  /*7970*/  IMAD R6, R70, 0x11, RZ ;  /* 0x0000001146067824 */ /* 0x008fe400078e02ff */
[----:B------:R-:W-:Y:S01]  /*7980*/  VIADD R7, R12, 0xffffffec ;  /* 0xffffffec0c077836 */ /* 0x000fe20000000000 */
[----:B------:R-:W-:-:S04]  /*7990*/  PRMT R22, RZ, 0x7610, R22 ;  /* 0x00007610ff167816 */ /* 0x000fc80000000016 */
[----:B------:R-:W-:Y:S01]  /*79a0*/  ISETP.GE.U32.AND P4, PT, R7, 0x7fffff6d, PT ;  /* 0x7fffff6d0700780c */ /* 0x000fe20003f86070 */
[----:B------:R-:W-:Y:S01]  /*79b0*/  @!P0 IMAD.MOV.U32 R7, RZ, RZ, R43 ;  /* 0x000000ffff078224 */ /* 0x000fe200078e002b */
[----:B------:R-:W-:Y:S01]  /*79c0*/  PRMT R23, RZ, 0x7610, R23 ;  /* 0x00007610ff177816 */ /* 0x000fe20000000017 */
[----:B--2---:R0:W-:Y:S02]  /*79d0*/  STL [R1+0x354], R27 ;  /* 0x0003541b01007387 */ /* 0x0041e40000100800 */
[----:B0-----:R-:W-:-:S04]  /*79e0*/  IADD3 R27, P6, PT, R21, R3, RZ ;  /* 0x00000003151b7210 */ /* 0x001fc80007fde0ff */
[----:B------:R-:W-:Y:S01]  /*79f0*/  LEA.HI.X.SX32 R29, R6, R2, 0x1, P6 ;  /* 0x00000002061d7211 */ /* 0x000fe200030f0eff */
[----:B------:R-:W-:-:S05]  /*7a00*/  @!P0 IMAD.MOV.U32 R6, RZ, RZ, R41 ;  /* 0x000000ffff068224 */ /* 0x000fca00078e0029 */
[----:B------:R0:W2:Y:S02]  /*7a10*/  @!P0 LDG.E.U16 R22, desc[UR20][R6.64] ;  /* 0x0000001406168981 */ /* 0x0000a4000c1e1500 */
[----:B0-----:R-:W-:Y:S02]  /*7a20*/  @!P5 IMAD.MOV.U32 R6, RZ, RZ, R27 ;  /* 0x000000ffff06d224 */ /* 0x001fe400078e001b */
[----:B------:R-:W-:-:S05]  /*7a30*/  @!P5 IMAD.MOV.U32 R7, RZ, RZ, R29 ;  /* 0x000000ffff07d224 */ /* 0x000fca00078e001d */
[----:B------:R0:W3:Y:S04]  /*7a40*/  @!P5 LDG.E.U16 R23, desc[UR20][R6.64] ;  /* 0x000000140617d981 */ /* 0x0000e8000c1e1500 */
[----:B------:R-:W-:Y:S04]  /*7a50*/  STL [R1+0xb38], R41 ;  /* 0x000b382901007387 */ /* 0x000fe80000100800 */
[----:B------:R-:W-:Y:S04]  /*7a60*/  STL [R1+0xb40], R27 ;  /* 0x000b401b01007387 */ /* 0x000fe80000100800 */
[----:B------:R-:W-:Y:S04]  /*7a70*/  STL [R1+0xb34], R43 ;  /* 0x000b342b01007387 */ /* 0x000fe80000100800 */
[----:B------:R-:W-:Y:S01]  /*7a80*/  STL [R1+0xb3c], R29 ;  /* 0x000b3c1d01007387 */ /* 0x000fe20000100800 */
[----:B0-----:R-:W-:-:S02]  /*7a90*/  VIADD R6, R12, 0xffffffea ;  /* 0xffffffea0c067836 */ /* 0x001fc40000000000 */
[----:B------:R-:W-:Y:S02]  /*7aa0*/  VIADD R7, R12, 0xffffffe9 ;  /* 0xffffffe90c077836 */ /* 0x000fe40000000000 */
[----:B------:R-:W-:Y:S01]  /*7ab0*/  IMAD R5, R70, 0x13, RZ ;  /* 0x0000001346057824 */ /* 0x000fe200078e02ff */
[----:B------:R-:W-:Y:S02]  /*7ac0*/  ISETP.GE.U32.AND P5, PT, R6, 0x7fffff6b, PT ;  /* 0x7fffff6b0600780c */ /* 0x000fe40003fa6070 */
[----:B------:R-:W-:Y:S02]  /*7ad0*/  PRMT R37, RZ, 0x7610, R37 ;  /* 0x00007610ff257816 */ /* 0x000fe40000000025 */
[----:B------:R-:W-:Y:S01]  /*7ae0*/  PRMT R25, RZ, 0x7610, R25 ;  /* 0x00007610ff197816 */ /* 0x000fe20000000019 */
[----:B--2---:R0:W-:Y:S02]  /*7af0*/  STL [R1+0x350], R22 ;  /* 0x0003501601007387 */ /* 0x0041e40000100800 */
[----:B0-----:R-:W-:-:S05]  /*7b00*/  IMAD R22, R70, 0x24, RZ ;  /* 0x0000002446167824 */ /* 0x001fca00078e02ff */
[----:B------:R-:W-:Y:S01]  /*7b10*/  IADD3 R41, P0, PT, R22, R3, RZ ;  /* 0x0000000316297210 */ /* 0x000fe20007f1e0ff */
[----:B---3--:R0:W-:Y:S03]  /*7b20*/  STL [R1+0x34c], R23 ;  /* 0x00034c1701007387 */ /* 0x0081e60000100800 */
[----:B------:R-:W-:Y:S01]  /*7b30*/  LEA.HI.X.SX32 R8, R8, R2, 0x1, P0 ;  /* 0x0000000208087211 */ /* 0x000fe200000f0eff */
[----:B0-----:R-:W-:Y:S01]  /*7b40*/  IMAD R23, R70, 0x26, RZ ;  /* 0x0000002646177824 */ /* 0x001fe200078e02ff */
[----:B------:R-:W-:Y:S01]  /*7b50*/  ISETP.GE.U32.AND P0, PT, R7, 0x7fffff6a, PT ;  /* 0x7fffff6a0700780c */ /* 0x000fe20003f06070 */
[----:B------:R-:W-:-:S03]  /*7b60*/  @!P3 IMAD.MOV.U32 R6, RZ, RZ, R41 ;  /* 0x000000ffff06b224 */ /* 0x000fc600078e0029 */
[----:B------:R-:W-:Y:S01]  /*7b70*/  IADD3 R27, P6, PT, R23, R3, RZ ;  /* 0x00000003171b7210 */ /* 0x000fe20007fde0ff */
[----:B------:R-:W-:-:S03]  /*7b80*/  @!P3 IMAD.MOV.U32 R7, RZ, RZ, R8 ;  /* 0x000000ffff07b224 */ /* 0x000fc600078e0008 */
[----:B------:R-:W-:Y:S02]  /*7b90*/  LEA.HI.X.SX32 R29, R5, R2, 0x1, P6 ;  /* 0x00000002051d7211 */ /* 0x000fe400030f0eff */
[----:B------:R0:W2:Y:S02]  /*7ba0*/  @!P3 LDG.E.U16 R37, desc[UR20][R6.64] ;  /* 0x000000140625b981 */ /* 0x0000a4000c1e1500 */
[----:B0-----:R-:W-:Y:S02]  /*7bb0*/  @!P4 IMAD.MOV.U32 R6, RZ, RZ, R27 ;  /* 0x000000ffff06c224 */ /* 0x001fe400078e001b */
[----:B------:R-:W-:-:S05]  /*7bc0*/  @!P4 IMAD.MOV.U32 R7, RZ, RZ, R29 ;  /* 0x000000ffff07c224 */ /* 0x000fca00078e001d */
[----:B------:R0:W3:Y:S01]  /*7bd0*/  @!P4 LDG.E.U16 R25, desc[UR20][R6.64] ;  /* 0x000000140619c981 */ /* 0x0000e2000c1e1500 */
[----:B------:R-:W-:-:S03]  /*7be0*/  VIADD R15, R12, 0xffffffeb ;  /* 0xffffffeb0c0f7836 */ /* 0x000fc60000000000 */
[----:B------:R-:W-:Y:S04]  /*7bf0*/  STL [R1+0xea8], R41 ;  /* 0x000ea82901007387 */ /* 0x000fe80000100800 */
[----:B------:R-:W-:Y:S01]  /*7c00*/  STL [R1+0xeb0], R27 ;  /* 0x000eb01b01007387 */ /* 0x000fe20000100800 */
[----:B------:R-:W-:-:S03]  /*7c10*/  ISETP.GE.U32.AND P1, PT, R15, 0x7fffff6c, PT ;  /* 0x7fffff6c0f00780c */ /* 0x000fc60003f26070 */
[----:B------:R1:W-:Y:S04]  /*7c20*/  STL [R1+0xb44], R8 ;  /* 0x000b440801007387 */ /* 0x0003e80000100800 */
[----:B------:R-:W-:Y:S01]  /*7c30*/  STL [R1+0xeac], R29 ;  /* 0x000eac1d01007387 */ /* 0x000fe20000100800 */
[----:B-1----:R-:W-:Y:S02]  /*7c40*/  IMAD R8, R70, 0x28, RZ ;  /* 0x0000002846087824 */ /* 0x002fe400078e02ff */
[C---:B0-----:R-:W-:Y:S02]  /*7c50*/  VIADD R6, R12.reuse, 0xffffffe8 ;  /* 0xffffffe80c067836 */ /* 0x041fe40000000000 */
[----:B------:R-:W-:Y:S01]  /*7c60*/  VIADD R7, R12, 0xffffffe7 ;  /* 0xffffffe70c077836 */ /* 0x000fe20000000000 */
[----:B------:R-:W-:-:S02]  /*7c70*/  PRMT R34, RZ, 0x7610, R34 ;  /* 0x00007610ff227816 */ /* 0x000fc40000000022 */
[----:B------:R-:W-:Y:S01]  /*7c80*/  ISETP.GE.U32.AND P4, PT, R6, 0x7fffff69, PT ;  /* 0x7fffff690600780c */ /* 0x000fe20003f86070 */
[----:B---3--:R-:W-:Y:S04]  /*7c90*/  STL [R1+0x344], R25 ;  /* 0x0003441901007387 */ /* 0x008fe80000100800 */
[----:B--2---:R0:W-:Y:S02]  /*7ca0*/  STL [R1+0x348], R37 ;  /* 0x0003482501007387 */ /* 0x0041e40000100800 */
[----:B0-----:R-:W-:-:S04]  /*7cb0*/  IADD3 R37, P3, PT, R8, R3, RZ ;  /* 0x0000000308257210 */ /* 0x001fc80007f7e0ff */
[----:B------:R-:W-:Y:S01]  /*7cc0*/  LEA.HI.X.SX32 R13, R13, R2, 0x1, P3 ;  /* 0x000000020d0d7211 */ /* 0x000fe200018f0eff */
[----:B------:R-:W-:Y:S01]  /*7cd0*/  @!P1 IMAD.MOV.U32 R6, RZ, RZ, R37 ;  /* 0x000000ffff069224 */ /* 0x000fe200078e0025 */
[----:B------:R-:W-:-:S03]  /*7ce0*/  ISETP.GE.U32.AND P3, PT, R7, 0x7fffff68, PT ;  /* 0x7fffff680700780c */ /* 0x000fc60003f66070 */
[----:B------:R-:W-:-:S05]  /*7cf0*/  @!P1 IMAD.MOV.U32 R7, RZ, RZ, R13 ;  /* 0x000000ffff079224 */ /* 0x000fca00078e000d */
[----:B------:R0:W2:Y:S01]  /*7d00*/  @!P1 LDG.E.U16 R34, desc[UR20][R6.64] ;  /* 0x0000001406229981 */ /* 0x0000a2000c1e1500 */
[C---:B------:R-:W-:Y:S02]  /*7d10*/  IMAD R25, R70.reuse, 0x2a, RZ ;  /* 0x0000002a46197824 */ /* 0x040fe400078e02ff */
[----:B------:R-:W-:-:S03]  /*7d20*/  IMAD R5, R70, 0x15, RZ ;  /* 0x0000001546057824 */ /* 0x000fc600078e02ff */
[----:B------:R-:W-:-:S04]  /*7d30*/  IADD3 R27, P6, PT, R25, R3, RZ ;  /* 0x00000003191b7210 */ /* 0x000fc80007fde0ff */
[----:B------:R-:W-:Y:S01]  /*7d40*/  LEA.HI.X.SX32 R29, R5, R2, 0x1, P6 ;  /* 0x00000002051d7211 */ /* 0x000fe200030f0eff */
[----:B0-----:R-:W-:Y:S01]  /*7d50*/  @!P5 IMAD.MOV.U32 R6, RZ, RZ, R27 ;  /* 0x000000ffff06d224 */ /* 0x001fe200078e001b */
[----:B------:R-:W-:-:S03]  /*7d60*/  PRMT R20, RZ, 0x7610, R20 ;  /* 0x00007610ff147816 */ /* 0x000fc60000000014 */
[----:B------:R-:W-:Y:S01]  /*7d70*/  @!P5 IMAD.MOV.U32 R7, RZ, RZ, R29 ;  /* 0x000000ffff07d224 */ /* 0x000fe200078e001d */
[----:B------:R-:W-:Y:S04]  /*7d80*/  STL [R1+0xe9c], R37 ;  /* 0x000e9c2501007387 */ /* 0x000fe80000100800 */
[----:B------:R0:W3:Y:S04]  /*7d90*/  @!P5 LDG.E.U16 R20, desc[UR20][R6.64] ;  /* 0x000000140614d981 */ /* 0x0000e8000c1e1500 */
[----:B------:R-:W-:Y:S04]  /*7da0*/  STL [R1+0xea4], R27 ;  /* 0x000ea41b01007387 */ /* 0x000fe80000100800 */
[----:B------:R1:W-:Y:S04]  /*7db0*/  STL [R1+0xe98], R13 ;  /* 0x000e980d01007387 */ /* 0x0003e80000100800 */
[----:B------:R-:W-:Y:S01]  /*7dc0*/  STL [R1+0xea0], R29 ;  /* 0x000ea01d01007387 */ /* 0x000fe20000100800 */
[----:B-1----:R-:W-:-:S02]  /*7dd0*/  IMAD R13, R70, 0x2c, RZ ;  /* 0x0000002c460d7824 */ /* 0x002fc400078e02ff */
[C---:B0-----:R-:W-:Y:S02]  /*7de0*/  VIADD R6, R12.reuse, 0xffffffe6 ;  /* 0xffffffe60c067836 */ /* 0x041fe40000000000 */
[----:B------:R-:W-:Y:S01]  /*7df0*/  VIADD R7, R12, 0xffffffe5 ;  /* 0xffffffe50c077836 */ /* 0x000fe20000000000 */
[----:B------:R-:W-:Y:S02]  /*7e00*/  PRMT R31, RZ, 0x7610, R31 ;  /* 0x00007610ff1f7816 */ /* 0x000fe4000000001f */
[----:B------:R-:W-:Y:S01]  /*7e10*/  ISETP.GE.U32.AND P5, PT, R6, 0x7fffff67, PT ;  /* 0x7fffff670600780c */ /* 0x000fe20003fa6070 */
        /* <DEDUP_REMOVED lines=8> */
[----:B------:R-:W-:Y:S01]  /*7ea0*/  IMAD R5, R70, 0x17, RZ ;  /* 0x0000001746057824 */ /* 0x000fe200078e02ff */
[----:B---3--:R1:W-:Y:S04]  /*7eb0*/  STL [R1+0x33c], R20 ;  /* 0x00033c1401007387 */ /* 0x0083e80000100800 */
[----:B------:R-:W-:Y:S01]  /*7ec0*/  STL [R1+0xe8c], R34 ;  /* 0x000e8c2201007387 */ /* 0x000fe20000100800 */
[----:B-1----:R-:W-:-:S04]  /*7ed0*/  IADD3 R20, P6, PT, R27, R3, RZ ;  /* 0x000000031b147210 */ /* 0x002fc80007fde0ff */
[----:B------:R-:W-:Y:S01]  /*7ee0*/  LEA.HI.X.SX32 R29, R5, R2, 0x1, P6 ;  /* 0x00000002051d7211 */ /* 0x000fe200030f0eff */
[----:B------:R-:W-:Y:S01]  /*7ef0*/  STL [R1+0xe94], R20 ;  /* 0x000e941401007387 */ /* 0x000fe20000100800 */
[----:B------:R-:W-:-:S03]  /*7f00*/  PRMT R15, RZ, 0x7610, R15 ;  /* 0x00007610ff0f7816 */ /* 0x000fc6000000000f */
[----:B------:R1:W-:Y:S01]  /*7f10*/  STL [R1+0xe88], R14 ;  /* 0x000e880e01007387 */ /* 0x0003e20000100800 */
[----:B0-----:R-:W-:Y:S02]  /*7f20*/  @!P4 IMAD.MOV.U32 R7, RZ, RZ, R29 ;  /* 0x000000ffff07c224 */ /* 0x001fe400078e001d */
[----:B------:R-:W-:Y:S01]  /*7f30*/  @!P4 IMAD.MOV.U32 R6, RZ, RZ, R20 ;  /* 0x000000ffff06c224 */ /* 0x000fe200078e0014 */
[----:B------:R0:W-:Y:S01]  /*7f40*/  STL [R1+0xe90], R29 ;  /* 0x000e901d01007387 */ /* 0x0001e20000100800 */
[----:B------:R-:W-:-:S03]  /*7f50*/  IMAD R5, R70, 0x19, RZ ;  /* 0x0000001946057824 */ /* 0x000fc600078e02ff */
[----:B------:R3:W5:Y:S01]  /*7f60*/  @!P4 LDG.E.U16 R15, desc[UR20][R6.64] ;  /* 0x00000014060fc981 */ /* 0x000762000c1e1500 */
[C---:B-1----:R-:W-:Y:S02]  /*7f70*/  IMAD R14, R70.reuse, 0x30, RZ ;  /* 0x00000030460e7824 */ /* 0x042fe400078e02ff */
[----:B0-----:R-:W-:-:S03]  /*7f80*/  IMAD R29, R70, 0x32, RZ ;  /* 0x00000032461d7824 */ /* 0x001fc600078e02ff */
[-C--:B------:R-:W-:Y:S01]  /*7f90*/  IADD3 R34, P0, PT, R14, R3.reuse, RZ ;  /* 0x000000030e227210 */ /* 0x080fe20007f1e0ff */
[C---:B---3--:R-:W-:Y:S01]  /*7fa0*/  VIADD R6, R12.reuse, 0xffffffe4 ;  /* 0xffffffe40c067836 */ /* 0x048fe20000000000 */
[----:B------:R-:W-:Y:S01]  /*7fb0*/  IADD3 R20, P6, PT, R29, R3, RZ ;  /* 0x000000031d147210 */ /* 0x000fe20007fde0ff */
[----:B------:R-:W-:Y:S01]  /*7fc0*/  VIADD R7, R12, 0xffffffe3 ;  /* 0xffffffe30c077836 */ /* 0x000fe20000000000 */
[----:B------:R-:W-:Y:S01]  /*7fd0*/  LEA.HI.X.SX32 R9, R9, R2, 0x1, P0 ;  /* 0x0000000209097211 */ /* 0x000fe200000f0eff */
[----:B------:R-:W-:Y:S01]  /*7fe0*/  STL [R1+0xe7c], R34 ;  /* 0x000e7c2201007387 */ /* 0x000fe20000100800 */
[----:B------:R-:W-:Y:S01]  /*7ff0*/  ISETP.GE.U32.AND P4, PT, R6, 0x7fffff65, PT ;  /* 0x7fffff650600780c */ /* 0x000fe20003f86070 */
[----:B------:R-:W-:Y:S01]  /*8000*/  @!P3 IMAD.MOV.U32 R6, RZ, RZ, R34 ;  /* 0x000000ffff06b224 */ /* 0x000fe200078e0022 */
[----:B------:R-:W-:Y:S01]  /*8010*/  PRMT R33, RZ, 0x7610, R33 ;  /* 0x00007610ff217816 */ /* 0x000fe20000000021 */
[----:B------:R-:W-:Y:S01]  /*8020*/  STL [R1+0xe84], R20 ;  /* 0x000e841401007387 */ /* 0x000fe20000100800 */
[----:B------:R-:W-:Y:S01]  /*8030*/  ISETP.GE.U32.AND P0, PT, R7, 0x7fffff64, PT ;  /* 0x7fffff640700780c */ /* 0x000fe20003f06070 */
[----:B------:R-:W-:-:S02]  /*8040*/  @!P3 IMAD.MOV.U32 R7, RZ, RZ, R9 ;  /* 0x000000ffff07b224 */ /* 0x000fc400078e0009 */
[----:B------:R0:W-:Y:S01]  /*8050*/  STL [R1+0xe78], R9 ;  /* 0x000e780901007387 */ /* 0x0001e20000100800 */
[----:B------:R-:W-:-:S03]  /*8060*/  PRMT R16, RZ, 0x7610, R16 ;  /* 0x00007610ff107816 */ /* 0x000fc60000000010 */
[----:B------:R1:W3:Y:S01]  /*8070*/  @!P3 LDG.E.U16 R33, desc[UR20][R6.64] ;  /* 0x000000140621b981 */ /* 0x0002e2000c1e1500 */
[----:B0-----:R-:W-:Y:S02]  /*8080*/  IMAD R9, R70, 0x34, RZ ;  /* 0x0000003446097824 */ /* 0x001fe400078e02ff */
[----:B-1----:R-:W-:-:S03]  /*8090*/  @!P5 IMAD.MOV.U32 R6, RZ, RZ, R20 ;  /* 0x000000ffff06d224 */ /* 0x002fc600078e0014 */
[----:B------:R-:W-:-:S04]  /*80a0*/  IADD3 R34, P3, PT, R9, R3, RZ ;  /* 0x0000000309227210 */ /* 0x000fc80007f7e0ff */
[-C--:B------:R-:W-:Y:S02]  /*80b0*/  LEA.HI.X.SX32 R37, R17, R2.reuse, 0x1, P3 ;  /* 0x0000000211257211 */ /* 0x080fe400018f0eff */
[----:B------:R-:W-:Y:S01]  /*80c0*/  PRMT R32, RZ, 0x7610, R32 ;  /* 0x00007610ff207816 */ /* 0x000fe20000000020 */
[----:B--2---:R0:W-:Y:S02]  /*80d0*/  STL [R1+0x338], R31 ;  /* 0x0003381f01007387 */ /* 0x0041e40000100800 */
[----:B0-----:R-:W-:-:S05]  /*80e0*/  LEA.HI.X.SX32 R31, R5, R2, 0x1, P6 ;  /* 0x00000002051f7211 */ /* 0x001fca00030f0eff */
[----:B------:R-:W-:-:S05]  /*80f0*/  @!P5 IMAD.MOV.U32 R7, RZ, RZ, R31 ;  /* 0x000000ffff07d224 */ /* 0x000fca00078e001f */
[----:B------:R0:W5:Y:S02]  /*8100*/  @!P5 LDG.E.U16 R16, desc[UR20][R6.64] ;  /* 0x000000140610d981 */ /* 0x000164000c1e1500 */
[C---:B0-----:R-:W-:Y:S02]  /*8110*/  VIADD R6, R12.reuse, 0xffffffe2 ;  /* 0xffffffe20c067836 */ /* 0x041fe40000000000 */
[----:B------:R-:W-:-:S03]  /*8120*/  VIADD R7, R12, 0xffffffe1 ;  /* 0xffffffe10c077836 */ /* 0x000fc60000000000 */
[----:B------:R-:W-:Y:S01]  /*8130*/  ISETP.GE.U32.AND P5, PT, R6, 0x7fffff63, PT ;  /* 0x7fffff630600780c */ /* 0x000fe20003fa6070 */
[----:B------:R-:W-:Y:S01]  /*8140*/  @!P1 IMAD.MOV.U32 R6, RZ, RZ, R34 ;  /* 0x000000ffff069224 */ /* 0x000fe200078e0022 */
[----:B------:R-:W-:Y:S01]  /*8150*/  ISETP.GE.U32.AND P3, PT, R7, 0x7fffff62, PT ;  /* 0x7fffff620700780c */ /* 0x000fe20003f66070 */
[----:B------:R-:W-:-:S05]  /*8160*/  @!P1 IMAD.MOV.U32 R7, RZ, RZ, R37 ;  /* 0x000000ffff079224 */ /* 0x000fca00078e0025 */
[----:B------:R0:W2:Y:S04]  /*8170*/  @!P1 LDG.E.U16 R32, desc[UR20][R6.64] ;  /* 0x0000001406209981 */ /* 0x0000a8000c1e1500 */
[----:B------:R1:W-:Y:S01]  /*8180*/  STL [R1+0xe80], R31 ;  /* 0x000e801f01007387 */ /* 0x0003e20000100800 */
[C---:B------:R-:W-:Y:S02]  /*8190*/  IMAD R5, R70.reuse, 0x1b, RZ ;  /* 0x0000001b46057824 */ /* 0x040fe400078e02ff */
[----:B-1----:R-:W-:Y:S01]  /*81a0*/  IMAD R31, R70, 0x36, RZ ;  /* 0x00000036461f7824 */ /* 0x002fe200078e02ff */
[----:B------:R-:W-:Y:S04]  /*81b0*/  STL [R1+0xe6c], R34 ;  /* 0x000e6c2201007387 */ /* 0x000fe80000100800 */
[----:B------:R-:W-:-:S05]  /*81c0*/  IADD3 R20, P6, PT, R31, R3, RZ ;  /* 0x000000031f147210 */ /* 0x000fca0007fde0ff */
[----:B------:R-:W-:Y:S04]  /*81d0*/  STL [R1+0xe74], R20 ;  /* 0x000e741401007387 */ /* 0x000fe80000100800 */
[----:B------:R-:W-:Y:S04]  /*81e0*/  STL [R1+0xe68], R37 ;  /* 0x000e682501007387 */ /* 0x000fe80000100800 */
[----:B---3--:R1:W-:Y:S01]  /*81f0*/  STL [R1+0x334], R33 ;  /* 0x0003342101007387 */ /* 0x0083e20000100800 */
[----:B------:R-:W-:Y:S02]  /*8200*/  PRMT R17, RZ, 0x7610, R17 ;  /* 0x00007610ff117816 */ /* 0x000fe40000000011 */
[----:B-1----:R-:W-:Y:S01]  /*8210*/  LEA.HI.X.SX32 R33, R5, R2, 0x1, P6 ;  /* 0x0000000205217211 */ /* 0x002fe200030f0eff */
[----:B0-----:R-:W-:-:S04]  /*8220*/  @!P4 IMAD.MOV.U32 R6, RZ, RZ, R20 ;  /* 0x000000ffff06c224 */ /* 0x001fc800078e0014 */
[----:B------:R0:W-:Y:S01]  /*8230*/  STL [R1+0xe70], R33 ;  /* 0x000e702101007387 */ /* 0x0001e20000100800 */
[----:B------:R-:W-:Y:S02]  /*8240*/  @!P4 IMAD.MOV.U32 R7, RZ, RZ, R33 ;  /* 0x000000ffff07c224 */ /* 0x000fe400078e0021 */
[----:B------:R-:W-:-:S03]  /*8250*/  IMAD R5, R70, 0x1d, RZ ;  /* 0x0000001d46057824 */ /* 0x000fc600078e02ff */
[----:B------:R1:W5:Y:S01]  /*8260*/  @!P4 LDG.E.U16 R17, desc[UR20][R6.64] ;  /* 0x000000140611c981 */ /* 0x000362000c1e1500 */
[----:B0-----:R-:W-:Y:S01]  /*8270*/  IMAD R33, R70, 0x3a, RZ ;  /* 0x0000003a46217824 */ /* 0x001fe200078e02ff */
[----:B------:R-:W-:Y:S01]  /*8280*/  PRMT R35, RZ, 0x7610, R35 ;  /* 0x00007610ff237816 */ /* 0x000fe20000000023 */
[C---:B-1----:R-:W-:Y:S02]  /*8290*/  VIADD R6, R12.reuse, 0xffffffe0 ;  /* 0xffffffe00c067836 */ /* 0x042fe40000000000 */
[----:B------:R-:W-:Y:S01]  /*82a0*/  VIADD R7, R12, 0xffffffdf ;  /* 0xffffffdf0c077836 */ /* 0x000fe20000000000 */
[----:B------:R-:W-:Y:S02]  /*82b0*/  IADD3 R20, P6, PT, R33, R3, RZ ;  /* 0x0000000321147210 */ /* 0x000fe40007fde0ff */
[----:B------:R-:W-:Y:S02]  /*82c0*/  ISETP.GE.U32.AND P4, PT, R6, 0x7fffff61, PT ;  /* 0x7fffff610600780c */ /* 0x000fe40003f86070 */
[----:B------:R-:W-:Y:S01]  /*82d0*/  LEA.HI.X.SX32 R37, R5, R2, 0x1, P6 ;  /* 0x0000000205257211 */ /* 0x000fe200030f0eff */
[C---:B------:R-:W-:Y:S01]  /*82e0*/  IMAD R34, R70.reuse, 0x3c, RZ ;  /* 0x0000003c46227824 */ /* 0x040fe200078e02ff */
[----:B------:R-:W-:Y:S01]  /*82f0*/  PRMT R39, RZ, 0x7610, R39 ;  /* 0x00007610ff277816 */ /* 0x000fe20000000027 */
[----:B--2---:R0:W-:Y:S02]  /*8300*/  STL [R1+0x330], R32 ;  /* 0x0003302001007387 */ /* 0x0041e40000100800 */
[----:B0-----:R-:W-:-:S05]  /*8310*/  IMAD R32, R70, 0x38, RZ ;  /* 0x0000003846207824 */ /* 0x001fca00078e02ff */
[----:B------:R-:W-:-:S04]  /*8320*/  IADD3 R41, P1, PT, R32, R3, RZ ;  /* 0x0000000320297210 */ /* 0x000fc80007f3e0ff */
[----:B------:R-:W-:Y:S01]  /*8330*/  LEA.HI.X.SX32 R43, R18, R2, 0x1, P1 ;  /* 0x00000002122b7211 */ /* 0x000fe200008f0eff */
[----:B------:R-:W-:Y:S01]  /*8340*/  @!P0 IMAD.MOV.U32 R6, RZ, RZ, R41 ;  /* 0x000000ffff068224 */ /* 0x000fe200078e0029 */
[----:B------:R-:W-:-:S03]  /*8350*/  ISETP.GE.U32.AND P1, PT, R7, 0x7fffff60, PT ;  /* 0x7fffff600700780c */ /* 0x000fc60003f26070 */
[----:B------:R-:W-:Y:S01]  /*8360*/  @!P0 IMAD.MOV.U32 R7, RZ, RZ, R43 ;  /* 0x000000ffff078224 */ /* 0x000fe200078e002b */
[----:B------:R-:W-:-:S04]  /*8370*/  PRMT R18, RZ, 0x7610, R18 ;  /* 0x00007610ff127816 */ /* 0x000fc80000000012 */
[----:B------:R0:W2:Y:S02]  /*8380*/  @!P0 LDG.E.U16 R35, desc[UR20][R6.64] ;  /* 0x0000001406238981 */ /* 0x0000a4000c1e1500 */
[----:B0-----:R-:W-:Y:S02]  /*8390*/  @!P5 IMAD.MOV.U32 R6, RZ, RZ, R20 ;  /* 0x000000ffff06d224 */ /* 0x001fe400078e0014 */
[----:B------:R-:W-:Y:S01]  /*83a0*/  @!P5 IMAD.MOV.U32 R7, RZ, RZ, R37 ;  /* 0x000000ffff07d224 */ /* 0x000fe200078e0025 */
[----:B------:R0:W-:Y:S04]  /*83b0*/  STL [R1+0xe5c], R41 ;  /* 0x000e5c2901007387 */ /* 0x0001e80000100800 */
[----:B------:R1:W5:Y:S04]  /*83c0*/  @!P5 LDG.E.U16 R18, desc[UR20][R6.64] ;  /* 0x000000140612d981 */ /* 0x000368000c1e1500 */
[----:B------:R-:W-:Y:S01]  /*83d0*/  STL [R1+0xe64], R20 ;  /* 0x000e641401007387 */ /* 0x000fe20000100800 */
[----:B0-----:R-:W-:Y:S01]  /*83e0*/  IADD3 R41, P0, PT, R34, R3, RZ ;  /* 0x0000000322297210 */ /* 0x001fe20007f1e0ff */
[----:B-1----:R-:W-:-:S02]  /*83f0*/  VIADD R6, R12, 0xffffffde ;  /* 0xffffffde0c067836 */ /* 0x002fc40000000000 */
[----:B------:R0:W-:Y:S03]  /*8400*/  STL [R1+0xe58], R43 ;  /* 0x000e582b01007387 */ /* 0x0001e60000100800 */
[----:B------:R-:W-:Y:S01]  /*8410*/  ISETP.GE.U32.AND P5, PT, R6, 0x7fffff5f, PT ;  /* 0x7fffff5f0600780c */ /* 0x000fe20003fa6070 */
[----:B------:R-:W-:Y:S01]  /*8420*/  VIADD R6, R12, 0xffffffdd ;  /* 0xffffffdd0c067836 */ /* 0x000fe20000000000 */
[----:B0-----:R-:W-:-:S04]  /*8430*/  LEA.HI.X.SX32 R43, R19, R2, 0x1, P0 ;  /* 0x00000002132b7211 */ /* 0x001fc800000f0eff */
[----:B------:R-:W-:Y:S01]  /*8440*/  ISETP.GE.U32.AND P0, PT, R6, 0x7fffff5e, PT ;  /* 0x7fffff5e0600780c */ /* 0x000fe20003f06070 */
[----:B------:R-:W-:Y:S02]  /*8450*/  @!P3 IMAD.MOV.U32 R6, RZ, RZ, R41 ;  /* 0x000000ffff06b224 */ /* 0x000fe400078e0029 */
[----:B------:R-:W-:-:S05]  /*8460*/  @!P3 IMAD.MOV.U32 R7, RZ, RZ, R43 ;  /* 0x000000ffff07b224 */ /* 0x000fca00078e002b */
[----:B------:R0:W3:Y:S04]  /*8470*/  @!P3 LDG.E.U16 R39, desc[UR20][R6.64] ;  /* 0x000000140627b981 */ /* 0x0000e8000c1e1500 */
[----:B------:R-:W-:Y:S01]  /*8480*/  STL [R1+0xe60], R37 ;  /* 0x000e602501007387 */ /* 0x000fe20000100800 */
[C---:B------:R-:W-:Y:S01]  /*8490*/  IMAD R5, R70.reuse, 0x1f, RZ ;  /* 0x0000001f46057824 */ /* 0x040fe200078e02ff */
[----:B------:R-:W-:Y:S02]  /*84a0*/  PRMT R19, RZ, 0x7610, R19 ;  /* 0x00007610ff137816 */ /* 0x000fe40000000013 */
[----:B------:R-:W-:Y:S01]  /*84b0*/  PRMT R38, RZ, 0x7610, R38 ;  /* 0x00007610ff267816 */ /* 0x000fe20000000026 */
[----:B--2---:R1:W-:Y:S02]  /*84c0*/  STL [R1+0x32c], R35 ;  /* 0x00032c2301007387 */ /* 0x0043e40000100800 */
[----:B-1----:R-:W-:-:S05]  /*84d0*/  IMAD R35, R70, 0x3e, RZ ;  /* 0x0000003e46237824 */ /* 0x002fca00078e02ff */
[----:B------:R-:W-:Y:S01]  /*84e0*/  IADD3 R20, P6, PT, R35, R3, RZ ;  /* 0x0000000323147210 */ /* 0x000fe20007fde0ff */
[----:B------:R-:W-:Y:S03]  /*84f0*/  STL [R1+0xe4c], R41 ;  /* 0x000e4c2901007387 */ /* 0x000fe60000100800 */
[----:B------:R-:W-:Y:S01]  /*8500*/  LEA.HI.X.SX32 R37, R5, R2, 0x1, P6 ;  /* 0x0000000205257211 */ /* 0x000fe200030f0eff */
[----:B------:R-:W-:Y:S01]  /*8510*/  STL [R1+0xe54], R20 ;  /* 0x000e541401007387 */ /* 0x000fe20000100800 */
[----:B0-----:R-:W-:-:S03]  /*8520*/  @!P4 IMAD.MOV.U32 R6, RZ, RZ, R20 ;  /* 0x000000ffff06c224 */ /* 0x001fc600078e0014 */
[----:B------:R0:W-:Y:S01]  /*8530*/  STL [R1+0xe48], R43 ;  /* 0x000e482b01007387 */ /* 0x0001e20000100800 */
[----:B------:R-:W-:Y:S02]  /*8540*/  @!P4 IMAD.MOV.U32 R7, RZ, RZ, R37 ;  /* 0x000000ffff07c224 */ /* 0x000fe400078e0025 */
[C---:B------:R-:W-:Y:S01]  /*8550*/  IMAD.SHL.U32 R5, R70.reuse, 0x20, RZ ;  /* 0x0000002046057824 */ /* 0x040fe200078e00ff */
[----:B------:R1:W-:Y:S04]  /*8560*/  STL [R1+0xe50], R37 ;  /* 0x000e502501007387 */ /* 0x0003e80000100800 */
[----:B------:R2:W5:Y:S01]  /*8570*/  @!P4 LDG.E.U16 R19, desc[UR20][R6.64] ;  /* 0x000000140613c981 */ /* 0x000562000c1e1500 */
[C---:B0-----:R-:W-:Y:S01]  /*8580*/  LEA R43, P3, R70.reuse, R3, 0x6 ;  /* 0x00000003462b7211 */ /* 0x041fe200078630ff */
[----:B-1----:R-:W-:-:S03]  /*8590*/  IMAD R37, R70, 0x42, RZ ;  /* 0x0000004246257824 */ /* 0x002fc600078e02ff */
[----:B------:R-:W-:Y:S01]  /*85a0*/  LEA.HI.X.SX32 R45, R5, R2, 0x1, P3 ;  /* 0x00000002052d7211 */ /* 0x000fe200018f0eff */
[----:B--2---:R-:W-:Y:S02]  /*85b0*/  IMAD R6, R70, 0x21, RZ ;  /* 0x0000002146067824 */ /* 0x004fe400078e02ff */
[----:B------:R-:W-:Y:S01]  /*85c0*/  VIADD R7, R12, 0xffffffdc ;  /* 0xffffffdc0c077836 */ /* 0x000fe20000000000 */
[----:B---3--:R0:W-:Y:S04]  /*85d0*/  STL [R1+0x328], R39 ;  /* 0x0003282701007387 */ /* 0x0081e80000100800 */
[----:B------:R-:W-:Y:S01]  /*85e0*/  ISETP.GE.U32.AND P4, PT, R7, 0x7fffff5d, PT ;  /* 0x7fffff5d0700780c */ /* 0x000fe20003f86070 */
[----:B------:R-:W-:Y:S01]  /*85f0*/  @!P1 IMAD.MOV.U32 R7, RZ, RZ, R45 ;  /* 0x000000ffff079224 */ /* 0x000fe200078e002d */
[----:B0-----:R-:W-:-:S04]  /*8600*/  IADD3 R39, P6, PT, R37, R3, RZ ;  /* 0x0000000325277210 */ /* 0x001fc80007fde0ff */
[----:B------:R-:W-:Y:S01]  /*8610*/  LEA.HI.X.SX32 R41, R6, R2, 0x1, P6 ;  /* 0x0000000206297211 */ /* 0x000fe200030f0eff */
[----:B------:R-:W-:-:S05]  /*8620*/  @!P1 IMAD.MOV.U32 R6, RZ, RZ, R43 ;  /* 0x000000ffff069224 */ /* 0x000fca00078e002b */
[----:B------:R0:W2:Y:S01]  /*8630*/  @!P1 LDG.E.U16 R38, desc[UR20][R6.64] ;  /* 0x0000001406269981 */ /* 0x0000a2000c1e1500 */
[----:B------:R-:W-:-:S03]  /*8640*/  VIADD R20, R12, 0xffffffdb ;  /* 0xffffffdb0c147836 */ /* 0x000fc60000000000 */
[----:B------:R-:W-:Y:S04]  /*8650*/  STL [R1+0xe3c], R43 ;  /* 0x000e3c2b01007387 */ /* 0x000fe80000100800 */
[----:B------:R-:W-:Y:S01]  /*8660*/  STL [R1+0xe44], R39 ;  /* 0x000e442701007387 */ /* 0x000fe20000100800 */
[----:B------:R-:W-:-:S03]  /*8670*/  ISETP.GE.U32.AND P3, PT, R20, 0x7fffff5c, PT ;  /* 0x7fffff5c1400780c */ /* 0x000fc60003f66070 */
[----:B------:R-:W-:Y:S01]  /*8680*/  STL [R1+0xe38], R45 ;  /* 0x000e382d01007387 */ /* 0x000fe20000100800 */
[----:B------:R-:W-:-:S03]  /*8690*/  PRMT R20, RZ, 0x7610, R20 ;  /* 0x00007610ff147816 */ /* 0x000fc60000000014 */
[----:B------:R-:W-:Y:S01]  /*86a0*/  STL [R1+0xe40], R41 ;  /* 0x000e402901007387 */ /* 0x000fe20000100800 */
[----:B0-----:R-:W-:Y:S02]  /*86b0*/  @!P5 IMAD.MOV.U32 R6, RZ, RZ, R39 ;  /* 0x000000ffff06d224 */ /* 0x001fe400078e0027 */
[----:B------:R-:W-:-:S05]  /*86c0*/  @!P5 IMAD.MOV.U32 R7, RZ, RZ, R41 ;  /* 0x000000ffff07d224 */ /* 0x000fca00078e0029 */
[----:B------:R0:W5:Y:S01]  /*86d0*/  @!P5 LDG.E.U16 R20, desc[UR20][R6.64] ;  /* 0x000000140614d981 */ /* 0x000162000c1e1500 */
[----:B------:R-:W-:Y:S01]  /*86e0*/  PRMT R40, RZ, 0x7610, R40 ;  /* 0x00007610ff287816 */ /* 0x000fe20000000028 */
[C---:B0-----:R-:W-:Y:S02]  /*86f0*/  VIADD R6, R12.reuse, 0xffffffda ;  /* 0xffffffda0c067836 */ /* 0x041fe40000000000 */
[----:B------:R-:W-:-:S03]  /*8700*/  VIADD R7, R12, 0xffffffd9 ;  /* 0xffffffd90c077836 */ /* 0x000fc60000000000 */
[----:B------:R-:W-:Y:S01]  /*8710*/  ISETP.GE.U32.AND P5, PT, R6, 0x7fffff5b, PT ;  /* 0x7fffff5b0600780c */ /* 0x000fe20003fa6070 */
[----:B--2---:R0:W-:Y:S02]  /*8720*/  STL [R1+0x324], R38 ;  /* 0x0003242601007387 */ /* 0x0041e40000100800 */
[----:B0-----:R-:W-:-:S05]  /*8730*/  IMAD R38, R70, 0x44, RZ ;  /* 0x0000004446267824 */ /* 0x001fca00078e02ff */
[----:B------:R-:W-:-:S04]  /*8740*/  IADD3 R45, P1, PT, R38, R3, RZ ;  /* 0x00000003262d7210 */ /* 0x000fc80007f3e0ff */
[----:B------:R-:W-:Y:S01]  /*8750*/  LEA.HI.X.SX32 R48, R21, R2, 0x1, P1 ;  /* 0x0000000215307211 */ /* 0x000fe200008f0eff */
[----:B------:R-:W-:Y:S01]  /*8760*/  @!P0 IMAD.MOV.U32 R6, RZ, RZ, R45 ;  /* 0x000000ffff068224 */ /* 0x000fe200078e002d */
[----:B------:R-:W-:-:S03]  /*8770*/  ISETP.GE.U32.AND P1, PT, R7, 0x7fffff5a, PT ;  /* 0x7fffff5a0700780c */ /* 0x000fc60003f26070 */
[----:B------:R-:W-:-:S05]  /*8780*/  @!P0 IMAD.MOV.U32 R7, RZ, RZ, R48 ;  /* 0x000000ffff078224 */ /* 0x000fca00078e0030 */
[----:B------:R0:W2:Y:S01]  /*8790*/  @!P0 LDG.E.U16 R40, desc[UR20][R6.64] ;  /* 0x0000001406288981 */ /* 0x0000a2000c1e1500 */
[C---:B------:R-:W-:Y:S02]  /*87a0*/  IMAD R39, R70.reuse, 0x46, RZ ;  /* 0x0000004646277824 */ /* 0x040fe400078e02ff */
[----:B------:R-:W-:-:S03]  /*87b0*/  IMAD R5, R70, 0x23, RZ ;  /* 0x0000002346057824 */ /* 0x000fc600078e02ff */
[----:B------:R-:W-:Y:S01]  /*87c0*/  IADD3 R41, P6, PT, R39, R3, RZ ;  /* 0x0000000327297210 */ /* 0x000fe20007fde0ff */
[----:B------:R-:W-:Y:S03]  /*87d0*/  STL [R1+0xb4c], R45 ;  /* 0x000b4c2d01007387 */ /* 0x000fe60000100800 */
[----:B------:R-:W-:Y:S01]  /*87e0*/  LEA.HI.X.SX32 R43, R5, R2, 0x1, P6 ;  /* 0x00000002052b7211 */ /* 0x000fe200030f0eff */
[----:B------:R-:W-:Y:S04]  /*87f0*/  STL [R1+0xb54], R41 ;  /* 0x000b542901007387 */ /* 0x000fe80000100800 */
        /* <DEDUP_REMOVED lines=95> */
[----:B------:R1:W-:Y:S04]  /*8df0*/  STL [R1+0xb94], R52 ;  /* 0x000b943401007387 */ /* 0x0003e80000100800 */
[----:B------:R-:W-:Y:S01]  /*8e00*/  STL [R1+0xb88], R71 ;  /* 0x000b884701007387 */ /* 0x000fe20000100800 */
[----:B------:R-:W-:-:S03]  /*8e10*/  PRMT R25, RZ, 0x7610, R25 ;  /* 0x00007610ff197816 */ /* 0x000fc60000000019 */
[----:B------:R3:W-:Y:S01]  /*8e20*/  STL [R1+0xb90], R56 ;  /* 0x000b903801007387 */ /* 0x0007e20000100800 */
[----:B0-----:R-:W-:Y:S02]  /*8e30*/  @!P4 IMAD.MOV.U32 R6, RZ, RZ, R52 ;  /* 0x000000ffff06c224 */ /* 0x001fe400078e0034 */
[----:B------:R-:W-:Y:S02]  /*8e40*/  @!P4 IMAD.MOV.U32 R7, RZ, RZ, R56 ;  /* 0x000000ffff07c224 */ /* 0x000fe400078e0038 */
[----:B-1----:R-:W-:-:S03]  /*8e50*/  IMAD R52, R70, 0x5a, RZ ;  /* 0x0000005a46347824 */ /* 0x002fc600078e02ff */
[----:B------:R0:W5:Y:S01]  /*8e60*/  @!P4 LDG.E.U16 R25, desc[UR20][R6.64] ;  /* 0x000000140619c981 */ /* 0x000162000c1e1500 */
[----:B------:R-:W-:Y:S01]  /*8e70*/  IMAD R5, R70, 0x2d, RZ ;  /* 0x0000002d46057824 */ /* 0x000fe200078e02ff */
[----:B---3--:R-:W-:Y:S02]  /*8e80*/  IADD3 R56, P6, PT, R52, R3, RZ ;  /* 0x0000000334387210 */ /* 0x008fe40007fde0ff */
[----:B------:R-:W-:Y:S01]  /*8e90*/  PRMT R64, RZ, 0x7610, R64 ;  /* 0x00007610ff407816 */ /* 0x000fe20000000040 */
[C---:B0-----:R-:W-:Y:S02]  /*8ea0*/  VIADD R6, R12.reuse, 0xffffffd0 ;  /* 0xffffffd00c067836 */ /* 0x041fe40000000000 */
[----:B------:R-:W-:Y:S01]  /*8eb0*/  VIADD R7, R12, 0xffffffcf ;  /* 0xffffffcf0c077836 */ /* 0x000fe20000000000 */
[----:B------:R-:W-:Y:S02]  /*8ec0*/  LEA.HI.X.SX32 R60, R5, R2, 0x1, P6 ;  /* 0x00000002053c7211 */ /* 0x000fe400030f0eff */
[----:B------:R-:W-:-:S02]  /*8ed0*/  ISETP.GE.U32.AND P4, PT, R6, 0x7fffff51, PT ;  /* 0x7fffff510600780c */ /* 0x000fc40003f86070 */
[----:B------:R-:W-:Y:S02]  /*8ee0*/  PRMT R26, RZ, 0x7610, R26 ;  /* 0x00007610ff1a7816 */ /* 0x000fe4000000001a */
[----:B------:R-:W-:Y:S01]  /*8ef0*/  PRMT R58, RZ, 0x7610, R58 ;  /* 0x00007610ff3a7816 */ /* 0x000fe2000000003a */
[----:B--2---:R0:W-:Y:S02]  /*8f00*/  STL [R1+0x308], R50 ;  /* 0x0003083201007387 */ /* 0x0041e40000100800 */
[----:B0-----:R-:W-:-:S05]  /*8f10*/  IMAD R50, R70, 0x58, RZ ;  /* 0x0000005846327824 */ /* 0x001fca00078e02ff */
[----:B------:R-:W-:-:S04]  /*8f20*/  IADD3 R71, P3, PT, R50, R3, RZ ;  /* 0x0000000332477210 */ /* 0x000fc80007f7e0ff */
[----:B------:R-:W-:Y:S01]  /*8f30*/  LEA.HI.X.SX32 R13, R13, R2, 0x1, P3 ;  /* 0x000000020d0d7211 */ /* 0x000fe200018f0eff */
[----:B------:R-:W-:Y:S01]  /*8f40*/  @!P1 IMAD.MOV.U32 R6, RZ, RZ, R71 ;  /* 0x000000ffff069224 */ /* 0x000fe200078e0047 */
[----:B------:R-:W-:Y:S01]  /*8f50*/  ISETP.GE.U32.AND P3, PT, R7, 0x7fffff50, PT ;  /* 0x7fffff500700780c */ /* 0x000fe20003f66070 */
[----:B------:R-:W-:Y:S02]  /*8f60*/  STL [R1+0xb9c], R71 ;  /* 0x000b9c4701007387 */ /* 0x000fe40000100800 */
[----:B------:R-:W-:Y:S02]  /*8f70*/  @!P1 IMAD.MOV.U32 R7, RZ, RZ, R13 ;  /* 0x000000ffff079224 */ /* 0x000fe400078e000d */
[----:B------:R-:W-:Y:S04]  /*8f80*/  STL [R1+0xba4], R56 ;  /* 0x000ba43801007387 */ /* 0x000fe80000100800 */
[----:B------:R0:W-:Y:S04]  /*8f90*/  STL [R1+0xb98], R13 ;  /* 0x000b980d01007387 */ /* 0x0001e80000100800 */
[----:B------:R1:W2:Y:S01]  /*8fa0*/  @!P1 LDG.E.U16 R64, desc[UR20][R6.64] ;  /* 0x0000001406409981 */ /* 0x0002a2000c1e1500 */
[----:B0-----:R-:W-:-:S02]  /*8fb0*/  IMAD R13, R70, 0x5c, RZ ;  /* 0x0000005c460d7824 */ /* 0x001fc400078e02ff */
[----:B-1----:R-:W-:Y:S02]  /*8fc0*/  @!P5 IMAD.MOV.U32 R6, RZ, RZ, R56 ;  /* 0x000000ffff06d224 */ /* 0x002fe400078e0038 */
[----:B------:R-:W-:Y:S01]  /*8fd0*/  @!P5 IMAD.MOV.U32 R7, RZ, RZ, R60 ;  /* 0x000000ffff07d224 */ /* 0x000fe200078e003c */
[----:B------:R-:W-:-:S04]  /*8fe0*/  IADD3 R71, P1, PT, R13, R3, RZ ;  /* 0x000000030d477210 */ /* 0x000fc80007f3e0ff */
[----:B------:R0:W5:Y:S01]  /*8ff0*/  @!P5 LDG.E.U16 R26, desc[UR20][R6.64] ;  /* 0x00000014061ad981 */ /* 0x000162000c1e1500 */
[----:B------:R-:W-:Y:S01]  /*9000*/  LEA.HI.X.SX32 R92, R27, R2, 0x1, P1 ;  /* 0x000000021b5c7211 */ /* 0x000fe200008f0eff */
[C---:B0-----:R-:W-:Y:S02]  /*9010*/  VIADD R6, R12.reuse, 0xffffffce ;  /* 0xffffffce0c067836 */ /* 0x041fe40000000000 */
[----:B------:R-:W-:-:S03]  /*9020*/  VIADD R7, R12, 0xffffffcd ;  /* 0xffffffcd0c077836 */ /* 0x000fc60000000000 */
[----:B------:R-:W-:Y:S01]  /*9030*/  ISETP.GE.U32.AND P5, PT, R6, 0x7fffff4f, PT ;  /* 0x7fffff4f0600780c */ /* 0x000fe20003fa6070 */
[----:B------:R-:W-:Y:S01]  /*9040*/  @!P0 IMAD.MOV.U32 R6, RZ, RZ, R71 ;  /* 0x000000ffff068224 */ /* 0x000fe200078e0047 */
[----:B------:R-:W-:Y:S01]  /*9050*/  ISETP.GE.U32.AND P1, PT, R7, 0x7fffff4e, PT ;  /* 0x7fffff4e0700780c */ /* 0x000fe20003f26070 */
[----:B------:R-:W-:-:S05]  /*9060*/  @!P0 IMAD.MOV.U32 R7, RZ, RZ, R92 ;  /* 0x000000ffff078224 */ /* 0x000fca00078e005c */
[----:B------:R0:W3:Y:S01]  /*9070*/  @!P0 LDG.E.U16 R58, desc[UR20][R6.64] ;  /* 0x00000014063a8981 */ /* 0x0000e2000c1e1500 */
[----:B------:R-:W-:-:S03]  /*9080*/  IMAD R56, R70, 0x5e, RZ ;  /* 0x0000005e46387824 */ /* 0x000fc600078e02ff */
[----:B------:R1:W-:Y:S01]  /*9090*/  STL [R1+0xba0], R60 ;  /* 0x000ba03c01007387 */ /* 0x0003e20000100800 */
[----:B------:R-:W-:-:S03]  /*90a0*/  IMAD R5, R70, 0x2f, RZ ;  /* 0x0000002f46057824 */ /* 0x000fc600078e02ff */
[----:B------:R-:W-:Y:S01]  /*90b0*/  STL [R1+0xbac], R71 ;  /* 0x000bac4701007387 */ /* 0x000fe20000100800 */
[----:B-1----:R-:W-:-:S05]  /*90c0*/  IADD3 R60, P6, PT, R56, R3, RZ ;  /* 0x00000003383c7210 */ /* 0x002fca0007fde0ff */
[----:B------:R1:W-:Y:S04]  /*90d0*/  STL [R1+0xbb4], R60 ;  /* 0x000bb43c01007387 */ /* 0x0003e80000100800 */
[----:B------:R-:W-:Y:S01]  /*90e0*/  STL [R1+0xba8], R92 ;  /* 0x000ba85c01007387 */ /* 0x000fe20000100800 */
[----:B------:R-:W-:Y:S01]  /*90f0*/  PRMT R27, RZ, 0x7610, R27 ;  /* 0x00007610ff1b7816 */ /* 0x000fe2000000001b */
[----:B0-----:R-:W-:Y:S02]  /*9100*/  @!P4 IMAD.MOV.U32 R6, RZ, RZ, R60 ;  /* 0x000000ffff06c224 */ /* 0x001fe400078e003c */
[----:B-1----:R-:W-:Y:S01]  /*9110*/  IMAD R60, R70, 0x62, RZ ;  /* 0x00000062463c7824 */ /* 0x002fe200078e02ff */
[----:B------:R-:W-:Y:S02]  /*9120*/  PRMT R82, RZ, 0x7610, R82 ;  /* 0x00007610ff527816 */ /* 0x000fe40000000052 */
[----:B------:R-:W-:-:S02]  /*9130*/  PRMT R28, RZ, 0x7610, R28 ;  /* 0x00007610ff1c7816 */ /* 0x000fc4000000001c */
[----:B------:R-:W-:Y:S01]  /*9140*/  PRMT R66, RZ, 0x7610, R66 ;  /* 0x00007610ff427816 */ /* 0x000fe20000000042 */
[----:B--2---:R0:W-:Y:S02]  /*9150*/  STL [R1+0x304], R64 ;  /* 0x0003044001007387 */ /* 0x0041e40000100800 */
[----:B0-----:R-:W-:-:S05]  /*9160*/  LEA.HI.X.SX32 R64, R5, R2, 0x1, P6 ;  /* 0x0000000205407211 */ /* 0x001fca00030f0eff */
[----:B------:R0:W-:Y:S01]  /*9170*/  STL [R1+0xbb0], R64 ;  /* 0x000bb04001007387 */ /* 0x0001e20000100800 */
[----:B------:R-:W-:Y:S02]  /*9180*/  @!P4 IMAD.MOV.U32 R7, RZ, RZ, R64 ;  /* 0x000000ffff07c224 */ /* 0x000fe400078e0040 */
[----:B------:R-:W-:-:S03]  /*9190*/  IMAD R5, R70, 0x31, RZ ;  /* 0x0000003146057824 */ /* 0x000fc600078e02ff */
[----:B------:R1:W5:Y:S01]  /*91a0*/  @!P4 LDG.E.U16 R27, desc[UR20][R6.64] ;  /* 0x00000014061bc981 */ /* 0x000362000c1e1500 */
[----:B0-----:R-:W-:Y:S01]  /*91b0*/  IADD3 R64, P6, PT, R60, R3, RZ ;  /* 0x000000033c407210 */ /* 0x001fe20007fde0ff */
[C---:B-1----:R-:W-:Y:S02]  /*91c0*/  VIADD R6, R12.reuse, 0xffffffcc ;  /* 0xffffffcc0c067836 */ /* 0x042fe40000000000 */
[----:B---3--:R0:W-:Y:S01]  /*91d0*/  STL [R1+0x300], R58 ;  /* 0x0003003a01007387 */ /* 0x0081e20000100800 */
[----:B------:R-:W-:Y:S02]  /*91e0*/  VIADD R7, R12, 0xffffffcb ;  /* 0xffffffcb0c077836 */ /* 0x000fe40000000000 */
[----:B0-----:R-:W-:-:S05]  /*91f0*/  IMAD R58, R70, 0x60, RZ ;  /* 0x00000060463a7824 */ /* 0x001fca00078e02ff */
[----:B------:R-:W-:-:S04]  /*9200*/  IADD3 R92, P0, PT, R58, R3, RZ ;  /* 0x000000033a5c7210 */ /* 0x000fc80007f1e0ff */
[-C--:B------:R-:W-:Y:S02]  /*9210*/  LEA.HI.X.SX32 R14, R14, R2.reuse, 0x1, P0 ;  /* 0x000000020e0e7211 */ /* 0x080fe400000f0eff */
[----:B------:R-:W-:Y:S01]  /*9220*/  ISETP.GE.U32.AND P4, PT, R6, 0x7fffff4d, PT ;  /* 0x7fffff4d0600780c */ /* 0x000fe20003f86070 */
[----:B------:R-:W-:Y:S01]  /*9230*/  @!P3 IMAD.MOV.U32 R6, RZ, RZ, R92 ;  /* 0x000000ffff06b224 */ /* 0x000fe200078e005c */
[----:B------:R-:W-:Y:S01]  /*9240*/  ISETP.GE.U32.AND P0, PT, R7, 0x7fffff4c, PT ;  /* 0x7fffff4c0700780c */ /* 0x000fe20003f06070 */
[----:B------:R-:W-:Y:S01]  /*9250*/  @!P3 IMAD.MOV.U32 R7, RZ, RZ, R14 ;  /* 0x000000ffff07b224 */ /* 0x000fe200078e000e */
[----:B------:R-:W-:Y:S01]  /*9260*/  STL [R1+0xbbc], R92 ;  /* 0x000bbc5c01007387 */ /* 0x000fe20000100800 */
[----:B------:R-:W-:-:S03]  /*9270*/  LEA.HI.X.SX32 R71, R5, R2, 0x1, P6 ;  /* 0x0000000205477211 */ /* 0x000fc600030f0eff */
[----:B------:R-:W-:Y:S04]  /*9280*/  STL [R1+0xbc4], R64 ;  /* 0x000bc44001007387 */ /* 0x000fe80000100800 */
[----:B------:R0:W-:Y:S04]  /*9290*/  STL [R1+0xbb8], R14 ;  /* 0x000bb80e01007387 */ /* 0x0001e80000100800 */
[----:B------:R1:W2:Y:S01]  /*92a0*/  @!P3 LDG.E.U16 R82, desc[UR20][R6.64] ;  /* 0x000000140652b981 */ /* 0x0002a2000c1e1500 */
[----:B0-----:R-:W-:Y:S02]  /*92b0*/  IMAD R14, R70, 0x64, RZ ;  /* 0x00000064460e7824 */ /* 0x001fe400078e02ff */
[----:B-1----:R-:W-:-:S02]  /*92c0*/  @!P5 IMAD.MOV.U32 R6, RZ, RZ, R64 ;  /* 0x000000ffff06d224 */ /* 0x002fc400078e0040 */
        /* <DEDUP_REMOVED lines=16> */
[----:B------:R-:W-:Y:S04]  /*93d0*/  STL [R1+0xbd4], R71 ;  /* 0x000bd44701007387 */ /* 0x000fe80000100800 */
[----:B------:R-:W-:Y:S01]  /*93e0*/  STL [R1+0xbc8], R93 ;  /* 0x000bc85d01007387 */ /* 0x000fe20000100800 */
[----:B------:R-:W-:Y:S01]  /*93f0*/  PRMT R29, RZ, 0x7610, R29 ;  /* 0x00007610ff1d7816 */ /* 0x000fe2000000001d */
[----:B0-----:R-:W-:Y:S02]  /*9400*/  @!P4 IMAD.MOV.U32 R6, RZ, RZ, R71 ;  /* 0x000000ffff06c224 */ /* 0x001fe400078e0047 */
[----:B--2---:R0:W-:Y:S02]  /*9410*/  STL [R1+0x2fc], R82 ;  /* 0x0002fc5201007387 */ /* 0x0041e40000100800 */
[----:B0-----:R-:W-:-:S05]  /*9420*/  LEA.HI.X.SX32 R82, R5, R2, 0x1, P6 ;  /* 0x0000000205527211 */ /* 0x001fca00030f0eff */
[----:B------:R-:W-:Y:S01]  /*9430*/  STL [R1+0xbd0], R82 ;  /* 0x000bd05201007387 */ /* 0x000fe20000100800 */
[----:B------:R-:W-:-:S05]  /*9440*/  @!P4 IMAD.MOV.U32 R7, RZ, RZ, R82 ;  /* 0x000000ffff07c224 */ /* 0x000fca00078e0052 */
[----:B------:R0:W5:Y:S02]  /*9450*/  @!P4 LDG.E.U16 R29, desc[UR20][R6.64] ;  /* 0x00000014061dc981 */ /* 0x000164000c1e1500 */
[C---:B0-----:R-:W-:Y:S02]  /*9460*/  VIADD R6, R12.reuse, 0xffffffc8 ;  /* 0xffffffc80c067836 */ /* 0x041fe40000000000 */
[----:B---3--:R0:W-:Y:S01]  /*9470*/  STL [R1+0x2f8], R66 ;  /* 0x0002f84201007387 */ /* 0x0081e20000100800 */
[----:B------:R-:W-:Y:S02]  /*9480*/  VIADD R7, R12, 0xffffffc7 ;  /* 0xffffffc70c077836 */ /* 0x000fe40000000000 */
[----:B0-----:R-:W-:-:S05]  /*9490*/  IMAD R66, R70, 0x68, RZ ;  /* 0x0000006846427824 */ /* 0x001fca00078e02ff */
[----:B------:R-:W-:-:S04]  /*94a0*/  IADD3 R93, P1, PT, R66, R3, RZ ;  /* 0x00000003425d7210 */ /* 0x000fc80007f3e0ff */
[----:B------:R-:W-:Y:S02]  /*94b0*/  LEA.HI.X.SX32 R12, R9, R2, 0x1, P1 ;  /* 0x00000002090c7211 */ /* 0x000fe400008f0eff */
[----:B------:R-:W-:Y:S01]  /*94c0*/  ISETP.GE.U32.AND P4, PT, R6, 0x7fffff49, PT ;  /* 0x7fffff490600780c */ /* 0x000fe20003f86070 */
[----:B------:R-:W-:Y:S01]  /*94d0*/  @!P0 IMAD.MOV.U32 R6, RZ, RZ, R93 ;  /* 0x000000ffff068224 */ /* 0x000fe200078e005d */
[----:B------:R-:W-:Y:S02]  /*94e0*/  PRMT R9, RZ, 0x7610, R9 ;  /* 0x00007610ff097816 */ /* 0x000fe40000000009 */
[----:B------:R-:W-:Y:S01]  /*94f0*/  ISETP.GE.U32.AND P1, PT, R7, 0x7fffff48, PT ;  /* 0x7fffff480700780c */ /* 0x000fe20003f26070 */
[----:B------:R-:W-:-:S05]  /*9500*/  @!P0 IMAD.MOV.U32 R7, RZ, RZ, R12 ;  /* 0x000000ffff078224 */ /* 0x000fca00078e000c */
[----:B------:R0:W2:Y:S01]  /*9510*/  @!P0 LDG.E.U16 R9, desc[UR20][R6.64] ;  /* 0x0000001406098981 */ /* 0x0000a2000c1e1500 */
[----:B------:R-:W-:-:S05]  /*9520*/  IMAD R82, R70, 0x6a, RZ ;  /* 0x0000006a46527824 */ /* 0x000fca00078e02ff */
[----:B------:R-:W-:Y:S01]  /*9530*/  IADD3 R71, P6, PT, R82, R3, RZ ;  /* 0x0000000352477210 */ /* 0x000fe20007fde0ff */
[----:B------:R1:W-:Y:S04]  /*9540*/  STL [R1+0xbdc], R93 ;  /* 0x000bdc5d01007387 */ /* 0x0003e80000100800 */
[----:B------:R-:W-:Y:S04]  /*9550*/  STL [R1+0xbe4], R71 ;  /* 0x000be44701007387 */ /* 0x000fe80000100800 */
[----:B------:R3:W-:Y:S01]  /*9560*/  STL [R1+0xbd8], R12 ;  /* 0x000bd80c01007387 */ /* 0x0007e20000100800 */
[----:B------:R-:W-:-:S03]  /*9570*/  IMAD R5, R70, 0x35, RZ ;  /* 0x0000003546057824 */ /* 0x000fc600078e02ff */
[----:B-1----:R-:W5:Y:S01]  /*9580*/  LDL.LU R93, [R1+0x1318] ;  /* 0x00131800015d7983 */ /* 0x002f620000300800 */
[----:B---3--:R-:W1:Y:S01]  /*9590*/  LDC R12, c[0x0][0x3a0] ;  /* 0x0000e800ff0c7b82 */ /* 0x008e620000000800 */
[----:B------:R-:W-:Y:S01]  /*95a0*/  LEA.HI.X.SX32 R92, R5, R2, 0x1, P6 ;  /* 0x00000002055c7211 */ /* 0x000fe200030f0eff */
[----:B0-----:R-:W-:Y:S01]  /*95b0*/  @!P5 IMAD.MOV.U32 R6, RZ, RZ, R71 ;  /* 0x000000ffff06d224 */ /* 0x001fe200078e0047 */
[----:B------:R-:W-:-:S03]  /*95c0*/  PRMT R30, RZ, 0x7610, R30 ;  /* 0x00007610ff1e7816 */ /* 0x000fc6000000001e */
[----:B------:R-:W-:Y:S01]  /*95d0*/  STL [R1+0xbe0], R92 ;  /* 0x000be05c01007387 */ /* 0x000fe20000100800 */
[----:B------:R-:W-:-:S05]  /*95e0*/  @!P5 IMAD.MOV.U32 R7, RZ, RZ, R92 ;  /* 0x000000ffff07d224 */ /* 0x000fca00078e005c */
[----:B------:R1:W5:Y:S01]  /*95f0*/  @!P5 LDG.E.U16 R30, desc[UR20][R6.64] ;  /* 0x00000014061ed981 */ /* 0x000362000c1e1500 */
[----:B------:R-:W-:Y:S01]  /*9600*/  PRMT R86, RZ, 0x7610, R86 ;  /* 0x00007610ff567816 */ /* 0x000fe20000000056 */
[C---:B-1----:R-:W-:Y:S02]  /*9610*/  VIADD R6, R12.reuse, 0xffffffc6 ;  /* 0xffffffc60c067836 */ /* 0x042fe40000000000 */
        /* <DEDUP_REMOVED lines=10> */
[----:B------:R-:W-:-:S05]  /*96c0*/  IMAD R71, R70, 0x6e, RZ ;  /* 0x0000006e46477824 */ /* 0x000fca00078e02ff */
[----:B------:R-:W-:Y:S01]  /*96d0*/  IADD3 R71, P6, PT, R71, R3, RZ ;  /* 0x0000000347477210 */ /* 0x000fe20007fde0ff */
[----:B------:R-:W-:Y:S04]  /*96e0*/  STL [R1+0xbec], R92 ;  /* 0x000bec5c01007387 */ /* 0x000fe80000100800 */
[----:B------:R-:W-:Y:S04]  /*96f0*/  STL [R1+0xbf4], R71 ;  /* 0x000bf44701007387 */ /* 0x000fe80000100800 */
[----:B------:R1:W-:Y:S01]  /*9700*/  STL [R1+0xbe8], R12 ;  /* 0x000be80c01007387 */ /* 0x0003e20000100800 */
[----:B------:R-:W-:Y:S01]  /*9710*/  IMAD R5, R70, 0x37, RZ ;  /* 0x0000003746057824 */ /* 0x000fe200078e02ff */
[----:B-1----:R-:W1:Y:S04]  /*9720*/  LDC R12, c[0x0][0x3a0] ;  /* 0x0000e800ff0c7b82 */ /* 0x002e680000000800 */
[----:B------:R-:W-:Y:S01]  /*9730*/  LEA.HI.X.SX32 R5, R5, R2, 0x1, P6 ;  /* 0x0000000205057211 */ /* 0x000fe200030f0eff */
[----:B0-----:R-:W-:Y:S01]  /*9740*/  @!P4 IMAD.MOV.U32 R6, RZ, RZ, R71 ;  /* 0x000000ffff06c224 */ /* 0x001fe200078e0047 */
[----:B------:R-:W-:-:S03]  /*9750*/  PRMT R31, RZ, 0x7610, R31 ;  /* 0x00007610ff1f7816 */ /* 0x000fc6000000001f */
[----:B------:R0:W-:Y:S01]  /*9760*/  STL [R1+0xbf0], R5 ;  /* 0x000bf00501007387 */ /* 0x0001e20000100800 */
[----:B------:R-:W-:Y:S02]  /*9770*/  @!P4 IMAD.MOV.U32 R7, RZ, RZ, R5 ;  /* 0x000000ffff07c224 */ /* 0x000fe400078e0005 */
[----:B------:R-:W-:-:S03]  /*9780*/  IMAD R71, R70, 0x72, RZ ;  /* 0x0000007246477824 */ /* 0x000fc600078e02ff */
[----:B------:R1:W5:Y:S02]  /*9790*/  @!P4 LDG.E.U16 R31, desc[UR20][R6.64] ;  /* 0x00000014061fc981 */ /* 0x000364000c1e1500 */
[----:B------:R-:W-:Y:S01]  /*97a0*/  IADD3 R71, P4, PT, R71, R3, RZ ;  /* 0x0000000347477210 */ /* 0x000fe20007f9e0ff */
[----:B0-----:R-:W-:Y:S01]  /*97b0*/  IMAD R5, R70, 0x39, RZ ;  /* 0x0000003946057824 */ /* 0x001fe200078e02ff */
[----:B------:R-:W-:Y:S01]  /*97c0*/  PRMT R85, RZ, 0x7610, R85 ;  /* 0x00007610ff557816 */ /* 0x000fe20000000055 */
[C---:B-1----:R-:W-:Y:S02]  /*97d0*/  VIADD R6, R12.reuse, 0xffffffc4 ;  /* 0xffffffc40c067836 */ /* 0x042fe40000000000 */
[----:B------:R-:W-:Y:S01]  /*97e0*/  VIADD R7, R12, 0xffffffc3 ;  /* 0xffffffc30c077836 */ /* 0x000fe20000000000 */
[----:B------:R-:W-:-:S04]  /*97f0*/  LEA.HI.X.SX32 R5, R5, R2, 0x1, P4 ;  /* 0x0000000205057211 */ /* 0x000fc800020f0eff */
[----:B------:R-:W-:Y:S01]  /*9800*/  ISETP.GE.U32.AND P4, PT, R7, 0x7fffff44, PT ;  /* 0x7fffff440700780c */ /* 0x000fe20003f86070 */
[----:B--2---:R0:W-:Y:S02]  /*9810*/  STL [R1+0x2d8], R86 ;  /* 0x0002d85601007387 */ /* 0x0041e40000100800 */
[----:B0-----:R-:W-:-:S05]  /*9820*/  IMAD R86, R70, 0x70, RZ ;  /* 0x0000007046567824 */ /* 0x001fca00078e02ff */
[----:B------:R-:W-:-:S04]  /*9830*/  IADD3 R86, P3, PT, R86, R3, RZ ;  /* 0x0000000356567210 */ /* 0x000fc80007f7e0ff */
[----:B------:R-:W-:Y:S02]  /*9840*/  LEA.HI.X.SX32 R92, R32, R2, 0x1, P3 ;  /* 0x00000002205c7211 */ /* 0x000fe400018f0eff */
[----:B------:R-:W-:Y:S01]  /*9850*/  ISETP.GE.U32.AND P3, PT, R6, 0x7fffff45, PT ;  /* 0x7fffff450600780c */ /* 0x000fe20003f66070 */
[----:B------:R-:W-:Y:S02]  /*9860*/  @!P1 IMAD.MOV.U32 R6, RZ, RZ, R86 ;  /* 0x000000ffff069224 */ /* 0x000fe400078e0056 */
[----:B------:R-:W-:-:S05]  /*9870*/  @!P1 IMAD.MOV.U32 R7, RZ, RZ, R92 ;  /* 0x000000ffff079224 */ /* 0x000fca00078e005c */
[----:B------:R0:W2:Y:S04]  /*9880*/  @!P1 LDG.E.U16 R85, desc[UR20][R6.64] ;  /* 0x0000001406559981 */ /* 0x0000a8000c1e1500 */
[----:B------:R-:W-:Y:S04]  /*9890*/  STL [R1+0xbfc], R86 ;  /* 0x000bfc5601007387 */ /* 0x000fe80000100800 */
        /* <DEDUP_REMOVED lines=25> */
[----:B------:R3:W-:Y:S01]  /*9a30*/  STL [R1+0xc08], R86 ;  /* 0x000c085601007387 */ /* 0x0007e20000100800 */
[----:B------:R-:W-:-:S03]  /*9a40*/  PRMT R33, RZ, 0x7610, R33 ;  /* 0x00007610ff217816 */ /* 0x000fc60000000021 */
[----:B------:R4:W-:Y:S01]  /*9a50*/  STL [R1+0xc10], R5 ;  /* 0x000c100501007387 */ /* 0x0009e20000100800 */
[----:B0-----:R-:W-:Y:S02]  /*9a60*/  @!P3 IMAD.MOV.U32 R6, RZ, RZ, R71 ;  /* 0x000000ffff06b224 */ /* 0x001fe400078e0047 */
[----:B------:R-:W-:Y:S02]  /*9a70*/  @!P3 IMAD.MOV.U32 R7, RZ, RZ, R5 ;  /* 0x000000ffff07b224 */ /* 0x000fe400078e0005 */
[----:B-1----:R-:W-:-:S03]  /*9a80*/  IMAD R71, R70, 0x7a, RZ ;  /* 0x0000007a46477824 */ /* 0x002fc600078e02ff */
[----:B------:R0:W5:Y:S02]  /*9a90*/  @!P3 LDG.E.U16 R33, desc[UR20][R6.64] ;  /* 0x000000140621b981 */ /* 0x000164000c1e1500 */
[----:B---3--:R-:W-:Y:S01]  /*9aa0*/  IADD3 R86, P6, PT, R71, R3, RZ ;  /* 0x0000000347567210 */ /* 0x008fe20007fde0ff */
[C---:B0-----:R-:W-:Y:S02]  /*9ab0*/  VIADD R6, R12.reuse, 0xffffffc0 ;  /* 0xffffffc00c067836 */ /* 0x041fe40000000000 */
[----:B------:R-:W-:Y:S02]  /*9ac0*/  VIADD R7, R12, 0xffffffbf ;  /* 0xffffffbf0c077836 */ /* 0x000fe40000000000 */
[----:B----4-:R-:W-:Y:S01]  /*9ad0*/  IMAD R5, R70, 0x3d, RZ ;  /* 0x0000003d46057824 */ /* 0x010fe200078e02ff */
[----:B------:R-:W-:Y:S02]  /*9ae0*/  ISETP.GE.U32.AND P3, PT, R6, 0x7fffff41, PT ;  /* 0x7fffff410600780c */ /* 0x000fe40003f66070 */
[----:B------:R-:W-:-:S02]  /*9af0*/  PRMT R8, RZ, 0x7610, R8 ;  /* 0x00007610ff087816 */ /* 0x000fc40000000008 */
[----:B------:R-:W-:Y:S01]  /*9b00*/  LEA.HI.X.SX32 R5, R5, R2, 0x1, P6 ;  /* 0x0000000205057211 */ /* 0x000fe200030f0eff */
[C---:B------:R-:W-:Y:S01]  /*9b10*/  IMAD R85, R70.reuse, 0x7c, RZ ;  /* 0x0000007c46557824 */ /* 0x040fe200078e02ff */
[----:B------:R-:W-:Y:S01]  /*9b20*/  PRMT R84, RZ, 0x7610, R84 ;  /* 0x00007610ff547816 */ /* 0x000fe20000000054 */
[----:B--2---:R0:W-:Y:S02]  /*9b30*/  STL [R1+0x2d0], R69 ;  /* 0x0002d04501007387 */ /* 0x0041e40000100800 */
[----:B0-----:R-:W-:-:S05]  /*9b40*/  IMAD R69, R70, 0x78, RZ ;  /* 0x0000007846457824 */ /* 0x001fca00078e02ff */
[----:B------:R-:W-:-:S04]  /*9b50*/  IADD3 R92, P0, PT, R69, R3, RZ ;  /* 0x00000003455c7210 */ /* 0x000fc80007f1e0ff */
[----:B------:R-:W-:Y:S01]  /*9b60*/  LEA.HI.X.SX32 R12, R34, R2, 0x1, P0 ;  /* 0x00000002220c7211 */ /* 0x000fe200000f0eff */
[----:B------:R-:W-:Y:S01]  /*9b70*/  STL [R1+0xc1c], R92 ;  /* 0x000c1c5c01007387 */ /* 0x000fe20000100800 */
[----:B------:R-:W-:-:S03]  /*9b80*/  ISETP.GE.U32.AND P0, PT, R7, 0x7fffff40, PT ;  /* 0x7fffff400700780c */ /* 0x000fc60003f06070 */
[----:B------:R-:W-:Y:S01]  /*9b90*/  STL [R1+0xc24], R86 ;  /* 0x000c245601007387 */ /* 0x000fe20000100800 */
[----:B------:R-:W-:-:S03]  /*9ba0*/  @!P4 IMAD.MOV.U32 R7, RZ, RZ, R12 ;  /* 0x000000ffff07c224 */ /* 0x000fc600078e000c */
[----:B------:R0:W-:Y:S02]  /*9bb0*/  STL [R1+0xc18], R12 ;  /* 0x000c180c01007387 */ /* 0x0001e40000100800 */
[----:B0-----:R-:W0:Y:S01]  /*9bc0*/  LDC R12, c[0x0][0x3a0] ;  /* 0x0000e800ff0c7b82 */ /* 0x001e220000000800 */
[----:B------:R-:W-:Y:S01]  /*9bd0*/  @!P4 IMAD.MOV.U32 R6, RZ, RZ, R92 ;  /* 0x000000ffff06c224 */ /* 0x000fe200078e005c */
[----:B------:R-:W-:-:S04]  /*9be0*/  PRMT R34, RZ, 0x7610, R34 ;  /* 0x00007610ff227816 */ /* 0x000fc80000000022 */
[----:B------:R1:W2:Y:S02]  /*9bf0*/  @!P4 LDG.E.U16 R8, desc[UR20][R6.64] ;  /* 0x000000140608c981 */ /* 0x0002a4000c1e1500 */
[----:B-1----:R-:W-:Y:S02]  /*9c00*/  @!P5 IMAD.MOV.U32 R6, RZ, RZ, R86 ;  /* 0x000000ffff06d224 */ /* 0x002fe400078e0056 */
[----:B------:R-:W-:-:S05]  /*9c10*/  @!P5 IMAD.MOV.U32 R7, RZ, RZ, R5 ;  /* 0x000000ffff07d224 */ /* 0x000fca00078e0005 */
[----:B------:R0:W5:Y:S01]  /*9c20*/  @!P5 LDG.E.U16 R34, desc[UR20][R6.64] ;  /* 0x000000140622d981 */ /* 0x000162000c1e1500 */
[----:B------:R-:W-:Y:S01]  /*9c30*/  IADD3 R85, P4, PT, R85, R3, RZ ;  /* 0x0000000355557210 */ /* 0x000fe20007f9e0ff */
[----:B0-----:R-:W-:-:S05]  /*9c40*/  VIADD R6, R12, 0xffffffbe ;  /* 0xffffffbe0c067836 */ /* 0x001fca0000000000 */
[----:B------:R-:W-:Y:S01]  /*9c50*/  ISETP.GE.U32.AND P5, PT, R6, 0x7fffff3f, PT ;  /* 0x7fffff3f0600780c */ /* 0x000fe20003fa6070 */
[----:B------:R-:W-:Y:S01]  /*9c60*/  VIADD R6, R12, 0xffffffbd ;  /* 0xffffffbd0c067836 */ /* 0x000fe20000000000 */
[----:B------:R-:W-:-:S04]  /*9c70*/  LEA.HI.X.SX32 R7, R35, R2, 0x1, P4 ;  /* 0x0000000223077211 */ /* 0x000fc800020f0eff */
[----:B------:R-:W-:Y:S01]  /*9c80*/  ISETP.GE.U32.AND P4, PT, R6, 0x7fffff3e, PT ;  /* 0x7fffff3e0600780c */ /* 0x000fe20003f86070 */
[----:B------:R-:W-:-:S05]  /*9c90*/  @!P1 IMAD.MOV.U32 R6, RZ, RZ, R85 ;  /* 0x000000ffff069224 */ /* 0x000fca00078e0055 */
[----:B------:R0:W3:Y:S04]  /*9ca0*/  @!P1 LDG.E.U16 R84, desc[UR20][R6.64] ;  /* 0x0000001406549981 */ /* 0x0000e8000c1e1500 */
[----:B------:R1:W-:Y:S04]  /*9cb0*/  STL [R1+0xc20], R5 ;  /* 0x000c200501007387 */ /* 0x0003e80000100800 */
[----:B------:R-:W5:Y:S01]  /*9cc0*/  LDL.LU R92, [R1+0x1314] ;  /* 0x00131400015c7983 */ /* 0x000f620000300800 */
[----:B-1----:R-:W-:Y:S01]  /*9cd0*/  IMAD R5, R70, 0x3f, RZ ;  /* 0x0000003f46057824 */ /* 0x002fe200078e02ff */
[----:B------:R-:W-:-:S02]  /*9ce0*/  PRMT R35, RZ, 0x7610, R35 ;  /* 0x00007610ff237816 */ /* 0x000fc40000000023 */
        /* <DEDUP_REMOVED lines=8> */
[----:B------:R0:W-:Y:S04]  /*9d70*/  STL [R1+0xc28], R7 ;  /* 0x000c280701007387 */ /* 0x0001e80000100800 */
[----:B------:R1:W-:Y:S01]  /*9d80*/  STL [R1+0xc30], R5 ;  /* 0x000c300501007387 */ /* 0x0003e20000100800 */
[----:B0-----:R-:W-:Y:S01]  /*9d90*/  @!P3 IMAD.MOV.U32 R7, RZ, RZ, R5 ;  /* 0x000000ffff07b224 */ /* 0x001fe200078e0005 */
[C---:B------:R-:W-:Y:S01]  /*9da0*/  LEA R85, P1, R70.reuse, R3, 0x7 ;  /* 0x0000000346557211 */ /* 0x040fe200078238ff */
[----:B-1----:R-:W-:-:S03]  /*9db0*/  IMAD R5, R70, 0x82, RZ ;  /* 0x0000008246057824 */ /* 0x002fc600078e02ff */
[----:B------:R0:W5:Y:S04]  /*9dc0*/  @!P3 LDG.E.U16 R35, desc[UR20][R6.64] ;  /* 0x000000140623b981 */ /* 0x000168000c1e1500 */
[----:B---3--:R1:W-:Y:S01]  /*9dd0*/  STL [R1+0x2c8], R84 ;  /* 0x0002c85401007387 */ /* 0x0083e20000100800 */
[C---:B0-----:R-:W-:Y:S02]  /*9de0*/  IMAD.SHL.U32 R6, R70.reuse, 0x40, RZ ;  /* 0x0000004046067824 */ /* 0x041fe400078e00ff */
[----:B------:R-:W-:Y:S01]  /*9df0*/  IMAD R7, R70, 0x41, RZ ;  /* 0x0000004146077824 */ /* 0x000fe200078e02ff */
[----:B-1----:R-:W-:Y:S02]  /*9e00*/  IADD3 R84, P6, PT, R5, R3, RZ ;  /* 0x0000000305547210 */ /* 0x002fe40007fde0ff */
[-C--:B------:R-:W-:Y:S01]  /*9e10*/  LEA.HI.X.SX32 R6, R6, R2.reuse, 0x1, P1 ;  /* 0x0000000206067211 */ /* 0x080fe200008f0eff */
[----:B------:R-:W-:Y:S01]  /*9e20*/  IMAD.MOV.U32 R5, RZ, RZ, R85 ;  /* 0x000000ffff057224 */ /* 0x000fe200078e0055 */
[----:B------:R0:W-:Y:S04]  /*9e30*/  STL [R1+0xc3c], R85 ;  /* 0x000c3c5501007387 */ /* 0x0001e80000100800 */
[----:B------:R-:W-:Y:S04]  /*9e40*/  STL [R1+0xc44], R84 ;  /* 0x000c445401007387 */ /* 0x000fe80000100800 */
[----:B------:R1:W-:Y:S01]  /*9e50*/  STL [R1+0xc38], R6 ;  /* 0x000c380601007387 */ /* 0x0003e20000100800 */
[----:B0-----:R-:W-:Y:S01]  /*9e60*/  LEA.HI.X.SX32 R85, R7, R2, 0x1, P6 ;  /* 0x0000000207557211 */ /* 0x001fe200030f0eff */
[----:B------:R-:W-:-:S02]  /*9e70*/  @!P0 IMAD.MOV.U32 R7, RZ, RZ, R6 ;  /* 0x000000ffff078224 */ /* 0x000fc400078e0006 */
[----:B-1----:R-:W-:-:S05]  /*9e80*/  @!P0 IMAD.MOV.U32 R6, RZ, RZ, R5 ;  /* 0x000000ffff068224 */ /* 0x002fca00078e0005 */
[----:B------:R0:W2:Y:S01]  /*9e90*/  @!P0 LDG.E.U16 R91, desc[UR20][R6.64] ;  /* 0x00000014065b8981 */ /* 0x0000a2000c1e1500 */
[----:B------:R-:W-:Y:S02]  /*9ea0*/  IMAD.MOV.U32 R86, RZ, RZ, R36 ;  /* 0x000000ffff567224 */ /* 0x000fe400078e0024 */
[C---:B------:R-:W-:Y:S02]  /*9eb0*/  VIADD R8, R12.reuse, 0xffffffbc ;  /* 0xffffffbc0c087836 */ /* 0x040fe40000000000 */
[----:B------:R-:W-:-:S03]  /*9ec0*/  VIADD R36, R12, 0xffffffbb ;  /* 0xffffffbb0c247836 */ /* 0x000fc60000000000 */
[----:B------:R-:W-:Y:S01]  /*9ed0*/  ISETP.GE.U32.AND P3, PT, R8, 0x7fffff3d, PT ;  /* 0x7fffff3d0800780c */ /* 0x000fe20003f66070 */
[----:B------:R-:W-:Y:S01]  /*9ee0*/  IMAD R8, R70, 0x84, RZ ;  /* 0x0000008446087824 */ /* 0x000fe200078e02ff */
[----:B------:R-:W-:Y:S01]  /*9ef0*/  ISETP.GE.U32.AND P1, PT, R36, 0x7fffff3c, PT ;  /* 0x7fffff3c2400780c */ /* 0x000fe20003f26070 */
[----:B0-----:R-:W-:Y:S01]  /*9f00*/  @!P5 IMAD.MOV.U32 R6, RZ, RZ, R84 ;  /* 0x000000ffff06d224 */ /* 0x001fe200078e0054 */
[----:B------:R-:W-:Y:S01]  /*9f10*/  PRMT R36, RZ, 0x7610, R36 ;  /* 0x00007610ff247816 */ /* 0x000fe20000000024 */
[----:B------:R-:W-:Y:S01]  /*9f20*/  @!P5 IMAD.MOV.U32 R7, RZ, RZ, R85 ;  /* 0x000000ffff07d224 */ /* 0x000fe200078e0055 */
[----:B------:R0:W-:Y:S01]  /*9f30*/  STL [R1+0xc40], R85 ;  /* 0x000c405501007387 */ /* 0x0001e20000100800 */
[----:B------:R-:W-:-:S03]  /*9f40*/  IMAD R5, R70, 0x86, RZ ;  /* 0x0000008646057824 */ /* 0x000fc600078e02ff */
[----:B------:R1:W5:Y:S02]  /*9f50*/  @!P5 LDG.E.U16 R36, desc[UR20][R6.64] ;  /* 0x000000140624d981 */ /* 0x000364000c1e1500 */
[----:B------:R-:W-:Y:S02]  /*9f60*/  IADD3 R84, P6, PT, R5, R3, RZ ;  /* 0x0000000305547210 */ /* 0x000fe40007fde0ff */
[----:B------:R-:W-:Y:S01]  /*9f70*/  PRMT R5, RZ, 0x7610, R5 ;  /* 0x00007610ff057816 */ /* 0x000fe20000000005 */
[----:B-1----:R-:W-:Y:S02]  /*9f80*/  IMAD R6, R70, 0x43, RZ ;  /* 0x0000004346067824 */ /* 0x002fe400078e02ff */
[----:B------:R-:W-:-:S03]  /*9f90*/  VIADD R7, R12, 0xffffffba ;  /* 0xffffffba0c077836 */ /* 0x000fc60000000000 */
[----:B0-----:R-:W-:Y:S02]  /*9fa0*/  LEA.HI.X.SX32 R85, R6, R2, 0x1, P6 ;  /* 0x0000000206557211 */ /* 0x001fe400030f0eff */
[----:B------:R-:W-:Y:S01]  /*9fb0*/  ISETP.GE.U32.AND P5, PT, R7, 0x7fffff3b, PT ;  /* 0x7fffff3b0700780c */ /* 0x000fe20003fa6070 */
[----:B--2---:R0:W-:Y:S02]  /*9fc0*/  STL [R1+0x2c4], R91 ;  /* 0x0002c45b01007387 */ /* 0x0041e40000100800 */
[----:B0-----:R-:W-:Y:S01]  /*9fd0*/  IADD3 R91, P0, PT, R8, R3, RZ ;  /* 0x00000003085b7210 */ /* 0x001fe20007f1e0ff */
[----:B------:R-:W-:-:S03]  /*9fe0*/  VIADD R8, R12, 0xffffffb9 ;  /* 0xffffffb90c087836 */ /* 0x000fc60000000000 */
[----:B------:R-:W-:Y:S01]  /*9ff0*/  LEA.HI.X.SX32 R12, R37, R2, 0x1, P0 ;  /* 0x00000002250c7211 */ /* 0x000fe200000f0eff */
[----:B------:R-:W-:-:S04]  /*a000*/  @!P4 IMAD.MOV.U32 R6, RZ, RZ, R91 ;  /* 0x000000ffff06c224 */ /* 0x000fc800078e005b */
[----:B------:R-:W-:-:S05]  /*a010*/  @!P4 IMAD.MOV.U32 R7, RZ, RZ, R12 ;  /* 0x000000ffff07c224 */ /* 0x000fca00078e000c */
[----:B------:R0:W2:Y:S04]  /*a020*/  @!P4 LDG.E.U16 R5, desc[UR20][R6.64] ;  /* 0x000000140605c981 */ /* 0x0000a8000c1e1500 */
[----:B------:R-:W-:Y:S04]  /*a030*/  STL [R1+0xc4c], R91 ;  /* 0x000c4c5b01007387 */ /* 0x000fe80000100800 */
[----:B------:R-:W-:Y:S04]  /*a040*/  STL [R1+0xc54], R84 ;  /* 0x000c545401007387 */ /* 0x000fe80000100800 */
[----:B------:R1:W-:Y:S01]  /*a050*/  STL [R1+0xc48], R12 ;  /* 0x000c480c01007387 */ /* 0x0003e20000100800 */
[----:B------:R-:W-:Y:S01]  /*a060*/  PRMT R37, RZ, 0x7610, R37 ;  /* 0x00007610ff257816 */ /* 0x000fe20000000025 */
[----:B0-----:R-:W-:Y:S01]  /*a070*/  @!P3 IMAD.MOV.U32 R6, RZ, RZ, R84 ;  /* 0x000000ffff06b224 */ /* 0x001fe200078e0054 */
[----:B------:R-:W-:Y:S01]  /*a080*/  ISETP.GE.U32.AND P0, PT, R8, 0x7fffff3a, PT ;  /* 0x7fffff3a0800780c */ /* 0x000fe20003f06070 */
[----:B-1----:R-:W0:Y:S01]  /*a090*/  LDC R12, c[0x0][0x3a0] ;  /* 0x0000e800ff0c7b82 */ /* 0x002e220000000800 */
[----:B------:R-:W-:Y:S01]  /*a0a0*/  @!P3 IMAD.MOV.U32 R7, RZ, RZ, R85 ;  /* 0x000000ffff07b224 */ /* 0x000fe200078e0055 */
[----:B------:R-:W5:Y:S01]  /*a0b0*/  LDL.LU R91, [R1+0x1310] ;  /* 0x00131000015b7983 */ /* 0x000f620000300800 */
[----:B------:R-:W-:-:S03]  /*a0c0*/  IMAD R8, R70, 0x88, RZ ;  /* 0x0000008846087824 */ /* 0x000fc600078e02ff */
[----:B------:R1:W-:Y:S04]  /*a0d0*/  STL [R1+0xc50], R85 ;  /* 0x000c505501007387 */ /* 0x0003e80000100800 */
[----:B------:R3:W5:Y:S01]  /*a0e0*/  @!P3 LDG.E.U16 R37, desc[UR20][R6.64] ;  /* 0x000000140625b981 */ /* 0x000762000c1e1500 */
[----:B-1----:R-:W-:Y:S01]  /*a0f0*/  IADD3 R85, P3, PT, R8, R3, RZ ;  /* 0x0000000308557210 */ /* 0x002fe20007f7e0ff */
[----:B---3--:R-:W-:Y:S02]  /*a100*/  IMAD R6, R70, 0x45, RZ ;  /* 0x0000004546067824 */ /* 0x008fe400078e02ff */
[----:B0-----:R-:W-:Y:S01]  /*a110*/  VIADD R7, R12, 0xffffffb8 ;  /* 0xffffffb80c077836 */ /* 0x001fe20000000000 */
[----:B------:R-:W-:-:S04]  /*a120*/  PRMT R90, RZ, 0x7610, R90 ;  /* 0x00007610ff5a7816 */ /* 0x000fc8000000005a */
[----:B------:R-:W-:Y:S01]  /*a130*/  ISETP.GE.U32.AND P4, PT, R7, 0x7fffff39, PT ;  /* 0x7fffff390700780c */ /* 0x000fe20003f86070 */
[----:B--2---:R0:W-:Y:S04]  /*a140*/  STL [R1+0x2c0], R5 ;  /* 0x0002c00501007387 */ /* 0x0041e80000100800 */
[----:B------:R1:W-:Y:S01]  /*a150*/  STL [R1+0xc5c], R85 ;  /* 0x000c5c5501007387 */ /* 0x0003e20000100800 */
[----:B0-----:R-:W-:-:S05]  /*a160*/  IMAD R5, R70, 0x8a, RZ ;  /* 0x0000008a46057824 */ /* 0x001fca00078e02ff */
[----:B------:R-:W-:Y:S01]  /*a170*/  IADD3 R84, P6, PT, R5, R3, RZ ;  /* 0x0000000305547210 */ /* 0x000fe20007fde0ff */
[----:B------:R-:W-:Y:S01]  /*a180*/  IMAD.MOV.U32 R5, RZ, RZ, R85 ;  /* 0x000000ffff057224 */ /* 0x000fe200078e0055 */
[----:B-1----:R-:W-:-:S05]  /*a190*/  LEA.HI.X.SX32 R85, R38, R2, 0x1, P3 ;  /* 0x0000000226557211 */ /* 0x002fca00018f0eff */
[----:B------:R0:W-:Y:S01]  /*a1a0*/  STL [R1+0xc58], R85 ;  /* 0x000c585501007387 */ /* 0x0001e20000100800 */
[----:B------:R-:W-:Y:S01]  /*a1b0*/  IMAD.MOV.U32 R7, RZ, RZ, R85 ;  /* 0x000000ffff077224 */ /* 0x000fe200078e0055 */
[----:B0-----:R-:W-:Y:S01]  /*a1c0*/  LEA.HI.X.SX32 R85, R6, R2, 0x1, P6 ;  /* 0x0000000206557211 */ /* 0x001fe200030f0eff */
[----:B------:R-:W-:-:S05]  /*a1d0*/  @!P1 IMAD.MOV.U32 R6, RZ, RZ, R5 ;  /* 0x000000ffff069224 */ /* 0x000fca00078e0005 */
[----:B------:R0:W2:Y:S01]  /*a1e0*/  @!P1 LDG.E.U16 R90, desc[UR20][R6.64] ;  /* 0x00000014065a9981 */ /* 0x0000a2000c1e1500 */
[----:B------:R-:W-:Y:S01]  /*a1f0*/  VIADD R8, R12, 0xffffffb7 ;  /* 0xffffffb70c087836 */ /* 0x000fe20000000000 */
[----:B------:R-:W-:-:S04]  /*a200*/  PRMT R38, RZ, 0x7610, R38 ;  /* 0x00007610ff267816 */ /* 0x000fc80000000026 */
[----:B------:R-:W-:Y:S01]  /*a210*/  ISETP.GE.U32.AND P3, PT, R8, 0x7fffff38, PT ;  /* 0x7fffff380800780c */ /* 0x000fe20003f66070 */
[C---:B------:R-:W-:Y:S01]  /*a220*/  IMAD R8, R70.reuse, 0x8c, RZ ;  /* 0x0000008c46087824 */ /* 0x040fe200078e02ff */
[----:B------:R1:W-:Y:S01]  /*a230*/  STL [R1+0xc64], R84 ;  /* 0x000c645401007387 */ /* 0x0003e20000100800 */
[----:B0-----:R-:W-:Y:S02]  /*a240*/  @!P5 IMAD.MOV.U32 R6, RZ, RZ, R84 ;  /* 0x000000ffff06d224 */ /* 0x001fe400078e0054 */
[----:B------:R-:W-:Y:S01]  /*a250*/  @!P5 IMAD.MOV.U32 R7, RZ, RZ, R85 ;  /* 0x000000ffff07d224 */ /* 0x000fe200078e0055 */
[----:B------:R0:W-:Y:S01]  /*a260*/  STL [R1+0xc60], R85 ;  /* 0x000c605501007387 */ /* 0x0001e20000100800 */
[----:B------:R-:W-:-:S03]  /*a270*/  IMAD R5, R70, 0x8e, RZ ;  /* 0x0000008e46057824 */ /* 0x000fc600078e02ff */
[----:B------:R3:W5:Y:S02]  /*a280*/  @!P5 LDG.E.U16 R38, desc[UR20][R6.64] ;  /* 0x000000140626d981 */ /* 0x000764000c1e1500 */
[----:B-1----:R-:W-:Y:S02]  /*a290*/  IADD3 R84, P6, PT, R5, R3, RZ ;  /* 0x0000000305547210 */ /* 0x002fe40007fde0ff */
[----:B------:R-:W-:Y:S01]  /*a2a0*/  PRMT R5, RZ, 0x7610, R5 ;  /* 0x00007610ff057816 */ /* 0x000fe20000000005 */
[----:B---3--:R-:W-:Y:S02]  /*a2b0*/  IMAD R6, R70, 0x47, RZ ;  /* 0x0000004746067824 */ /* 0x008fe400078e02ff */
        /* <DEDUP_REMOVED lines=13> */
[----:B------:R-:W-:Y:S01]  /*a390*/  ISETP.GE.U32.AND P1, PT, R8, 0x7fffff36, PT ;  /* 0x7fffff360800780c */ /* 0x000fe20003f26070 */
[----:B-1----:R-:W1:Y:S01]  /*a3a0*/  LDC R12, c[0x0][0x3a0] ;  /* 0x0000e800ff0c7b82 */ /* 0x002e620000000800 */
[----:B------:R-:W-:Y:S01]  /*a3b0*/  IMAD R8, R70, 0x90, RZ ;  /* 0x0000009046087824 */ /* 0x000fe200078e02ff */
[----:B------:R-:W5:Y:S01]  /*a3c0*/  LDL.LU R90, [R1+0x130c] ;  /* 0x00130c00015a7983 */ /* 0x000f620000300800 */
[----:B------:R-:W-:Y:S01]  /*a3d0*/  PRMT R39, RZ, 0x7610, R39 ;  /* 0x00007610ff277816 */ /* 0x000fe20000000027 */
[----:B0-----:R-:W-:-:S02]  /*a3e0*/  @!P4 IMAD.MOV.U32 R6, RZ, RZ, R84 ;  /* 0x000000ffff06c224 */ /* 0x001fc400078e0054 */
[----:B------:R0:W-:Y:S01]  /*a3f0*/  STL [R1+0xc70], R85 ;  /* 0x000c705501007387 */ /* 0x0001e20000100800 */
[----:B------:R-:W-:-:S05]  /*a400*/  @!P4 IMAD.MOV.U32 R7, RZ, RZ, R85 ;  /* 0x000000ffff07c224 */ /* 0x000fca00078e0055 */
[----:B------:R3:W5:Y:S01]  /*a410*/  @!P4 LDG.E.U16 R39, desc[UR20][R6.64] ;  /* 0x000000140627c981 */ /* 0x000762000c1e1500 */
[----:B0-----:R-:W-:Y:S01]  /*a420*/  IADD3 R85, P0, PT, R8, R3, RZ ;  /* 0x0000000308557210 */ /* 0x001fe20007f1e0ff */
[----:B---3--:R-:W-:Y:S02]  /*a430*/  IMAD R6, R70, 0x49, RZ ;  /* 0x0000004946067824 */ /* 0x008fe400078e02ff */
[----:B-1----:R-:W-:Y:S01]  /*a440*/  VIADD R7, R12, 0xffffffb4 ;  /* 0xffffffb40c077836 */ /* 0x002fe20000000000 */
        /* <DEDUP_REMOVED lines=152> */
[C---:B-1----:R-:W-:Y:S02]  /*add0*/  VIADD R7, R12.reuse, 0xffffffa8 ;  /* 0xffffffa80c077836 */ /* 0x042fe40000000000 */
[----:B------:R-:W-:Y:S01]  /*ade0*/  VIADD R8, R12, 0xffffffa7 ;  /* 0xffffffa70c087836 */ /* 0x000fe20000000000 */
[----:B------:R-:W-:Y:S02]  /*adf0*/  PRMT R47, RZ, 0x7610, R47 ;  /* 0x00007610ff2f7816 */ /* 0x000fe4000000002f */
[----:B------:R-:W-:Y:S02]  /*ae00*/  ISETP.GE.U32.AND P4, PT, R7, 0x7fffff29, PT ;  /* 0x7fffff290700780c */ /* 0x000fe40003f86070 */
[----:B------:R-:W-:-:S02]  /*ae10*/  PRMT R49, RZ, 0x7610, R49 ;  /* 0x00007610ff317816 */ /* 0x000fc40000000031 */
[----:B------:R-:W-:Y:S02]  /*ae20*/  PRMT R51, RZ, 0x7610, R51 ;  /* 0x00007610ff337816 */ /* 0x000fe40000000033 */
[----:B------:R-:W-:Y:S02]  /*ae30*/  PRMT R53, RZ, 0x7610, R53 ;  /* 0x00007610ff357816 */ /* 0x000fe40000000035 */
[----:B------:R-:W-:Y:S02]  /*ae40*/  PRMT R55, RZ, 0x7610, R55 ;  /* 0x00007610ff377816 */ /* 0x000fe40000000037 */
[----:B------:R-:W-:Y:S02]  /*ae50*/  PRMT R54, RZ, 0x7610, R54 ;  /* 0x00007610ff367816 */ /* 0x000fe40000000036 */
[----:B------:R-:W-:Y:S02]  /*ae60*/  PRMT R57, RZ, 0x7610, R57 ;  /* 0x00007610ff397816 */ /* 0x000fe40000000039 */
[----:B------:R-:W-:-:S02]  /*ae70*/  PRMT R59, RZ, 0x7610, R59 ;  /* 0x00007610ff3b7816 */ /* 0x000fc4000000003b */
[----:B------:R-:W-:Y:S02]  /*ae80*/  PRMT R61, RZ, 0x7610, R61 ;  /* 0x00007610ff3d7816 */ /* 0x000fe4000000003d */
[----:B------:R-:W-:Y:S02]  /*ae90*/  PRMT R63, RZ, 0x7610, R63 ;  /* 0x00007610ff3f7816 */ /* 0x000fe4000000003f */
[----:B------:R-:W-:Y:S02]  /*aea0*/  PRMT R62, RZ, 0x7610, R62 ;  /* 0x00007610ff3e7816 */ /* 0x000fe4000000003e */
[----:B------:R-:W-:Y:S02]  /*aeb0*/  PRMT R65, RZ, 0x7610, R65 ;  /* 0x00007610ff417816 */ /* 0x000fe40000000041 */
[----:B------:R-:W-:Y:S01]  /*aec0*/  PRMT R67, RZ, 0x7610, R67 ;  /* 0x00007610ff437816 */ /* 0x000fe20000000043 */
[----:B--2---:R0:W-:Y:S04]  /*aed0*/  STL [R1+0x244], R5 ;  /* 0x0002440501007387 */ /* 0x0041e80000100800 */
[----:B------:R1:W-:Y:S01]  /*aee0*/  STL [R1+0xcdc], R85 ;  /* 0x000cdc5501007387 */ /* 0x0003e20000100800 */
[----:B0-----:R-:W-:-:S05]  /*aef0*/  IMAD R5, R70, 0xaa, RZ ;  /* 0x000000aa46057824 */ /* 0x001fca00078e02ff */
[----:B------:R-:W-:Y:S01]  /*af00*/  IADD3 R84, P6, PT, R5, R3, RZ ;  /* 0x0000000305547210 */ /* 0x000fe20007fde0ff */
[----:B------:R-:W-:Y:S01]  /*af10*/  IMAD.MOV.U32 R5, RZ, RZ, R85 ;  /* 0x000000ffff057224 */ /* 0x000fe200078e0055 */
[----:B-1----:R-:W-:Y:S02]  /*af20*/  LEA.HI.X.SX32 R85, R46, R2, 0x1, P0 ;  /* 0x000000022e557211 */ /* 0x002fe400000f0eff */
[----:B------:R-:W-:-:S03]  /*af30*/  ISETP.GE.U32.AND P0, PT, R8, 0x7fffff28, PT ;  /* 0x7fffff280800780c */ /* 0x000fc60003f06070 */
[----:B------:R0:W-:Y:S01]  /*af40*/  STL [R1+0xcd8], R85 ;  /* 0x000cd85501007387 */ /* 0x0001e20000100800 */
[----:B------:R-:W-:Y:S02]  /*af50*/  IMAD.MOV.U32 R7, RZ, RZ, R85 ;  /* 0x000000ffff077224 */ /* 0x000fe400078e0055 */
[----:B------:R-:W-:Y:S01]  /*af60*/  IMAD R8, R70, 0xac, RZ ;  /* 0x000000ac46087824 */ /* 0x000fe200078e02ff */
[----:B------:R-:W-:Y:S01]  /*af70*/  STL [R1+0xce4], R84 ;  /* 0x000ce45401007387 */ /* 0x000fe20000100800 */
[----:B0-----:R-:W-:Y:S01]  /*af80*/  LEA.HI.X.SX32 R85, R6, R2, 0x1, P6 ;  /* 0x0000000206557211 */ /* 0x001fe200030f0eff */
[----:B------:R-:W-:Y:S01]  /*af90*/  @!P3 IMAD.MOV.U32 R6, RZ, RZ, R5 ;  /* 0x000000ffff06b224 */ /* 0x000fe200078e0005 */
[----:B------:R-:W-:Y:S01]  /*afa0*/  PRMT R46, RZ, 0x7610, R46 ;  /* 0x00007610ff2e7816 */ /* 0x000fe2000000002e */
[----:B------:R-:W-:Y:S02]  /*afb0*/  IMAD R5, R70, 0xae, RZ ;  /* 0x000000ae46057824 */ /* 0x000fe400078e02ff */
[----:B------:R0:W-:Y:S04]  /*afc0*/  STL [R1+0xce0], R85 ;  /* 0x000ce05501007387 */ /* 0x0001e80000100800 */
[----:B------:R1:W5:Y:S02]  /*afd0*/  @!P3 LDG.E.U16 R47, desc[UR20][R6.64] ;  /* 0x00000014062fb981 */ /* 0x000364000c1e1500 */
[----:B-1----:R-:W-:-:S02]  /*afe0*/  @!P5 IMAD.MOV.U32 R6, RZ, RZ, R84 ;  /* 0x000000ffff06d224 */ /* 0x002fc400078e0054 */
[----:B------:R-:W-:Y:S01]  /*aff0*/  @!P5 IMAD.MOV.U32 R7, RZ, RZ, R85 ;  /* 0x000000ffff07d224 */ /* 0x000fe200078e0055 */
[-C--:B0-----:R-:W-:Y:S02]  /*b000*/  IADD3 R85, P3, PT, R8, R3.reuse, RZ ;  /* 0x0000000308557210 */ /* 0x081fe40007f7e0ff */
[----:B------:R-:W-:Y:S02]  /*b010*/  IADD3 R84, P6, PT, R5, R3, RZ ;  /* 0x0000000305547210 */ /* 0x000fe40007fde0ff */
[----:B------:R0:W5:Y:S01]  /*b020*/  @!P5 LDG.E.U16 R46, desc[UR20][R6.64] ;  /* 0x00000014062ed981 */ /* 0x000162000c1e1500 */
[----:B------:R-:W-:-:S03]  /*b030*/  IMAD.MOV.U32 R5, RZ, RZ, R85 ;  /* 0x000000ffff057224 */ /* 0x000fc600078e0055 */
[----:B------:R1:W-:Y:S01]  /*b040*/  STL [R1+0xcec], R85 ;  /* 0x000cec5501007387 */ /* 0x0003e20000100800 */
[C---:B------:R-:W-:Y:S02]  /*b050*/  VIADD R8, R12.reuse, 0xffffffa5 ;  /* 0xffffffa50c087836 */ /* 0x040fe40000000000 */
[----:B0-----:R-:W-:Y:S02]  /*b060*/  VIADD R7, R12, 0xffffffa6 ;  /* 0xffffffa60c077836 */ /* 0x001fe40000000000 */
[----:B------:R-:W-:Y:S01]  /*b070*/  IMAD R6, R70, 0x57, RZ ;  /* 0x0000005746067824 */ /* 0x000fe200078e02ff */
[----:B-1----:R-:W-:Y:S02]  /*b080*/  LEA.HI.X.SX32 R85, R48, R2, 0x1, P3 ;  /* 0x0000000230557211 */ /* 0x002fe400018f0eff */
[----:B------:R-:W-:-:S03]  /*b090*/  ISETP.GE.U32.AND P5, PT, R7, 0x7fffff27, PT ;  /* 0x7fffff270700780c */ /* 0x000fc60003fa6070 */
[----:B------:R0:W-:Y:S01]  /*b0a0*/  STL [R1+0xce8], R85 ;  /* 0x000ce85501007387 */ /* 0x0001e20000100800 */
[----:B------:R-:W-:Y:S01]  /*b0b0*/  IMAD.MOV.U32 R7, RZ, RZ, R85 ;  /* 0x000000ffff077224 */ /* 0x000fe200078e0055 */
[----:B------:R-:W-:Y:S01]  /*b0c0*/  ISETP.GE.U32.AND P3, PT, R8, 0x7fffff26, PT ;  /* 0x7fffff260800780c */ /* 0x000fe20003f66070 */
        /* <DEDUP_REMOVED lines=72> */
[----:B------:R-:W-:Y:S02]  /*b550*/  @!P1 IMAD.MOV.U32 R6, RZ, RZ, R5 ;  /* 0x000000ffff069224 */ /* 0x000fe400078e0005 */
        /* <DEDUP_REMOVED lines=56> */
[----:B0-----:R-:W-:Y:S02]  /*b8e0*/  VIADD R7, R12, 0xffffff9a ;  /* 0xffffff9a0c077836 */ /* 0x001fe40000000000 */
[----:B------:R-:W-:Y:S01]  /*b8f0*/  IMAD R6, R70, 0x63, RZ ;  /* 0x0000006346067824 */ /* 0x000fe200078e02ff */
[----:B-1----:R-:W-:Y:S01]  /*b900*/  LEA.HI.X.SX32 R85, R60, R2, 0x1, P3 ;  /* 0x000000023c557211 */ /* 0x002fe200018f0eff */
[----:B------:R-:W-:Y:S01]  /*b910*/  VIADD R8, R12, 0xffffff99 ;  /* 0xffffff990c087836 */ /* 0x000fe20000000000 */
[----:B------:R-:W-:-:S03]  /*b920*/  ISETP.GE.U32.AND P5, PT, R7, 0x7fffff1b, PT ;  /* 0x7fffff1b0700780c */ /* 0x000fc60003fa6070 */
[----:B------:R0:W-:Y:S01]  /*b930*/  STL [R1+0xd48], R85 ;  /* 0x000d485501007387 */ /* 0x0001e20000100800 */
[----:B------:R-:W-:Y:S01]  /*b940*/  IMAD.MOV.U32 R7, RZ, RZ, R85 ;  /* 0x000000ffff077224 */ /* 0x000fe200078e0055 */
[----:B------:R-:W-:Y:S01]  /*b950*/  ISETP.GE.U32.AND P3, PT, R8, 0x7fffff1a, PT ;  /* 0x7fffff1a0800780c */ /* 0x000fe20003f66070 */
[----:B------:R-:W-:Y:S01]  /*b960*/  IMAD R8, R70, 0xc8, RZ ;  /* 0x000000c846087824 */ /* 0x000fe200078e02ff */
[----:B------:R-:W-:Y:S02]  /*b970*/  PRMT R60, RZ, 0x7610, R60 ;  /* 0x00007610ff3c7816 */ /* 0x000fe4000000003c */
[----:B0-----:R-:W-:Y:S01]  /*b980*/  LEA.HI.X.SX32 R85, R6, R2, 0x1, P6 ;  /* 0x0000000206557211 */ /* 0x001fe200030f0eff */
[----:B------:R-:W-:Y:S01]  /*b990*/  @!P1 IMAD.MOV.U32 R6, RZ, RZ, R5 ;  /* 0x000000ffff069224 */ /* 0x000fe200078e0005 */
[----:B------:R-:W-:Y:S01]  /*b9a0*/  STL [R1+0xd54], R84 ;  /* 0x000d545401007387 */ /* 0x000fe20000100800 */
[----:B------:R-:W-:-:S03]  /*b9b0*/  IMAD R5, R70, 0xca, RZ ;  /* 0x000000ca46057824 */ /* 0x000fc600078e02ff */
[----:B------:R0:W5:Y:S04]  /*b9c0*/  @!P1 LDG.E.U16 R61, desc[UR20][R6.64] ;  /* 0x00000014063d9981 */ /* 0x000168000c1e1500 */
[----:B------:R1:W-:Y:S01]  /*b9d0*/  STL [R1+0xd50], R85 ;  /* 0x000d505501007387 */ /* 0x0003e20000100800 */
[----:B0-----:R-:W-:Y:S02]  /*b9e0*/  @!P4 IMAD.MOV.U32 R6, RZ, RZ, R84 ;  /* 0x000000ffff06c224 */ /* 0x001fe400078e0054 */
[----:B------:R-:W-:Y:S02]  /*b9f0*/  @!P4 IMAD.MOV.U32 R7, RZ, RZ, R85 ;  /* 0x000000ffff07c224 */ /* 0x000fe400078e0055 */
[----:B-1----:R-:W-:Y:S01]  /*ba00*/  IMAD.MOV.U32 R85, RZ, RZ, R86 ;  /* 0x000000ffff557224 */ /* 0x002fe200078e0056 */
[----:B------:R-:W-:-:S02]  /*ba10*/  IADD3 R86, P1, PT, R8, R3, RZ ;  /* 0x0000000308567210 */ /* 0x000fc40007f3e0ff */
[----:B------:R0:W5:Y:S01]  /*ba20*/  @!P4 LDG.E.U16 R60, desc[UR20][R6.64] ;  /* 0x00000014063cc981 */ /* 0x000162000c1e1500 */
[----:B------:R-:W-:Y:S02]  /*ba30*/  IADD3 R84, P6, PT, R5, R3, RZ ;  /* 0x0000000305547210 */ /* 0x000fe40007fde0ff */
[----:B------:R-:W-:Y:S01]  /*ba40*/  LEA.HI.X.SX32 R5, R14, R2, 0x1, P1 ;  /* 0x000000020e057211 */ /* 0x000fe200008f0eff */
[----:B------:R1:W-:Y:S01]  /*ba50*/  STL [R1+0xd5c], R86 ;  /* 0x000d5c5601007387 */ /* 0x0003e20000100800 */
[----:B------:R-:W-:Y:S02]  /*ba60*/  IMAD.MOV.U32 R14, RZ, RZ, R86 ;  /* 0x000000ffff0e7224 */ /* 0x000fe400078e0056 */
[----:B0-----:R-:W-:Y:S02]  /*ba70*/  VIADD R7, R12, 0xffffff98 ;  /* 0xffffff980c077836 */ /* 0x001fe40000000000 */
[----:B------:R-:W-:Y:S02]  /*ba80*/  IMAD R6, R70, 0x65, RZ ;  /* 0x0000006546067824 */ /* 0x000fe400078e02ff */
[----:B------:R-:W-:Y:S01]  /*ba90*/  VIADD R8, R12, 0xffffff97 ;  /* 0xffffff970c087836 */ /* 0x000fe20000000000 */
[----:B-1----:R-:W5:Y:S01]  /*baa0*/  LDL.LU R86, [R1+0x12fc] ;  /* 0x0012fc0001567983 */ /* 0x002f620000300800 */
[----:B------:R-:W-:Y:S01]  /*bab0*/  ISETP.GE.U32.AND P4, PT, R7, 0x7fffff19, PT ;  /* 0x7fffff190700780c */ /* 0x000fe20003f86070 */
[----:B------:R-:W-:-:S02]  /*bac0*/  IMAD.MOV.U32 R7, RZ, RZ, R5 ;  /* 0x000000ffff077224 */ /* 0x000fc400078e0005 */
[----:B------:R0:W-:Y:S01]  /*bad0*/  STL [R1+0xd58], R5 ;  /* 0x000d580501007387 */ /* 0x0001e20000100800 */
[----:B------:R-:W-:Y:S01]  /*bae0*/  ISETP.GE.U32.AND P1, PT, R8, 0x7fffff18, PT ;  /* 0x7fffff180800780c */ /* 0x000fe20003f26070 */
[----:B------:R-:W-:Y:S02]  /*baf0*/  IMAD R8, R70, 0xcc, RZ ;  /* 0x000000cc46087824 */ /* 0x000fe400078e02ff */
[----:B------:R1:W-:Y:S01]  /*bb00*/  STL [R1+0xd64], R84 ;  /* 0x000d645401007387 */ /* 0x0003e20000100800 */
[----:B0-----:R-:W-:Y:S01]  /*bb10*/  LEA.HI.X.SX32 R5, R6, R2, 0x1, P6 ;  /* 0x0000000206057211 */ /* 0x001fe200030f0eff */
[----:B------:R-:W-:-:S04]  /*bb20*/  @!P0 IMAD.MOV.U32 R6, RZ, RZ, R14 ;  /* 0x000000ffff068224 */ /* 0x000fc800078e000e */
[----:B------:R0:W-:Y:S04]  /*bb30*/  STL [R1+0xd60], R5 ;  /* 0x000d600501007387 */ /* 0x0001e80000100800 */
[----:B------:R2:W5:Y:S02]  /*bb40*/  @!P0 LDG.E.U16 R63, desc[UR20][R6.64] ;  /* 0x00000014063f8981 */ /* 0x000564000c1e1500 */
[----:B--2---:R-:W-:Y:S02]  /*bb50*/  @!P5 IMAD.MOV.U32 R7, RZ, RZ, R5 ;  /* 0x000000ffff07d224 */ /* 0x004fe400078e0005 */
[----:B------:R-:W-:Y:S01]  /*bb60*/  @!P5 IMAD.MOV.U32 R6, RZ, RZ, R84 ;  /* 0x000000ffff06d224 */ /* 0x000fe200078e0054 */
[----:B-1----:R-:W-:Y:S01]  /*bb70*/  IADD3 R84, P0, PT, R8, R3, RZ ;  /* 0x0000000308547210 */ /* 0x002fe20007f1e0ff */
[----:B0-----:R-:W-:-:S03]  /*bb80*/  IMAD R5, R70, 0xce, RZ ;  /* 0x000000ce46057824 */ /* 0x001fc600078e02ff */
[----:B------:R0:W5:Y:S02]  /*bb90*/  @!P5 LDG.E.U16 R62, desc[UR20][R6.64] ;  /* 0x00000014063ed981 */ /* 0x000164000c1e1500 */
[----:B------:R-:W-:Y:S01]  /*bba0*/  IADD3 R14, P6, PT, R5, R3, RZ ;  /* 0x00000003050e7210 */ /* 0x000fe20007fde0ff */
[----:B------:R-:W-:Y:S01]  /*bbb0*/  IMAD.MOV.U32 R5, RZ, RZ, R84 ;  /* 0x000000ffff057224 */ /* 0x000fe200078e0054 */
[----:B------:R1:W-:Y:S01]  /*bbc0*/  STL [R1+0xd6c], R84 ;  /* 0x000d6c5401007387 */ /* 0x0003e20000100800 */
[C---:B------:R-:W-:Y:S02]  /*bbd0*/  VIADD R8, R12.reuse, 0xffffff95 ;  /* 0xffffff950c087836 */ /* 0x040fe40000000000 */
[----:B0-----:R-:W-:Y:S02]  /*bbe0*/  VIADD R7, R12, 0xffffff96 ;  /* 0xffffff960c077836 */ /* 0x001fe40000000000 */
[----:B------:R-:W-:Y:S01]  /*bbf0*/  IMAD R6, R70, 0x67, RZ ;  /* 0x0000006746067824 */ /* 0x000fe200078e02ff */
[----:B-1----:R-:W-:-:S02]  /*bc00*/  LEA.HI.X.SX32 R84, R64, R2, 0x1, P0 ;  /* 0x0000000240547211 */ /* 0x002fc400000f0eff */
        /* <DEDUP_REMOVED lines=13> */
[----:B------:R-:W-:Y:S02]  /*bce0*/  @!P4 IMAD.MOV.U32 R6, RZ, RZ, R14 ;  /* 0x000000ffff06c224 */ /* 0x000fe400078e000e */
[----:B0-----:R-:W-:Y:S01]  /*bcf0*/  IMAD.MOV.U32 R84, RZ, RZ, R85 ;  /* 0x000000ffff547224 */ /* 0x001fe200078e0055 */
[-C--:B------:R-:W-:Y:S02]  /*bd00*/  IADD3 R85, P3, PT, R8, R3.reuse, RZ ;  /* 0x0000000308557210 */ /* 0x080fe40007f7e0ff */
[----:B------:R0:W5:Y:S01]  /*bd10*/  @!P4 LDG.E.U16 R64, desc[UR20][R6.64] ;  /* 0x000000140640c981 */ /* 0x000162000c1e1500 */
[----:B------:R-:W-:Y:S02]  /*bd20*/  IADD3 R14, P6, PT, R5, R3, RZ ;  /* 0x00000003050e7210 */ /* 0x000fe40007fde0ff */
[----:B------:R-:W-:Y:S01]  /*bd30*/  IMAD.MOV.U32 R5, RZ, RZ, R85 ;  /* 0x000000ffff057224 */ /* 0x000fe200078e0055 */
[----:B------:R1:W-:Y:S01]  /*bd40*/  STL [R1+0xd7c], R85 ;  /* 0x000d7c5501007387 */ /* 0x0003e20000100800 */
[----:B0-----:R-:W-:-:S02]  /*bd50*/  VIADD R7, R12, 0xffffff94 ;  /* 0xffffff940c077836 */ /* 0x001fc40000000000 */
        /* <DEDUP_REMOVED lines=16> */
[----:B------:R-:W-:Y:S01]  /*be60*/  @!P5 IMAD.MOV.U32 R7, RZ, RZ, R85 ;  /* 0x000000ffff07d224 */ /* 0x000fe200078e0055 */
[----:B-1----:R-:W-:Y:S01]  /*be70*/  IADD3 R85, P1, PT, R8, R3, RZ ;  /* 0x0000000308557210 */ /* 0x002fe20007f3e0ff */
[----:B------:R-:W-:-:S03]  /*be80*/  VIADD R8, R12, 0xffffff91 ;  /* 0xffffff910c087836 */ /* 0x000fc60000000000 */
[----:B------:R0:W5:Y:S01]  /*be90*/  @!P5 LDG.E.U16 R66, desc[UR20][R6.64] ;  /* 0x000000140642d981 */ /* 0x000162000c1e1500 */
[----:B------:R-:W-:Y:S02]  /*bea0*/  IADD3 R14, P6, PT, R5, R3, RZ ;  /* 0x00000003050e7210 */ /* 0x000fe40007fde0ff */
[----:B------:R-:W-:Y:S01]  /*beb0*/  PRMT R83, RZ, 0x7610, R83 ;  /* 0x00007610ff537816 */ /* 0x000fe20000000053 */
[----:B0-----:R-:W-:Y:S02]  /*bec0*/  IMAD R6, R70, 0x6b, RZ ;  /* 0x0000006b46067824 */ /* 0x001fe400078e02ff */
[----:B------:R-:W-:Y:S01]  /*bed0*/  VIADD R7, R12, 0xffffff92 ;  /* 0xffffff920c077836 */ /* 0x000fe20000000000 */
[-C--:B------:R-:W-:Y:S02]  /*bee0*/  LEA.HI.X.SX32 R12, R82, R2.reuse, 0x1, P1 ;  /* 0x00000002520c7211 */ /* 0x080fe400008f0eff */
[----:B------:R-:W-:Y:S01]  /*bef0*/  LEA.HI.X.SX32 R82, R6, R2, 0x1, P6 ;  /* 0x0000000206527211 */ /* 0x000fe200030f0eff */
[----:B------:R-:W-:Y:S01]  /*bf00*/  @!P0 IMAD.MOV.U32 R6, RZ, RZ, R85 ;  /* 0x000000ffff068224 */ /* 0x000fe200078e0055 */
[----:B------:R-:W-:Y:S01]  /*bf10*/  ISETP.GE.U32.AND P5, PT, R7, 0x7fffff13, PT ;  /* 0x7fffff130700780c */ /* 0x000fe20003fa6070 */
[----:B------:R-:W-:Y:S01]  /*bf20*/  @!P0 IMAD.MOV.U32 R7, RZ, RZ, R12 ;  /* 0x000000ffff078224 */ /* 0x000fe200078e000c */
[----:B------:R-:W-:-:S04]  /*bf30*/  PRMT R5, RZ, 0x7610, R5 ;  /* 0x00007610ff057816 */ /* 0x000fc80000000005 */
[----:B------:R0:W2:Y:S02]  /*bf40*/  @!P0 LDG.E.U16 R83, desc[UR20][R6.64] ;  /* 0x0000001406538981 */ /* 0x0000a4000c1e1500 */
[----:B0-----:R-:W-:Y:S02]  /*bf50*/  @!P4 IMAD.MOV.U32 R6, RZ, RZ, R14 ;  /* 0x000000ffff06c224 */ /* 0x001fe400078e000e */
[----:B------:R-:W-:-:S05]  /*bf60*/  @!P4 IMAD.MOV.U32 R7, RZ, RZ, R82 ;  /* 0x000000ffff07c224 */ /* 0x000fca00078e0052 */
[----:B------:R0:W3:Y:S04]  /*bf70*/  @!P4 LDG.E.U16 R5, desc[UR20][R6.64] ;  /* 0x000000140605c981 */ /* 0x0000e8000c1e1500 */
[----:B------:R-:W-:Y:S04]  /*bf80*/  STL [R1+0xd8c], R85 ;  /* 0x000d8c5501007387 */ /* 0x000fe80000100800 */
[----:B------:R-:W-:Y:S04]  /*bf90*/  STL [R1+0xd94], R14 ;  /* 0x000d940e01007387 */ /* 0x000fe80000100800 */
[----:B------:R1:W-:Y:S01]  /*bfa0*/  STL [R1+0xd88], R12 ;  /* 0x000d880c01007387 */ /* 0x0003e20000100800 */
[----:B------:R-:W-:Y:S01]  /*bfb0*/  ISETP.GE.U32.AND P1, PT, R8, 0x7fffff12, PT ;  /* 0x7fffff120800780c */ /* 0x000fe20003f26070 */
[----:B-1----:R-:W1:Y:S02]  /*bfc0*/  LDC R12, c[0x0][0x3a0] ;  /* 0x0000e800ff0c7b82 */ /* 0x002e640000000800 */
[----:B------:R-:W5:Y:S01]  /*bfd0*/  LDL.LU R85, [R1+0x12f8] ;  /* 0x0012f80001557983 */ /* 0x000f620000300800 */
[----:B------:R-:W-:-:S03]  /*bfe0*/  IMAD R8, R70, 0xd8, RZ ;  /* 0x000000d846087824 */ /* 0x000fc600078e02ff */
[----:B------:R4:W-:Y:S01]  /*bff0*/  STL [R1+0xd90], R82 ;  /* 0x000d905201007387 */ /* 0x0009e20000100800 */
[----:B0-----:R-:W-:Y:S02]  /*c000*/  IMAD R6, R70, 0x6d, RZ ;  /* 0x0000006d46067824 */ /* 0x001fe400078e02ff */
[----:B----4-:R-:W-:Y:S01]  /*c010*/  IMAD.MOV.U32 R82, RZ, RZ, R84 ;  /* 0x000000ffff527224 */ /* 0x010fe200078e0054 */
[----:B------:R-:W-:Y:S01]  /*c020*/  IADD3 R84, P0, PT, R8, R3, RZ ;  /* 0x0000000308547210 */ /* 0x000fe20007f1e0ff */
[C---:B-1----:R-:W-:Y:S02]  /*c030*/  VIADD R7, R12.reuse, 0xffffff90 ;  /* 0xffffff900c077836 */ /* 0x042fe40000000000 */
[----:B------:R-:W-:Y:S01]  /*c040*/  VIADD R8, R12, 0xffffff8f ;  /* 0xffffff8f0c087836 */ /* 0x000fe20000000000 */
[----:B------:R-:W-:Y:S02]  /*c050*/  LEA.HI.X.SX32 R12, R9, R2, 0x1, P0 ;  /* 0x00000002090c7211 */ /* 0x000fe400000f0eff */
[----:B------:R-:W-:-:S03]  /*c060*/  ISETP.GE.U32.AND P4, PT, R7, 0x7fffff11, PT ;  /* 0x7fffff110700780c */ /* 0x000fc60003f86070 */
[----:B------:R-:W-:Y:S01]  /*c070*/  @!P3 IMAD.MOV.U32 R7, RZ, RZ, R12 ;  /* 0x000000ffff07b224 */ /* 0x000fe200078e000c */
[----:B------:R-:W-:Y:S01]  /*c080*/  PRMT R13, RZ, 0x7610, R13 ;  /* 0x00007610ff0d7816 */ /* 0x000fe2000000000d */
[----:B---3--:R0:W-:Y:S02]  /*c090*/  STL [R1+0x1d4], R5 ;  /* 0x0001d40501007387 */ /* 0x0081e40000100800 */
[----:B0-----:R-:W-:Y:S02]  /*c0a0*/  IMAD R5, R70, 0xda, RZ ;  /* 0x000000da46057824 */ /* 0x001fe400078e02ff */
[----:B------:R-:W-:Y:S03]  /*c0b0*/  STL [R1+0xd9c], R84 ;  /* 0x000d9c5401007387 */ /* 0x000fe60000100800 */
[----:B------:R-:W-:Y:S02]  /*c0c0*/  IADD3 R14, P6, PT, R5, R3, RZ ;  /* 0x00000003050e7210 */ /* 0x000fe40007fde0ff */
[----:B------:R-:W-:-:S03]  /*c0d0*/  PRMT R5, RZ, 0x7610, R5 ;  /* 0x00007610ff057816 */ /* 0x000fc60000000005 */
[----:B------:R-:W-:Y:S04]  /*c0e0*/  STL [R1+0xda4], R14 ;  /* 0x000da40e01007387 */ /* 0x000fe80000100800 */
[----:B------:R0:W-:Y:S04]  /*c0f0*/  STL [R1+0xd98], R12 ;  /* 0x000d980c01007387 */ /* 0x0001e80000100800 */
[----:B--2---:R1:W-:Y:S01]  /*c100*/  STL [R1+0x1d8], R83 ;  /* 0x0001d85301007387 */ /* 0x0043e20000100800 */
[----:B0-----:R-:W0:Y:S01]  /*c110*/  LDC R12, c[0x0][0x3a0] ;  /* 0x0000e800ff0c7b82 */ /* 0x001e220000000800 */
[----:B-1----:R-:W-:Y:S01]  /*c120*/  LEA.HI.X.SX32 R83, R6, R2, 0x1, P6 ;  /* 0x0000000206537211 */ /* 0x002fe200030f0eff */
[----:B------:R-:W-:Y:S01]  /*c130*/  @!P3 IMAD.MOV.U32 R6, RZ, RZ, R84 ;  /* 0x000000ffff06b224 */ /* 0x000fe200078e0054 */
[----:B------:R-:W-:Y:S01]  /*c140*/  ISETP.GE.U32.AND P0, PT, R8, 0x7fffff10, PT ;  /* 0x7fffff100800780c */ /* 0x000fe20003f06070 */
[----:B------:R-:W5:Y:S04]  /*c150*/  LDL.LU R84, [R1+0x12f4] ;  /* 0x0012f40001547983 */ /* 0x000f680000300800 */
[----:B------:R1:W2:Y:S02]  /*c160*/  @!P3 LDG.E.U16 R5, desc[UR20][R6.64] ;  /* 0x000000140605b981 */ /* 0x0002a4000c1e1500 */
[----:B-1----:R-:W-:-:S02]  /*c170*/  @!P5 IMAD.MOV.U32 R6, RZ, RZ, R14 ;  /* 0x000000ffff06d224 */ /* 0x002fc400078e000e */
[----:B------:R-:W-:-:S05]  /*c180*/  @!P5 IMAD.MOV.U32 R7, RZ, RZ, R83 ;  /* 0x000000ffff07d224 */ /* 0x000fca00078e0053 */
[----:B------:R1:W3:Y:S01]  /*c190*/  @!P5 LDG.E.U16 R13, desc[UR20][R6.64] ;  /* 0x00000014060dd981 */ /* 0x0002e2000c1e1500 */
[----:B------:R-:W-:-:S03]  /*c1a0*/  IMAD R8, R70, 0xdc, RZ ;  /* 0x000000dc46087824 */ /* 0x000fc600078e02ff */
[----:B------:R4:W-:Y:S01]  /*c1b0*/  STL [R1+0xda0], R83 ;  /* 0x000da05301007387 */ /* 0x0009e20000100800 */
[C---:B------:R-:W-:Y:S02]  /*c1c0*/  IMAD R14, R70.reuse, 0x6e, RZ ;  /* 0x0000006e460e7824 */ /* 0x040fe400078e02ff */
[----:B-1----:R-:W-:Y:S01]  /*c1d0*/  IMAD R6, R70, 0x6f, RZ ;  /* 0x0000006f46067824 */ /* 0x002fe200078e02ff */
[----:B----4-:R-:W-:Y:S01]  /*c1e0*/  IADD3 R83, P3, PT, R8, R3, RZ ;  /* 0x0000000308537210 */ /* 0x010fe20007f7e0ff */
[C---:B0-----:R-:W-:Y:S02]  /*c1f0*/  VIADD R7, R12.reuse, 0xffffff8e ;  /* 0xffffff8e0c077836 */ /* 0x041fe40000000000 */
[----:B------:R-:W-:Y:S01]  /*c200*/  VIADD R8, R12, 0xffffff8d ;  /* 0xffffff8d0c087836 */ /* 0x000fe20000000000 */
[----:B------:R-:W-:Y:S02]  /*c210*/  LEA.HI.X.SX32 R12, R14, R2, 0x1, P3 ;  /* 0x000000020e0c7211 */ /* 0x000fe400018f0eff */
[----:B------:R-:W-:-:S02]  /*c220*/  ISETP.GE.U32.AND P5, PT, R7, 0x7fffff0f, PT ;  /* 0x7fffff0f0700780c */ /* 0x000fc40003fa6070 */
[----:B------:R-:W-:Y:S01]  /*c230*/  PRMT R80, RZ, 0x7610, R80 ;  /* 0x00007610ff507816 */ /* 0x000fe20000000050 */
[----:B------:R-:W-:Y:S01]  /*c240*/  @!P1 IMAD.MOV.U32 R7, RZ, RZ, R12 ;  /* 0x000000ffff079224 */ /* 0x000fe200078e000c */
[----:B--2---:R0:W-:Y:S02]  /*c250*/  STL [R1+0x1e0], R5 ;  /* 0x0001e00501007387 */ /* 0x0041e40000100800 */
[----:B0-----:R-:W-:Y:S02]  /*c260*/  IMAD R5, R70, 0xde, RZ ;  /* 0x000000de46057824 */ /* 0x001fe400078e02ff */
[----:B---3--:R0:W-:Y:S03]  /*c270*/  STL [R1+0x1dc], R13 ;  /* 0x0001dc0d01007387 */ /* 0x0081e60000100800 */
[----:B0-----:R-:W-:-:S04]  /*c280*/  IADD3 R13, P6, PT, R5, R3, RZ ;  /* 0x00000003050d7210 */ /* 0x001fc80007fde0ff */
[----:B------:R-:W-:Y:S01]  /*c290*/  LEA.HI.X.SX32 R14, R6, R2, 0x1, P6 ;  /* 0x00000002060e7211 */ /* 0x000fe200030f0eff */
        /* <DEDUP_REMOVED lines=14> */
[C---:B0-----:R-:W-:Y:S02]  /*c380*/  IMAD R6, R70.reuse, 0x71, RZ ;  /* 0x0000007146067824 */ /* 0x041fe400078e02ff */
[----:B----4-:R-:W-:Y:S01]  /*c390*/  IMAD R14, R70, 0x70, RZ ;  /* 0x00000070460e7824 */ /* 0x010fe200078e02ff */
[----:B------:R-:W-:Y:S01]  /*c3a0*/  PRMT R81, RZ, 0x7610, R81 ;  /* 0x00007610ff517816 */ /* 0x000fe20000000051 */
[----:B-1----:R-:W-:-:S05]  /*c3b0*/  VIADD R7, R12, 0xffffff8c ;  /* 0xffffff8c0c077836 */ /* 0x002fca0000000000 */
[----:B------:R-:W-:Y:S01]  /*c3c0*/  ISETP.GE.U32.AND P4, PT, R7, 0x7fffff0d, PT ;  /* 0x7fffff0d0700780c */ /* 0x000fe20003f86070 */
[----:B--2---:R0:W-:Y:S02]  /*c3d0*/  STL [R1+0x1f0], R80 ;  /* 0x0001f05001007387 */ /* 0x0041e40000100800 */
[----:B0-----:R-:W-:Y:S01]  /*c3e0*/  IMAD.MOV.U32 R80, RZ, RZ, R82 ;  /* 0x000000ffff507224 */ /* 0x001fe200078e0052 */
[----:B------:R-:W-:Y:S01]  /*c3f0*/  IADD3 R82, P1, PT, R8, R3, RZ ;  /* 0x0000000308527210 */ /* 0x000fe20007f3e0ff */
[----:B------:R-:W-:Y:S01]  /*c400*/  VIADD R8, R12, 0xffffff8b ;  /* 0xffffff8b0c087836 */ /* 0x000fe20000000000 */
[----:B---3--:R0:W-:Y:S02]  /*c410*/  STL [R1+0x1e8], R5 ;  /* 0x0001e80501007387 */ /* 0x0081e40000100800 */
[----:B------:R-:W-:Y:S01]  /*c420*/  LEA.HI.X.SX32 R12, R14, R2, 0x1, P1 ;  /* 0x000000020e0c7211 */ /* 0x000fe200008f0eff */
[----:B0-----:R-:W-:-:S05]  /*c430*/  IMAD R5, R70, 0xe2, RZ ;  /* 0x000000e246057824 */ /* 0x001fca00078e02ff */
[----:B------:R-:W-:Y:S01]  /*c440*/  IADD3 R13, P6, PT, R5, R3, RZ ;  /* 0x00000003050d7210 */ /* 0x000fe20007fde0ff */
[----:B------:R-:W-:-:S03]  /*c450*/  @!P0 IMAD.MOV.U32 R7, RZ, RZ, R12 ;  /* 0x000000ffff078224 */ /* 0x000fc600078e000c */
        /* <DEDUP_REMOVED lines=11> */
[----:B-1----:R-:W1:Y:S01]  /*c510*/  LDC R12, c[0x0][0x3a0] ;  /* 0x0000e800ff0c7b82 */ /* 0x002e620000000800 */
[C---:B------:R-:W-:Y:S01]  /*c520*/  IMAD R8, R70.reuse, 0xe4, RZ ;  /* 0x000000e446087824 */ /* 0x040fe200078e02ff */
[----:B------:R-:W5:Y:S04]  /*c530*/  LDL.LU R82, [R1+0x12ec] ;  /* 0x0012ec0001527983 */ /* 0x000f680000300800 */
[----:B------:R4:W-:Y:S01]  /*c540*/  STL [R1+0xdc0], R14 ;  /* 0x000dc00e01007387 */ /* 0x0009e20000100800 */
[----:B0-----:R-:W-:-:S02]  /*c550*/  IMAD R6, R70, 0x73, RZ ;  /* 0x0000007346067824 */ /* 0x001fc400078e02ff */
[----:B----4-:R-:W-:Y:S01]  /*c560*/  IMAD R14, R70, 0x72, RZ ;  /* 0x00000072460e7824 */ /* 0x010fe200078e02ff */
[----:B------:R-:W-:Y:S01]  /*c570*/  PRMT R78, RZ, 0x7610, R78 ;  /* 0x00007610ff4e7816 */ /* 0x000fe2000000004e */
[----:B-1----:R-:W-:-:S05]  /*c580*/  VIADD R7, R12, 0xffffff8a ;  /* 0xffffff8a0c077836 */ /* 0x002fca0000000000 */
[----:B------:R-:W-:Y:S01]  /*c590*/  ISETP.GE.U32.AND P5, PT, R7, 0x7fffff0b, PT ;  /* 0x7fffff0b0700780c */ /* 0x000fe20003fa6070 */
[----:B---3--:R0:W-:Y:S04]  /*c5a0*/  STL [R1+0x1f8], R5 ;  /* 0x0001f80501007387 */ /* 0x0081e80000100800 */
[----:B--2---:R1:W-:Y:S01]  /*c5b0*/  STL [R1+0x1fc], R81 ;  /* 0x0001fc5101007387 */ /* 0x0043e20000100800 */
[----:B0-----:R-:W-:Y:S01]  /*c5c0*/  IMAD R5, R70, 0xe6, RZ ;  /* 0x000000e646057824 */ /* 0x001fe200078e02ff */
[----:B-1----:R-:W-:Y:S01]  /*c5d0*/  IADD3 R81, P0, PT, R8, R3, RZ ;  /* 0x0000000308517210 */ /* 0x002fe20007f1e0ff */
[----:B------:R-:W-:-:S03]  /*c5e0*/  VIADD R8, R12, 0xffffff89 ;  /* 0xffffff890c087836 */ /* 0x000fc60000000000 */
[----:B------:R-:W-:Y:S02]  /*c5f0*/  IADD3 R13, P6, PT, R5, R3, RZ ;  /* 0x00000003050d7210 */ /* 0x000fe40007fde0ff */
[-C--:B------:R-:W-:Y:S02]  /*c600*/  LEA.HI.X.SX32 R12, R14, R2.reuse, 0x1, P0 ;  /* 0x000000020e0c7211 */ /* 0x080fe400000f0eff */
[----:B------:R-:W-:Y:S01]  /*c610*/  LEA.HI.X.SX32 R14, R6, R2, 0x1, P6 ;  /* 0x00000002060e7211 */ /* 0x000fe200030f0eff */
[----:B------:R-:W-:Y:S02]  /*c620*/  @!P3 IMAD.MOV.U32 R6, RZ, RZ, R81 ;  /* 0x000000ffff06b224 */ /* 0x000fe400078e0051 */
        /* <DEDUP_REMOVED lines=68> */
[----:B------:R-:W-:Y:S01]  /*ca70*/  IMAD R8, R70, 0xf0, RZ ;  /* 0x000000f046087824 */ /* 0x000fe200078e02ff */
[----:B------:R-:W5:Y:S04]  /*ca80*/  LDL.LU R79, [R1+0x12e0] ;  /* 0x0012e000014f7983 */ /* 0x000f680000300800 */
[----:B------:R-:W-:Y:S01]  /*ca90*/  STL [R1+0xdf0], R14 ;  /* 0x000df00e01007387 */ /* 0x000fe20000100800 */
[----:B------:R-:W-:-:S02]  /*caa0*/  IMAD.MOV.U32 R13, RZ, RZ, R78 ;  /* 0x000000ffff0d7224 */ /* 0x000fc400078e004e */
[----:B0-----:R-:W-:Y:S02]  /*cab0*/  IMAD R6, R70, 0x79, RZ ;  /* 0x0000007946067824 */ /* 0x001fe400078e02ff */
[----:B-1----:R-:W-:-:S05]  /*cac0*/  VIADD R7, R12, 0xffffff84 ;  /* 0xffffff840c077836 */ /* 0x002fca0000000000 */
[----:B------:R-:W-:Y:S01]  /*cad0*/  ISETP.GE.U32.AND P4, PT, R7, 0x7fffff05, PT ;  /* 0x7fffff050700780c */ /* 0x000fe20003f86070 */
[----:B---3--:R0:W-:Y:S04]  /*cae0*/  STL [R1+0x218], R5 ;  /* 0x0002180501007387 */ /* 0x0081e80000100800 */
[----:B--2---:R1:W-:Y:S01]  /*caf0*/  STL [R1+0x21c], R72 ;  /* 0x00021c4801007387 */ /* 0x0043e20000100800 */
[----:B0-----:R-:W-:Y:S01]  /*cb00*/  IMAD R5, R70, 0xf2, RZ ;  /* 0x000000f246057824 */ /* 0x001fe200078e02ff */
[----:B-1----:R-:W-:-:S04]  /*cb10*/  IADD3 R72, P0, PT, R8, R3, RZ ;  /* 0x0000000308487210 */ /* 0x002fc80007f1e0ff */
[----:B------:R-:W-:Y:S02]  /*cb20*/  IADD3 R14, P6, PT, R5, R3, RZ ;  /* 0x00000003050e7210 */ /* 0x000fe40007fde0ff */
[-C--:B------:R-:W-:Y:S01]  /*cb30*/  LEA.HI.X.SX32 R78, R69, R2.reuse, 0x1, P0 ;  /* 0x00000002454e7211 */ /* 0x080fe200000f0eff */
[----:B------:R-:W-:Y:S01]  /*cb40*/  VIADD R8, R12, 0xffffff83 ;  /* 0xffffff830c087836 */ /* 0x000fe20000000000 */
[----:B------:R-:W-:Y:S02]  /*cb50*/  PRMT R12, RZ, 0x7610, R12 ;  /* 0x00007610ff0c7816 */ /* 0x000fe4000000000c */
[----:B------:R-:W-:Y:S01]  /*cb60*/  LEA.HI.X.SX32 R69, R6, R2, 0x1, P6 ;  /* 0x0000000206457211 */ /* 0x000fe200030f0eff */
[----:B------:R-:W-:Y:S02]  /*cb70*/  @!P3 IMAD.MOV.U32 R6, RZ, RZ, R72 ;  /* 0x000000ffff06b224 */ /* 0x000fe400078e0048 */
[----:B------:R-:W-:-:S05]  /*cb80*/  @!P3 IMAD.MOV.U32 R7, RZ, RZ, R78 ;  /* 0x000000ffff07b224 */ /* 0x000fca00078e004e */
[----:B------:R0:W2:Y:S01]  /*cb90*/  @!P3 LDG.E.U16 R12, desc[UR20][R6.64] ;  /* 0x00000014060cb981 */ /* 0x0000a2000c1e1500 */
[----:B------:R-:W-:Y:S01]  /*cba0*/  PRMT R5, RZ, 0x7610, R5 ;  /* 0x00007610ff057816 */ /* 0x000fe20000000005 */
[----:B0-----:R-:W-:Y:S02]  /*cbb0*/  @!P5 IMAD.MOV.U32 R6, RZ, RZ, R14 ;  /* 0x000000ffff06d224 */ /* 0x001fe400078e000e */
[----:B------:R-:W-:-:S05]  /*cbc0*/  @!P5 IMAD.MOV.U32 R7, RZ, RZ, R69 ;  /* 0x000000ffff07d224 */ /* 0x000fca00078e0045 */
[----:B------:R0:W3:Y:S04]  /*cbd0*/  @!P5 LDG.E.U16 R5, desc[UR20][R6.64] ;  /* 0x000000140605d981 */ /* 0x0000e8000c1e1500 */
[----:B------:R-:W-:Y:S04]  /*cbe0*/  STL [R1+0xdfc], R72 ;  /* 0x000dfc4801007387 */ /* 0x000fe80000100800 */
[----:B------:R-:W-:Y:S04]  /*cbf0*/  STL [R1+0xe04], R14 ;  /* 0x000e040e01007387 */ /* 0x000fe80000100800 */
[----:B------:R1:W-:Y:S04]  /*cc00*/  STL [R1+0xdf8], R78 ;  /* 0x000df84e01007387 */ /* 0x0003e80000100800 */
[----:B-1----:R-:W5:Y:S04]  /*cc10*/  LDL.LU R78, [R1+0x12dc] ;  /* 0x0012dc00014e7983 */ /* 0x002f680000300800 */
[----:B------:R-:W5:Y:S04]  /*cc20*/  LDL.LU R72, [R1+0x12d8] ;  /* 0x0012d80001487983 */ /* 0x000f680000300800 */
[----:B------:R1:W-:Y:S01]  /*cc30*/  STL [R1+0xe00], R69 ;  /* 0x000e004501007387 */ /* 0x0003e20000100800 */
[----:B------:R-:W-:Y:S01]  /*cc40*/  ISETP.GE.U32.AND P0, PT, R8, 0x7fffff04, PT ;  /* 0x7fffff040800780c */ /* 0x000fe20003f06070 */
[----:B------:R-:W-:-:S02]  /*cc50*/  IMAD R8, R70, 0xf4, RZ ;  /* 0x000000f446087824 */ /* 0x000fc400078e02ff */
[----:B0-----:R-:W-:-:S03]  /*cc60*/  IMAD R6, R70, 0x7b, RZ ;  /* 0x0000007b46067824 */ /* 0x001fc600078e02ff */
[----:B-1----:R-:W-:-:S04]  /*cc70*/  IADD3 R69, P3, PT, R8, R3, RZ ;  /* 0x0000000308457210 */ /* 0x002fc80007f7e0ff */
[----:B------:R-:W-:Y:S02]  /*cc80*/  LEA.HI.X.SX32 R71, R71, R2, 0x1, P3 ;  /* 0x0000000247477211 */ /* 0x000fe400018f0eff */
[----:B------:R-:W-:Y:S01]  /*cc90*/  PRMT R9, RZ, 0x7610, R9 ;  /* 0x00007610ff097816 */ /* 0x000fe20000000009 */
[----:B--2---:R0:W-:Y:S02]  /*cca0*/  STL [R1+0x228], R12 ;  /* 0x0002280c01007387 */ /* 0x0041e40000100800 */
[----:B0-----:R-:W0:Y:S02]  /*ccb0*/  LDC R12, c[0x0][0x3a0] ;  /* 0x0000e800ff0c7b82 */ /* 0x001e240000000800 */
[----:B---3--:R1:W-:Y:S02]  /*ccc0*/  STL [R1+0x224], R5 ;  /* 0x0002240501007387 */ /* 0x0083e40000100800 */
[----:B-1----:R-:W-:-:S05]  /*ccd0*/  IMAD R5, R70, 0xf6, RZ ;  /* 0x000000f646057824 */ /* 0x002fca00078e02ff */
[----:B------:R-:W-:Y:S01]  /*cce0*/  IADD3 R14, P6, PT, R5, R3, RZ ;  /* 0x00000003050e7210 */ /* 0x000fe20007fde0ff */
[C---:B0-----:R-:W-:Y:S02]  /*ccf0*/  VIADD R7, R12.reuse, 0xffffff82 ;  /* 0xffffff820c077836 */ /* 0x041fe40000000000 */
[----:B------:R-:W-:Y:S01]  /*cd00*/  VIADD R8, R12, 0xffffff81 ;  /* 0xffffff810c087836 */ /* 0x000fe20000000000 */
[----:B------:R-:W-:Y:S02]  /*cd10*/  PRMT R12, RZ, 0x7610, R12 ;  /* 0x00007610ff0c7816 */ /* 0x000fe4000000000c */
[----:B------:R-:W-:Y:S01]  /*cd20*/  ISETP.GE.U32.AND P5, PT, R7, 0x7fffff03, PT ;  /* 0x7fffff030700780c */ /* 0x000fe20003fa6070 */
[----:B------:R-:W-:Y:S01]  /*cd30*/  @!P1 IMAD.MOV.U32 R7, RZ, RZ, R71 ;  /* 0x000000ffff079224 */ /* 0x000fe200078e0047 */
[----:B------:R-:W-:Y:S01]  /*cd40*/  LEA.HI.X.SX32 R5, R6, R2, 0x1, P6 ;  /* 0x0000000206057211 */ /* 0x000fe200030f0eff */
[----:B------:R-:W-:-:S05]  /*cd50*/  @!P1 IMAD.MOV.U32 R6, RZ, RZ, R69 ;  /* 0x000000ffff069224 */ /* 0x000fca00078e0045 */
[----:B------:R0:W2:Y:S02]  /*cd60*/  @!P1 LDG.E.U16 R12, desc[UR20][R6.64] ;  /* 0x00000014060c9981 */ /* 0x0000a4000c1e1500 */
[----:B0-----:R-:W-:Y:S02]  /*cd70*/  IMAD.MOV.U32 R7, RZ, RZ, R5 ;  /* 0x000000ffff077224 */ /* 0x001fe400078e0005 */
[----:B------:R-:W-:-:S05]  /*cd80*/  @!P4 IMAD.MOV.U32 R6, RZ, RZ, R14 ;  /* 0x000000ffff06c224 */ /* 0x000fca00078e000e */
[----:B------:R0:W3:Y:S04]  /*cd90*/  @!P4 LDG.E.U16 R9, desc[UR20][R6.64] ;  /* 0x000000140609c981 */ /* 0x0000e8000c1e1500 */
[----:B------:R-:W-:Y:S04]  /*cda0*/  STL [R1+0xe0c], R69 ;  /* 0x000e0c4501007387 */ /* 0x000fe80000100800 */
[----:B------:R-:W-:Y:S04]  /*cdb0*/  STL [R1+0xe14], R14 ;  /* 0x000e140e01007387 */ /* 0x000fe80000100800 */
[----:B------:R1:W-:Y:S04]  /*cdc0*/  STL [R1+0xe08], R71 ;  /* 0x000e084701007387 */ /* 0x0003e80000100800 */
[----:B------:R4:W-:Y:S04]  /*cdd0*/  STL [R1+0xe10], R5 ;  /* 0x000e100501007387 */ /* 0x0009e80000100800 */
[----:B-1----:R-:W5:Y:S04]  /*cde0*/  LDL.LU R71, [R1+0x12d4] ;  /* 0x0012d40001477983 */ /* 0x002f680000300800 */
[----:B------:R-:W5:Y:S01]  /*cdf0*/  LDL.LU R69, [R1+0x12d0] ;  /* 0x0012d00001457983 */ /* 0x000f620000300800 */
[----:B----4-:R-:W-:Y:S01]  /*ce00*/  IMAD R5, R70, 0xfa, RZ ;  /* 0x000000fa46057824 */ /* 0x010fe200078e02ff */
[----:B------:R-:W-:Y:S01]  /*ce10*/  ISETP.GE.U32.AND P3, PT, R8, 0x7fffff02, PT ;  /* 0x7fffff020800780c */ /* 0x000fe20003f66070 */
[----:B------:R-:W-:-:S02]  /*ce20*/  IMAD R8, R70, 0xf8, RZ ;  /* 0x000000f846087824 */ /* 0x000fc400078e02ff */
[----:B0-----:R-:W-:-:S03]  /*ce30*/  IMAD R6, R70, 0x7d, RZ ;  /* 0x0000007d46067824 */ /* 0x001fc600078e02ff */
[-C--:B------:R-:W-:Y:S02]  /*ce40*/  IADD3 R14, P1, PT, R8, R3.reuse, RZ ;  /* 0x00000003080e7210 */ /* 0x080fe40007f3e0ff */
[----:B------:R-:W-:Y:S01]  /*ce50*/  PRMT R8, RZ, 0x7610, R8 ;  /* 0x00007610ff087816 */ /* 0x000fe20000000008 */
[----:B--2---:R0:W-:Y:S02]  /*ce60*/  STL [R1+0x234], R12 ;  /* 0x0002340c01007387 */ /* 0x0041e40000100800 */
[----:B0-----:R-:W0:Y:S02]  /*ce70*/  LDC R12, c[0x0][0x3a0] ;  /* 0x0000e800ff0c7b82 */ /* 0x001e240000000800 */
[----:B---3--:R1:W-:Y:S02]  /*ce80*/  STL [R1+0x22c], R9 ;  /* 0x00022c0901007387 */ /* 0x0083e40000100800 */
[----:B-1----:R-:W-:Y:S01]  /*ce90*/  IADD3 R9, P4, PT, R5, R3, RZ ;  /* 0x0000000305097210 */ /* 0x002fe20007f9e0ff */
[----:B------:R-:W-:-:S02]  /*cea0*/  IMAD R5, R70, 0x7c, RZ ;  /* 0x0000007c46057824 */ /* 0x000fc400078e02ff */
[----:B0-----:R-:W-:-:S03]  /*ceb0*/  VIADD R7, R12, 0xffffff80 ;  /* 0xffffff800c077836 */ /* 0x001fc60000000000 */
[-C--:B------:R-:W-:Y:S01]  /*cec0*/  LEA.HI.X.SX32 R5, R5, R2.reuse, 0x1, P1 ;  /* 0x0000000205057211 */ /* 0x080fe200008f0eff */
[----:B------:R0:W-:Y:S01]  /*ced0*/  STL [R1+0xe1c], R14 ;  /* 0x000e1c0e01007387 */ /* 0x0001e20000100800 */
[----:B------:R-:W-:Y:S01]  /*cee0*/  ISETP.GE.U32.AND P1, PT, R7, 0x7fffff01, PT ;  /* 0x7fffff010700780c */ /* 0x000fe20003f26070 */
[----:B------:R-:W-:Y:S01]  /*cef0*/  IMAD.MOV.U32 R7, RZ, RZ, R14 ;  /* 0x000000ffff077224 */ /* 0x000fe200078e000e */
[----:B0-----:R-:W-:Y:S01]  /*cf00*/  LEA.HI.X.SX32 R14, R6, R2, 0x1, P4 ;  /* 0x00000002060e7211 */ /* 0x001fe200020f0eff */
[----:B------:R-:W-:-:S05]  /*cf10*/  IMAD.MOV.U32 R6, RZ, RZ, R5 ;  /* 0x000000ffff067224 */ /* 0x000fca00078e0005 */
[----:B------:R-:W-:-:S04]  /*cf20*/  @!P0 LOP3.LUT R7, R7, R6, RZ, 0x3c, !PT ;  /* 0x0000000607078212 */ /* 0x000fc800078e3cff */
[C---:B------:R-:W-:Y:S02]  /*cf30*/  @!P0 LOP3.LUT R6, R7.reuse, R6, RZ, 0x3c, !PT ;  /* 0x0000000607068212 */ /* 0x040fe400078e3cff */
[----:B------:R-:W-:Y:S02]  /*cf40*/  PRMT R12, RZ, 0x7610, R12 ;  /* 0x00007610ff0c7816 */ /* 0x000fe4000000000c */
[----:B------:R-:W-:-:S05]  /*cf50*/  @!P0 LOP3.LUT R7, R7, R6, RZ, 0x3c, !PT ;  /* 0x0000000607078212 */ /* 0x000fca00078e3cff */
[----:B------:R0:W2:Y:S02]  /*cf60*/  @!P0 LDG.E.U16 R12, desc[UR20][R6.64] ;  /* 0x00000014060c8981 */ /* 0x0000a4000c1e1500 */
[----:B0-----:R-:W-:Y:S02]  /*cf70*/  @!P5 IMAD.MOV.U32 R6, RZ, RZ, R9 ;  /* 0x000000ffff06d224 */ /* 0x001fe400078e0009 */
[----:B------:R-:W-:-:S05]  /*cf80*/  @!P5 IMAD.MOV.U32 R7, RZ, RZ, R14 ;  /* 0x000000ffff07d224 */ /* 0x000fca00078e000e */
[----:B------:R0:W3:Y:S04]  /*cf90*/  @!P5 LDG.E.U16 R8, desc[UR20][R6.64] ;  /* 0x000000140608d981 */ /* 0x0000e8000c1e1500 */
[----:B------:R1:W-:Y:S04]  /*cfa0*/  STL [R1+0xe18], R5 ;  /* 0x000e180501007387 */ /* 0x0003e80000100800 */
[----:B------:R-:W-:Y:S04]  /*cfb0*/  STL [R1+0xe24], R9 ;  /* 0x000e240901007387 */ /* 0x000fe80000100800 */
[----:B------:R4:W-:Y:S01]  /*cfc0*/  STL [R1+0xe20], R14 ;  /* 0x000e200e01007387 */ /* 0x0009e20000100800 */
[----:B-1----:R-:W-:Y:S01]  /*cfd0*/  IMAD R5, R70, 0xfc, RZ ;  /* 0x000000fc46057824 */ /* 0x002fe200078e02ff */
[----:B0-----:R-:W-:-:S04]  /*cfe0*/  PRMT R6, RZ, 0x7610, R6 ;  /* 0x00007610ff067816 */ /* 0x001fc80000000006 */
[----:B------:R-:W-:Y:S01]  /*cff0*/  IADD3 R7, P4, PT, R5, R3, RZ ;  /* 0x0000000305077210 */ /* 0x000fe20007f9e0ff */
[----:B----4-:R-:W-:Y:S01]  /*d000*/  IMAD R14, R70, 0x7e, RZ ;  /* 0x0000007e460e7824 */ /* 0x010fe200078e02ff */
[----:B--2---:R0:W-:Y:S02]  /*d010*/  STL [R1+0x24c], R12 ;  /* 0x00024c0c01007387 */ /* 0x0041e40000100800 */
[----:B0-----:R-:W0:Y:S02]  /*d020*/  LDC R12, c[0x0][0x3a0] ;  /* 0x0000e800ff0c7b82 */ /* 0x001e240000000800 */
[----:B------:R-:W-:Y:S04]  /*d030*/  STL [R1+0xe2c], R7 ;  /* 0x000e2c0701007387 */ /* 0x000fe80000100800 */
[----:B------:R1:W-:Y:S04]  /*d040*/  STL.S16 [R1+0x25c], R6 ;  /* 0x00025c0601007387 */ /* 0x0003e80000100600 */
[----:B---3--:R-:W-:Y:S01]  /*d050*/  STL [R1+0x248], R8 ;  /* 0x0002480801007387 */ /* 0x008fe20000100800 */
[----:B-1----:R-:W-:Y:S01]  /*d060*/  LEA.HI.X.SX32 R6, R14, R2, 0x1, P4 ;  /* 0x000000020e067211 */ /* 0x002fe200020f0eff */
[----:B0-----:R-:W-:-:S02]  /*d070*/  VIADD R14, R12, 0x7f ;  /* 0x0000007f0c0e7836 */ /* 0x001fc40000000000 */
[----:B------:R-:W2:Y:S01]  /*d080*/  LDL R12, [R1+0x25c] ;  /* 0x00025c00010c7983 */ /* 0x000ea20000100800 */
[----:B------:R-:W-:-:S03]  /*d090*/  @!P3 LOP3.LUT R7, R7, R6, RZ, 0x3c, !PT ;  /* 0x000000060707b212 */ /* 0x000fc600078e3cff */
[----:B------:R0:W-:Y:S02]  /*d0a0*/  STL [R1+0xe28], R6 ;  /* 0x000e280601007387 */ /* 0x0001e40000100800 */
[----:B0-----:R-:W-:-:S04]  /*d0b0*/  @!P3 LOP3.LUT R6, R7, R6, RZ, 0x3c, !PT ;  /* 0x000000060706b212 */ /* 0x001fc800078e3cff */
[----:B------:R-:W-:-:S05]  /*d0c0*/  @!P3 LOP3.LUT R7, R7, R6, RZ, 0x3c, !PT ;  /* 0x000000060707b212 */ /* 0x000fca00078e3cff */
[----:B--2---:R0:W2:Y:S01]  /*d0d0*/  @!P3 LDG.E.U16 R12, desc[UR20][R6.64] ;  /* 0x00000014060cb981 */ /* 0x0040a2000c1e1500 */
[C---:B------:R-:W-:Y:S02]  /*d0e0*/  IMAD R5, R70.reuse, 0xfe, RZ ;  /* 0x000000fe46057824 */ /* 0x040fe400078e02ff */
[----:B------:R-:W-:-:S03]  /*d0f0*/  IMAD R8, R70, 0x7f, RZ ;  /* 0x0000007f46087824 */ /* 0x000fc600078e02ff */
[----:B------:R-:W-:-:S04]  /*d100*/  IADD3 R9, P4, PT, R5, R3, RZ ;  /* 0x0000000305097210 */ /* 0x000fc80007f9e0ff */
[----:B0-----:R-:W-:Y:S02]  /*d110*/  LEA.HI.X.SX32 R6, R8, R2, 0x1, P4 ;  /* 0x0000000208067211 */ /* 0x001fe400020f0eff */
[----:B------:R-:W-:-:S03]  /*d120*/  PRMT R5, RZ, 0x7610, R5 ;  /* 0x00007610ff057816 */ /* 0x000fc60000000005 */
[----:B------:R-:W-:Y:S01]  /*d130*/  @!P1 IMAD.MOV.U32 R7, RZ, RZ, R6 ;  /* 0x000000ffff079224 */ /* 0x000fe200078e0006 */
[----:B--2---:R0:W-:Y:S04]  /*d140*/  @!P3 STL [R1+0x25c], R12 ;  /* 0x00025c0c0100b387 */ /* 0x0041e80000100800 */
[----:B------:R-:W-:Y:S04]  /*d150*/  STL [R1+0xe34], R9 ;  /* 0x000e340901007387 */ /* 0x000fe80000100800 */
[----:B------:R1:W-:Y:S01]  /*d160*/  STL [R1+0xe30], R6 ;  /* 0x000e300601007387 */ /* 0x0003e20000100800 */
[----:B------:R-:W-:Y:S01]  /*d170*/  ISETP.GT.U32.AND P0, PT, R68, R4, PT ;  /* 0x000000044400720c */ /* 0x000fe20003f04070 */
[----:B0-----:R-:W0:Y:S01]  /*d180*/  LDC R12, c[0x0][0x3a0] ;  /* 0x0000e800ff0c7b82 */ /* 0x001e220000000800 */
[----:B-1----:R-:W-:-:S05]  /*d190*/  @!P1 IMAD.MOV.U32 R6, RZ, RZ, R9 ;  /* 0x000000ffff069224 */ /* 0x002fca00078e0009 */
[----:B------:R1:W2:Y:S01]  /*d1a0*/  @!P1 LDG.E.U16 R5, desc[UR20][R6.64] ;  /* 0x0000001406059981 */ /* 0x0002a2000c1e1500 */
[----:B------:R-:W-:Y:S02]  /*d1b0*/  ISETP.GT.AND P3, PT, R14, 0x7f, PT ;  /* 0x0000007f0e00780c */ /* 0x000fe40003f64270 */
[----:B------:R-:W3:Y:S01]  /*d1c0*/  S2R R14, SR_TID.X ;  /* 0x00000000000e7919 */ /* 0x000ee20000002100 */
[----:B------:R-:W-:Y:S02]  /*d1d0*/  ISETP.GT.U32.AND P4, PT, R68, R76, PT ;  /* 0x0000004c4400720c */ /* 0x000fe40003f84070 */
[----:B------:R-:W-:-:S05]  /*d1e0*/  @!P0 IMAD.IADD R4, R4, 0x1, -R68 ;  /* 0x0000000104048824 */ /* 0x000fca00078e0a44 */
[----:B------:R-:W-:Y:S01]  /*d1f0*/  ISETP.GT.U32.AND P6, PT, R68, R4, PT ;  /* 0x000000044400720c */ /* 0x000fe20003fc4070 */
[----:B------:R-:W-:-:S05]  /*d200*/  VIADD R9, R0, 0xfc ;  /* 0x000000fc00097836 */ /* 0x000fca0000000000 */
[----:B------:R-:W-:Y:S01]  /*d210*/  @!P4 IMAD.IADD R76, R76, 0x1, -R68 ;  /* 0x000000014c4cc824 */ /* 0x000fe200078e0a44 */
[C---:B------:R-:W-:Y:S01]  /*d220*/  ISETP.GE.AND P4, PT, R0.reuse, RZ, PT ;  /* 0x000000ff0000720c */ /* 0x040fe20003f86270 */
[----:B------:R-:W-:Y:S01]  /*d230*/  VIADD R8, R0, 0xfd ;  /* 0x000000fd00087836 */ /* 0x000fe20000000000 */
[----:B-1----:R-:W-:-:S04]  /*d240*/  IABS R6, R9 ;  /* 0x0000000900067213 */ /* 0x002fc80000000000 */
[----:B------:R-:W-:Y:S01]  /*d250*/  @!P6 IMAD.IADD R4, R4, 0x1, -R68 ;  /* 0x000000010404e824 */ /* 0x000fe200078e0a44 */
[----:B------:R-:W-:Y:S02]  /*d260*/  IABS R7, R8 ;  /* 0x0000000800077213 */ /* 0x000fe40000000000 */
[----:B------:R-:W-:Y:S02]  /*d270*/  ISETP.NE.AND P1, PT, R73, RZ, PT ;  /* 0x000000ff4900720c */ /* 0x000fe40003f25270 */
[----:B------:R-:W-:Y:S02]  /*d280*/  LOP3.LUT R73, RZ, R73, RZ, 0x33, !PT ;  /* 0x00000049ff497212 */ /* 0x000fe400078e33ff */
[----:B---3--:R-:W-:Y:S01]  /*d290*/  LOP3.LUT R14, R14, 0x7f, RZ, 0xc0, !PT ;  /* 0x0000007f0e0e7812 */ /* 0x008fe200078ec0ff */
[----:B------:R-:W-:-:S03]  /*d2a0*/  @!P4 IMAD.MOV R4, RZ, RZ, -R4 ;  /* 0x000000ffff04c224 */ /* 0x000fc600078e0a04 */
[----:B0-----:R-:W-:Y:S02]  /*d2b0*/  ISETP.LT.AND P0, PT, R14, R12, P3 ;  /* 0x0000000c0e00720c */ /* 0x001fe40001f01270 */
[----:B------:R-:W-:Y:S02]  /*d2c0*/  SEL R4, R73, R4, !P1 ;  /* 0x0000000449047207 */ /* 0x000fe40004800000 */
[----:B------:R-:W-:-:S03]  /*d2d0*/  ISETP.GT.U32.AND P5, PT, R68, R75, PT ;  /* 0x0000004b4400720c */ /* 0x000fc60003fa4070 */
[----:B------:R-:W-:Y:S01]  /*d2e0*/  IMAD R4, R4, UR11, RZ ;  /* 0x0000000b04047c24 */ /* 0x000fe2000f8e02ff */
[----:B------:R-:W-:-:S04]  /*d2f0*/  @!UP1 UIADD3 UR4, UPT, UPT, -UR7, 0x100000, URZ ;  /* 0x0010000007049890 */ /* 0x000fc8000fffe1ff */
[----:B------:R-:W-:Y:S02]  /*d300*/  @!UP1 USHF.L.U32 UR5, UR4, 0xb, URZ ;  /* 0x0000000b04059899 */ /* 0x000fe400080006ff */
[----:B------:R-:W-:Y:S01]  /*d310*/  @!UP1 USHF.L.U32 UR4, UR4, 0x1, URZ ;  /* 0x0000000104049899 */ /* 0x000fe200080006ff */
[----:B------:R-:W-:Y:S02]  /*d320*/  VOTEU.ALL UP1, P2 ;  /* 0x0000000000ff7886 */ /* 0x000fe40001020000 */
[----:B------:R-:W-:Y:S01]  /*d330*/  @!P5 IMAD.IADD R75, R75, 0x1, -R68 ;  /* 0x000000014b4bd824 */ /* 0x000fe200078e0a44 */
[----:B------:R-:W-:-:S08]  /*d340*/  ISETP.GT.U32.AND P5, PT, R68, R77, PT ;  /* 0x0000004d4400720c */ /* 0x000fd00003fa4070 */
[----:B------:R0:W1:Y:S01]  /*d350*/  @!UP1 SYNCS.EXCH.64 URZ, [UR9+0x20008], UR4 ;  /* 0x0200080409ff95b2 */ /* 0x0000620008000100 */
[----:B------:R-:W-:Y:S02]  /*d360*/  ISETP.GE.AND P4, PT, R13, RZ, PT ;  /* 0x000000ff0d00720c */ /* 0x000fe40003f86270 */
[C---:B------:R-:W-:Y:S02]  /*d370*/  ISETP.GT.U32.AND P6, PT, R68.reuse, R76, PT ;  /* 0x0000004c4400720c */ /* 0x040fe40003fc4070 */
[----:B------:R-:W-:Y:S01]  /*d380*/  @!P5 IMAD.IADD R77, R77, 0x1, -R68 ;  /* 0x000000014d4dd824 */ /* 0x000fe200078e0a44 */
[----:B------:R-:W-:Y:S01]  /*d390*/  ISETP.GT.U32.AND P5, PT, R68, R75, PT ;  /* 0x0000004b4400720c */ /* 0x000fe20003fa4070 */
[----:B--2---:R2:W-:Y:S02]  /*d3a0*/  STL [R1+0x258], R5 ;  /* 0x0002580501007387 */ /* 0x0045e40000100800 */
[----:B--2---:R-:W-:-:S05]  /*d3b0*/  VIADD R5, R0, 0xfb ;  /* 0x000000fb00057836 */ /* 0x004fca0000000000 */
[----:B------:R2:W-:Y:S04]  /*d3c0*/  STL [R1+0xf88], R5 ;  /* 0x000f880501007387 */ /* 0x0005e80000100800 */
[----:B------:R3:W-:Y:S01]  /*d3d0*/  STL [R1+0xf84], R9 ;  /* 0x000f840901007387 */ /* 0x0007e20000100800 */
[----:B--2---:R-:W-:-:S03]  /*d3e0*/  IABS R5, R5 ;  /* 0x0000000500057213 */ /* 0x004fc60000000000 */
[----:B------:R2:W-:Y:S01]  /*d3f0*/  STL [R1+0xf7c], R8 ;  /* 0x000f7c0801007387 */ /* 0x0005e20000100800 */
[----:B---3--:R-:W-:-:S04]  /*d400*/  IMAD.HI.U32 R9, R74, R6, RZ ;  /* 0x000000064a097227 */ /* 0x008fc800078e00ff */
[----:B------:R-:W-:-:S04]  /*d410*/  IMAD.HI.U32 R12, R74, R5, RZ ;  /* 0x000000054a0c7227 */ /* 0x000fc800078e00ff */
[----:B--2---:R-:W-:-:S04]  /*d420*/  IMAD.HI.U32 R8, R74, R7, RZ ;  /* 0x000000074a087227 */ /* 0x004fc800078e00ff */
[----:B------:R-:W-:Y:S02]  /*d430*/  IMAD.MOV R12, RZ, RZ, -R12 ;  /* 0x000000ffff0c7224 */ /* 0x000fe400078e0a0c */
[----:B------:R-:W-:Y:S02]  /*d440*/  IMAD.MOV R9, RZ, RZ, -R9 ;  /* 0x000000ffff097224 */ /* 0x000fe400078e0a09 */
[----:B------:R-:W-:Y:S02]  /*d450*/  IMAD.MOV R8, RZ, RZ, -R8 ;  /* 0x000000ffff087224 */ /* 0x000fe400078e0a08 */
[C---:B------:R-:W-:Y:S02]  /*d460*/  IMAD R12, R68.reuse, R12, R5 ;  /* 0x0000000c440c7224 */ /* 0x040fe400078e0205 */
[C---:B------:R-:W-:Y:S02]  /*d470*/  IMAD R6, R68.reuse, R9, R6 ;  /* 0x0000000944067224 */ /* 0x040fe400078e0206 */
[----:B------:R-:W-:Y:S01]  /*d480*/  IMAD R5, R68, R8, R7 ;  /* 0x0000000844057224 */ /* 0x000fe200078e0207 */
[----:B------:R0:W-:Y:S04]  /*d490*/  STL [R1+0xf4], R12 ;  /* 0x0000f40c01007387 */ /* 0x0001e80000100800 */
[----:B------:R0:W-:Y:S04]  /*d4a0*/  STL [R1+0x110], R6 ;  /* 0x0001100601007387 */ /* 0x0001e80000100800 */
[----:B------:R0:W-:Y:S04]  /*d4b0*/  STL [R1+0x120], R5 ;  /* 0x0001200501007387 */ /* 0x0001e80000100800 */
[----:B------:R0:W-:Y:S01]  /*d4c0*/  STL [R1+0x220], R4 ;  /* 0x0002200401007387 */ /* 0x0001e20000100800 */
[----:B-1----:R-:W-:Y:S05]  /*d4d0*/  @!P3 BRA `(.L_x_6) ;  /* 0x0000000800e4b947 */ /* 0x002fea0003800000 */
[----:B------:R-:W2:Y:S04]  /*d4e0*/  LDL.LU R7, [R1+0x370] ;  /* 0x0003700001077983 */ /* 0x000ea80000300800 */
[----:B0-----:R-:W3:Y:S04]  /*d4f0*/  LDL.LU R4, [R1+0x388] ;  /* 0x0003880001047983 */ /* 0x001ee80000300800 */
[----:B------:R-:W4:Y:S04]  /*d500*/  LDL.LU R5, [R1+0x380] ;  /* 0x0003800001057983 */ /* 0x000f280000300800 */
[----:B------:R-:W2:Y:S04]  /*d510*/  LDL.LU R6, [R1+0x378] ;  /* 0x0003780001067983 */ /* 0x000ea80000300800 */
[----:B------:R-:W2:Y:S04]  /*d520*/  LDL.LU R8, [R1+0x368] ;  /* 0x0003680001087983 */ /* 0x000ea80000300800 */
[----:B------:R-:W2:Y:S04]  /*d530*/  LDL.LU R9, [R1+0x360] ;  /* 0x0003600001097983 */ /* 0x000ea80000300800 */
[----:B------:R-:W2:Y:S04]  /*d540*/  LDL.LU R12, [R1+0x350] ;  /* 0x00035000010c7983 */ /* 0x000ea80000300800 */
[----:B------:R-:W2:Y:S04]  /*d550*/  LDL.LU R13, [R1+0x348] ;  /* 0x00034800010d7983 */ /* 0x000ea80000300800 */
[----:B------:R-:W2:Y:S04]  /*d560*/  LDL.LU R14, [R1+0x340] ;  /* 0x00034000010e7983 */ /* 0x000ea80000300800 */
[----:B-----5:R0:W-:Y:S04]  /*d570*/  STL [R1+0x1328], R87 ;  /* 0x0013285701007387 */ /* 0x0201e80000100800 */
[----:B0-----:R-:W2:Y:S04]  /*d580*/  LDL.LU R87, [R1+0x374] ;  /* 0x0003740001577983 */ /* 0x001ea80000300800 */
[----:B------:R0:W-:Y:S04]  /*d590*/  STL [R1+0x1324], R86 ;  /* 0x0013245601007387 */ /* 0x0001e80000100800 */
[----:B0-----:R-:W4:Y:S04]  /*d5a0*/  LDL.LU R86, [R1+0x37c] ;  /* 0x00037c0001567983 */ /* 0x001f280000300800 */
[----:B------:R0:W-:Y:S04]  /*d5b0*/  STL [R1+0x1320], R85 ;  /* 0x0013205501007387 */ /* 0x0001e80000100800 */
[----:B0-----:R-:W3:Y:S04]  /*d5c0*/  LDL.LU R85, [R1+0x384] ;  /* 0x0003840001557983 */ /* 0x001ee80000300800 */
[----:B------:R0:W-:Y:S04]  /*d5d0*/  STL [R1+0x131c], R84 ;  /* 0x00131c5401007387 */ /* 0x0001e80000100800 */
[----:B0-----:R-:W3:Y:S04]  /*d5e0*/  LDL.LU R84, [R1+0x33c] ;  /* 0x00033c0001547983 */ /* 0x001ee80000300800 */
[----:B------:R0:W-:Y:S04]  /*d5f0*/  STL [R1+0x1318], R83 ;  /* 0x0013185301007387 */ /* 0x0001e80000100800 */
[----:B0-----:R-:W3:Y:S04]  /*d600*/  LDL.LU R83, [R1+0x36c] ;  /* 0x00036c0001537983 */ /* 0x001ee80000300800 */
[----:B------:R-:W-:Y:S04]  /*d610*/  STL [R1+0x1314], R82 ;  /* 0x0013145201007387 */ /* 0x000fe80000100800 */
[----:B------:R-:W-:Y:S04]  /*d620*/  STL [R1+0x1310], R81 ;  /* 0x0013105101007387 */ /* 0x000fe80000100800 */
[----:B------:R-:W-:Y:S04]  /*d630*/  STL [R1+0x130c], R80 ;  /* 0x00130c5001007387 */ /* 0x000fe80000100800 */
[----:B------:R-:W-:Y:S04]  /*d640*/  STL [R1+0x1308], R79 ;  /* 0x0013084f01007387 */ /* 0x000fe80000100800 */
[----:B------:R-:W-:Y:S04]  /*d650*/  STL [R1+0x1304], R78 ;  /* 0x0013044e01007387 */ /* 0x000fe80000100800 */
[----:B------:R-:W-:Y:S04]  /*d660*/  STL [R1+0x1300], R77 ;  /* 0x0013004d01007387 */ /* 0x000fe80000100800 */
[----:B------:R-:W-:Y:S04]  /*d670*/  STL [R1+0x12fc], R76 ;  /* 0x0012fc4c01007387 */ /* 0x000fe80000100800 */
[----:B------:R0:W-:Y:S04]  /*d680*/  STL [R1+0x12f8], R75 ;  /* 0x0012f84b01007387 */ /* 0x0001e80000100800 */
[----:B0-----:R-:W3:Y:S04]  /*d690*/  LDL.LU R75, [R1+0x344] ;  /* 0x00034400014b7983 */ /* 0x001ee80000300800 */
        /* <DEDUP_REMOVED lines=11> */
[----:B------:R-:W-:Y:S04]  /*d750*/  STL [R1+0x12dc], R68 ;  /* 0x0012dc4401007387 */ /* 0x000fe80000100800 */
[----:B------:R-:W-:Y:S04]  /*d760*/  STL [R1+0x12d8], R3 ;  /* 0x0012d80301007387 */ /* 0x000fe80000100800 */
[----:B------:R-:W-:Y:S04]  /*d770*/  STL [R1+0x12d4], R2 ;  /* 0x0012d40201007387 */ /* 0x000fe80000100800 */
[----:B------:R1:W-:Y:S01]  /*d780*/  STL [R1+0x12d0], R0 ;  /* 0x0012d00001007387 */ /* 0x0003e20000100800 */
[----:B--2---:R-:W-:-:S03]  /*d790*/  PRMT R6, R6, 0x5410, R87 ;  /* 0x0000541006067816 */ /* 0x004fc60000000057 */
[----:B------:R-:W2:Y:S01]  /*d7a0*/  LDL.LU R87, [R1+0x338] ;  /* 0x0003380001577983 */ /* 0x000ea20000300800 */
[----:B----4-:R-:W-:-:S03]  /*d7b0*/  PRMT R5, R5, 0x5410, R86 ;  /* 0x0000541005057816 */ /* 0x010fc60000000056 */
[----:B------:R-:W4:Y:S01]  /*d7c0*/  LDL.LU R86, [R1+0x334] ;  /* 0x0003340001567983 */ /* 0x000f220000300800 */
[----:B---3--:R-:W-:-:S03]  /*d7d0*/  PRMT R4, R4, 0x5410, R85 ;  /* 0x0000541004047816 */ /* 0x008fc60000000055 */
[----:B------:R-:W3:Y:S04]  /*d7e0*/  LDL.LU R85, [R1+0x330] ;  /* 0x0003300001557983 */ /* 0x000ee80000300800 */
[----:B------:R-:W3:Y:S04]  /*d7f0*/  LDL.LU R76, [R1+0x32c] ;  /* 0x00032c00014c7983 */ /* 0x000ee80000300800 */
[----:B------:R-:W3:Y:S04]  /*d800*/  LDL.LU R77, [R1+0x328] ;  /* 0x00032800014d7983 */ /* 0x000ee80000300800 */
[----:B------:R-:W3:Y:S04]  /*d810*/  LDL.LU R78, [R1+0x324] ;  /* 0x00032400014e7983 */ /* 0x000ee80000300800 */
[----:B------:R-:W3:Y:S04]  /*d820*/  LDL.LU R79, [R1+0x320] ;  /* 0x00032000014f7983 */ /* 0x000ee80000300800 */
[----:B------:R-:W3:Y:S04]  /*d830*/  LDL.LU R80, [R1+0x31c] ;  /* 0x00031c0001507983 */ /* 0x000ee80000300800 */
[----:B------:R-:W3:Y:S01]  /*d840*/  LDL.LU R81, [R1+0x318] ;  /* 0x0003180001517983 */ /* 0x000ee20000300800 */
[----:B0-----:R-:W-:-:S03]  /*d850*/  IMAD.MOV.U32 R69, RZ, RZ, R83 ;  /* 0x000000ffff457224 */ /* 0x001fc600078e0053 */
[----:B------:R-:W3:Y:S04]  /*d860*/  LDL.LU R82, [R1+0x314] ;  /* 0x0003140001527983 */ /* 0x000ee80000300800 */
[----:B------:R-:W3:Y:S01]  /*d870*/  LDL.LU R83, [R1+0x308] ;  /* 0x0003080001537983 */ /* 0x000ee20000300800 */
[----:B------:R-:W-:-:S03]  /*d880*/  PRMT R14, R14, 0x5410, R84 ;  /* 0x000054100e0e7816 */ /* 0x000fc60000000054 */
[----:B------:R-:W3:Y:S01]  /*d890*/  LDL.LU R84, [R1+0x304] ;  /* 0x0003040001547983 */ /* 0x000ee20000300800 */
[----:B------:R-:W-:-:S03]  /*d8a0*/  PRMT R7, R7, 0x5410, R69 ;  /* 0x0000541007077816 */ /* 0x000fc60000000045 */
[----:B-1----:R-:W3:Y:S04]  /*d8b0*/  LDL.LU R0, [R1+0x300] ;  /* 0x0003000001007983 */ /* 0x002ee80000300800 */
[----:B------:R-:W3:Y:S04]  /*d8c0*/  LDL.LU R2, [R1+0x2fc] ;  /* 0x0002fc0001027983 */ /* 0x000ee80000300800 */
[----:B------:R-:W3:Y:S04]  /*d8d0*/  LDL.LU R3, [R1+0x2f8] ;  /* 0x0002f80001037983 */ /* 0x000ee80000300800 */
[----:B------:R-:W3:Y:S04]  /*d8e0*/  LDL.LU R68, [R1+0x2dc] ;  /* 0x0002dc0001447983 */ /* 0x000ee80000300800 */
[----:B------:R-:W3:Y:S01]  /*d8f0*/  LDL.LU R69, [R1+0x2d8] ;  /* 0x0002d80001457983 */ /* 0x000ee20000300800 */
[----:B------:R-:W-:-:S02]  /*d900*/  PRMT R13, R13, 0x5410, R75 ;  /* 0x000054100d0d7816 */ /* 0x000fc4000000004b */
[----:B------:R-:W-:Y:S02]  /*d910*/  PRMT R12, R12, 0x5410, R74 ;  /* 0x000054100c0c7816 */ /* 0x000fe4000000004a */
[----:B------:R-:W-:Y:S02]  /*d920*/  PRMT R11, R73, 0x5410, R11 ;  /* 0x00005410490b7816 */ /* 0x000fe4000000000b */
[----:B------:R-:W-:Y:S02]  /*d930*/  PRMT R10, R72, 0x5410, R10 ;  /* 0x00005410480a7816 */ /* 0x000fe4000000000a */
[----:B------:R-:W-:Y:S02]  /*d940*/  PRMT R9, R9, 0x5410, R71 ;  /* 0x0000541009097816 */ /* 0x000fe40000000047 */
[----:B------:R-:W-:Y:S02]  /*d950*/  PRMT R8, R8, 0x5410, R70 ;  /* 0x0000541008087816 */ /* 0x000fe40000000046 */
[----:B------:R-:W3:Y:S04]  /*d960*/  LDL.LU R70, [R1+0x2d4] ;  /* 0x0002d40001467983 */ /* 0x000ee80000300800 */
[----:B------:R-:W3:Y:S04]  /*d970*/  LDL.LU R71, [R1+0x2d0] ;  /* 0x0002d00001477983 */ /* 0x000ee80000300800 */
[----:B------:R-:W3:Y:S04]  /*d980*/  LDL.LU R72, [R1+0x2cc] ;  /* 0x0002cc0001487983 */ /* 0x000ee80000300800 */
[----:B------:R-:W3:Y:S04]  /*d990*/  LDL.LU R73, [R1+0x2c8] ;  /* 0x0002c80001497983 */ /* 0x000ee80000300800 */
[----:B------:R-:W3:Y:S04]  /*d9a0*/  LDL.LU R74, [R1+0x2c4] ;  /* 0x0002c400014a7983 */ /* 0x000ee80000300800 */
[----:B------:R-:W3:Y:S01]  /*d9b0*/  LDL.LU R75, [R1+0x2c0] ;  /* 0x0002c000014b7983 */ /* 0x000ee20000300800 */
[----:B--2---:R-:W-:-:S03]  /*d9c0*/  PRMT R15, R87, 0x5410, R15 ;  /* 0x00005410570f7816 */ /* 0x004fc6000000000f */
[----:B------:R1:W5:Y:S01]  /*d9d0*/  LDL.LU R87, [R1+0x1328] ;  /* 0x0013280001577983 */ /* 0x0003620000300800 */
[----:B----4-:R-:W-:-:S03]  /*d9e0*/  PRMT R16, R86, 0x5410, R16 ;  /* 0x0000541056107816 */ /* 0x010fc60000000010 */
[----:B------:R1:W5:Y:S01]  /*d9f0*/  LDL.LU R86, [R1+0x1324] ;  /* 0x0013240001567983 */ /* 0x0003620000300800 */
[----:B---3--:R-:W-:-:S03]  /*da00*/  PRMT R17, R85, 0x5410, R17 ;  /* 0x0000541055117816 */ /* 0x008fc60000000011 */
[----:B------:R1:W5:Y:S01]  /*da10*/  LDL.LU R85, [R1+0x1320] ;  /* 0x0013200001557983 */ /* 0x0003620000300800 */
[----:B------:R-:W-:Y:S02]  /*da20*/  PRMT R18, R76, 0x5410, R18 ;  /* 0x000054104c127816 */ /* 0x000fe40000000012 */
[----:B------:R-:W-:Y:S02]  /*da30*/  PRMT R19, R77, 0x5410, R19 ;  /* 0x000054104d137816 */ /* 0x000fe40000000013 */
[----:B------:R-:W-:Y:S02]  /*da40*/  PRMT R20, R78, 0x5410, R20 ;  /* 0x000054104e147816 */ /* 0x000fe40000000014 */
[----:B------:R-:W-:Y:S02]  /*da50*/  PRMT R21, R79, 0x5410, R21 ;  /* 0x000054104f157816 */ /* 0x000fe40000000015 */
[----:B------:R-:W-:Y:S02]  /*da60*/  PRMT R22, R80, 0x5410, R22 ;  /* 0x0000541050167816 */ /* 0x000fe40000000016 */
[----:B------:R-:W-:-:S02]  /*da70*/  PRMT R23, R81, 0x5410, R23 ;  /* 0x0000541051177816 */ /* 0x000fc40000000017 */
[----:B------:R-:W-:Y:S02]  /*da80*/  PRMT R24, R82, 0x5410, R24 ;  /* 0x0000541052187816 */ /* 0x000fe40000000018 */
[----:B------:R-:W-:Y:S02]  /*da90*/  PRMT R25, R83, 0x5410, R25 ;  /* 0x0000541053197816 */ /* 0x000fe40000000019 */
[----:B------:R-:W2:Y:S04]  /*daa0*/  LDL.LU R83, [R1+0x2bc] ;  /* 0x0002bc0001537983 */ /* 0x000ea80000300800 */
[----:B------:R-:W3:Y:S04]  /*dab0*/  LDL.LU R82, [R1+0x2b8] ;  /* 0x0002b80001527983 */ /* 0x000ee80000300800 */
[----:B------:R-:W4:Y:S04]  /*dac0*/  LDL.LU R81, [R1+0x2b0] ;  /* 0x0002b00001517983 */ /* 0x000f280000300800 */
[----:B------:R-:W4:Y:S04]  /*dad0*/  LDL.LU R80, [R1+0x29c] ;  /* 0x00029c0001507983 */ /* 0x000f280000300800 */
[----:B------:R-:W4:Y:S04]  /*dae0*/  LDL.LU R79, [R1+0x290] ;  /* 0x00029000014f7983 */ /* 0x000f280000300800 */
[----:B------:R-:W4:Y:S04]  /*daf0*/  LDL.LU R78, [R1+0x27c] ;  /* 0x00027c00014e7983 */ /* 0x000f280000300800 */
[----:B------:R-:W4:Y:S04]  /*db00*/  LDL.LU R77, [R1+0x268] ;  /* 0x00026800014d7983 */ /* 0x000f280000300800 */
[----:B------:R-:W4:Y:S01]  /*db10*/  LDL.LU R76, [R1+0x244] ;  /* 0x00024400014c7983 */ /* 0x000f220000300800 */
[----:B------:R-:W-:-:S03]  /*db20*/  PRMT R26, R84, 0x5410, R26 ;  /* 0x00005410541a7816 */ /* 0x000fc6000000001a */
        /* <DEDUP_REMOVED lines=23> */
[----:B------:R-:W4:Y:S04]  /*dca0*/  LDL.LU R75, [R1+0x1d4] ;  /* 0x0001d400014b7983 */ /* 0x000f280000300800 */
        /* <DEDUP_REMOVED lines=9> */
[----:B------:R-:W4:Y:S01]  /*dd40*/  LDL.LU R0, [R1+0x258] ;  /* 0x0002580001007983 */ /* 0x000f220000300800 */
[----:B--2---:R-:W-:-:S03]  /*dd50*/  PRMT R38, R83, 0x5410, R38 ;  /* 0x0000541053267816 */ /* 0x004fc60000000026 */
[----:B------:R1:W5:Y:S01]  /*dd60*/  LDL.LU R83, [R1+0x1318] ;  /* 0x0013180001537983 */ /* 0x0003620000300800 */
[----:B---3--:R-:W-:-:S03]  /*dd70*/  PRMT R39, R82, 0x5410, R39 ;  /* 0x0000541052277816 */ /* 0x008fc60000000027 */
[----:B------:R1:W5:Y:S01]  /*dd80*/  LDL.LU R82, [R1+0x1314] ;  /* 0x0013140001527983 */ /* 0x0003620000300800 */
[----:B----4-:R-:W-:-:S03]  /*dd90*/  PRMT R40, R81, 0x5410, R40 ;  /* 0x0000541051287816 */ /* 0x010fc60000000028 */
[----:B------:R1:W5:Y:S01]  /*dda0*/  LDL.LU R81, [R1+0x1310] ;  /* 0x0013100001517983 */ /* 0x0003620000300800 */
[----:B------:R-:W-:-:S03]  /*ddb0*/  PRMT R41, R80, 0x5410, R41 ;  /* 0x0000541050297816 */ /* 0x000fc60000000029 */
        /* <DEDUP_REMOVED lines=8> */
[----:B------:R1:W5:Y:S04]  /*de40*/  LDL.LU R76, [R1+0x12fc] ;  /* 0x0012fc00014c7983 */ /* 0x0003680000300800 */
[----:B------:R-:W2:Y:S04]  /*de50*/  LDL.LU R57, [R1+0x1d8] ;  /* 0x0001d80001397983 */ /* 0x000ea80000300800 */
[----:B------:R-:W3:Y:S04]  /*de60*/  LDL.LU R58, [R1+0x1e0] ;  /* 0x0001e000013a7983 */ /* 0x000ee80000300800 */
        /* <DEDUP_REMOVED lines=31> */
[----:B------:R1:W-:Y:S03]  /*e060*/  STTM.x64 tmem[UR10+0x100], R4 ;  /* 0x00010004000079ed */ /* 0x0003e6000834000a */
.L_x_6:
[----:B01----:R-:W2:Y:S01]  /*e070*/  LDL.LU R5, [R1+0x220] ;  /* 0x0002200001057983 */ /* 0x003ea20000300800 */
[--C-:B-----5:R-:W-:Y:S01]  /*e080*/  @!P5 IMAD.IADD R75, R75, 0x1, -R68.reuse ;  /* 0x000000014b4bd824 */ /* 0x120fe200078e0a44 */
[----:B------:R-:W0:Y:S02]  /*e090*/  LDCU UR4, c[0x0][0x3b0] ;  /* 0x00007600ff0477ac */ /* 0x000e240008000800 */
[----:B------:R1:W-:Y:S01]  /*e0a0*/  STL [R1+0x1458], R91 ;  /* 0x0014585b01007387 */ /* 0x0003e20000100800 */
[----:B------:R-:W-:Y:S01]  /*e0b0*/  @!P6 IMAD.IADD R76, R76, 0x1, -R68 ;  /* 0x000000014c4ce824 */ /* 0x000fe200078e0a44 */
[----:B------:R-:W3:Y:S01]  /*e0c0*/  LDCU UR5, c[0x0][0x3b0] ;  /* 0x00007600ff0577ac */ /* 0x000ee20008000800 */
[----:B------:R-:W4:Y:S01]  /*e0d0*/  FENCE.VIEW.ASYNC.T ;  /* 0x00000000000073c6 */ /* 0x000f220000000200 */
[----:B------:R-:W0:Y:S01]  /*e0e0*/  LDCU UR7, c[0x0][0x3b0] ;  /* 0x00007600ff0777ac */ /* 0x000e220008000800 */
[----:B-1----:R-:W3:Y:S01]  /*e0f0*/  LDL R91, [R1+0xfbc] ;  /* 0x000fbc00015b7983 */ /* 0x002ee20000100800 */
[----:B------:R-:W1:Y:S03]  /*e100*/  LDCU UR12, c[0x0][0x3b0] ;  /* 0x00007600ff0c77ac */ /* 0x000e660008000800 */
[----:B------:R-:W-:Y:S01]  /*e110*/  STL [R1+0x1454], R7 ;  /* 0x0014540701007387 */ /* 0x000fe20000100800 */
[----:B------:R-:W-:Y:S01]  /*e120*/  PRMT R67, RZ, 0x7610, R67 ;  /* 0x00007610ff437816 */ /* 0x000fe20000000043 */
[----:B------:R-:W0:Y:S02]  /*e130*/  LDCU UR13, c[0x0][0x3b0] ;  /* 0x00007600ff0d77ac */ /* 0x000e240008000800 */
[----:B------:R4:W-:Y:S04]  /*e140*/  STL [R1+0x1450], R92 ;  /* 0x0014505c01007387 */ /* 0x0009e80000100800 */
[----:B----4-:R-:W4:Y:S04]  /*e150*/  LDL R92, [R1+0x1000] ;  /* 0x00100000015c7983 */ /* 0x010f280000100800 */
[----:B------:R-:W-:Y:S04]  /*e160*/  STL [R1+0x144c], R93 ;  /* 0x00144c5d01007387 */ /* 0x000fe80000100800 */
[----:B------:R-:W-:Y:S04]  /*e170*/  STL [R1+0x1448], R8 ;  /* 0x0014480801007387 */ /* 0x000fe80000100800 */
[----:B------:R0:W-:Y:S04]  /*e180*/  STL [R1+0x1444], R47 ;  /* 0x0014442f01007387 */ /* 0x0001e80000100800 */
[----:B0-----:R-:W4:Y:S01]  /*e190*/  LDL R47, [R1+0xfdc] ;  /* 0x000fdc00012f7983 */ /* 0x001f220000100800 */
[----:B------:R-:W-:Y:S01]  /*e1a0*/  @!P4 IMAD.MOV R75, RZ, RZ, -R75 ;  /* 0x000000ffff4bc224 */ /* 0x000fe200078e0a4b */
[----:B------:R-:W-:-:S02]  /*e1b0*/  ISETP.GT.U32.AND P6, PT, R68, R77, PT ;  /* 0x0000004d4400720c */ /* 0x000fc40003fc4070 */
[----:B------:R-:W-:Y:S01]  /*e1c0*/  STL [R1+0x1440], R66 ;  /* 0x0014404201007387 */ /* 0x000fe20000100800 */
[----:B------:R-:W-:Y:S02]  /*e1d0*/  PRMT R7, RZ, 0x7610, R7 ;  /* 0x00007610ff077816 */ /* 0x000fe40000000007 */
[----:B------:R-:W-:Y:S01]  /*e1e0*/  ISETP.GT.U32.AND P5, PT, R68, R79, PT ;  /* 0x0000004f4400720c */ /* 0x000fe20003fa4070 */
        /* <DEDUP_REMOVED lines=48> */
[----:B------:R-:W-:Y:S01]  /*e4f0*/  STL [R1+0x137c], R24 ;  /* 0x00137c1801007387 */ /* 0x000fe20000100800 */
[----:B------:R-:W-:-:S03]  /*e500*/  SEL R75, R73, R75, !P1 ;  /* 0x0000004b494b7207 */ /* 0x000fc60004800000 */
[----:B------:R-:W-:Y:S04]  /*e510*/  STL [R1+0x1378], R12 ;  /* 0x0013780c01007387 */ /* 0x000fe80000100800 */
[----:B------:R-:W-:Y:S04]  /*e520*/  STL [R1+0x1374], R20 ;  /* 0x0013741401007387 */ /* 0x000fe80000100800 */
[----:B------:R-:W-:Y:S04]  /*e530*/  STL [R1+0x1370], R14 ;  /* 0x0013700e01007387 */ /* 0x000fe80000100800 */
[----:B------:R-:W-:Y:S04]  /*e540*/  STL [R1+0x136c], R19 ;  /* 0x00136c1301007387 */ /* 0x000fe80000100800 */
[----:B------:R-:W-:Y:S01]  /*e550*/  STL [R1+0x1368], R10 ;  /* 0x0013680a01007387 */ /* 0x000fe20000100800 */
[----:B------:R-:W-:-:S03]  /*e560*/  IMAD R75, R75, UR11, RZ ;  /* 0x0000000b4b4b7c24 */ /* 0x000fc6000f8e02ff */
[----:B------:R-:W-:Y:S04]  /*e570*/  STL [R1+0x1364], R17 ;  /* 0x0013641101007387 */ /* 0x000fe80000100800 */
[----:B------:R-:W-:Y:S04]  /*e580*/  STL [R1+0x1360], R0 ;  /* 0x0013600001007387 */ /* 0x000fe80000100800 */
[----:B------:R-:W-:Y:S04]  /*e590*/  STL [R1+0x135c], R74 ;  /* 0x00135c4a01007387 */ /* 0x000fe80000100800 */
[----:B------:R-:W-:Y:S01]  /*e5a0*/  STL [R1+0x12dc], R71 ;  /* 0x0012dc4701007387 */ /* 0x000fe20000100800 */
[----:B--2---:R-:W-:-:S03]  /*e5b0*/  LEA R4, P3, R5, R72, 0x1 ;  /* 0x0000004805047211 */ /* 0x004fc600078608ff */
[----:B------:R-:W-:Y:S01]  /*e5c0*/  STL [R1+0x12d8], R70 ;  /* 0x0012d84601007387 */ /* 0x000fe20000100800 */
[----:B------:R-:W-:Y:S01]  /*e5d0*/  LEA.HI.X.SX32 R5, R5, R69, 0x1, P3 ;  /* 0x0000004505057211 */ /* 0x000fe200018f0eff */
[----:B------:R-:W-:Y:S01]  /*e5e0*/  BAR.SYNC.DEFER_BLOCKING 0x0 ;  /* 0x0000000000007b1d */ /* 0x000fe20000010000 */
[----:B------:R-:W-:Y:S01]  /*e5f0*/  @!P6 IMAD.IADD R77, R77, 0x1, -R68 ;  /* 0x000000014d4de824 */ /* 0x000fe200078e0a44 */
[----:B------:R-:W-:-:S04]  /*e600*/  PRMT R8, RZ, 0x7610, R8 ;  /* 0x00007610ff087816 */ /* 0x000fc80000000008 */
[----:B------:R-:W-:Y:S01]  /*e610*/  STL [R1+0x12d4], R3 ;  /* 0x0012d40301007387 */ /* 0x000fe20000100800 */
[----:B---3--:R-:W-:-:S03]  /*e620*/  ISETP.GE.AND P3, PT, R91, RZ, PT ;  /* 0x000000ff5b00720c */ /* 0x008fc60003f66270 */
[----:B------:R-:W-:Y:S04]  /*e630*/  STL [R1+0x12d0], R2 ;  /* 0x0012d00201007387 */ /* 0x000fe80000100800 */
[----:B------:R0:W-:Y:S04]  /*e640*/  STL [R1+0x2bc], R4 ;  /* 0x0002bc0401007387 */ /* 0x0001e80000100800 */
[----:B------:R-:W2:Y:S01]  /*e650*/  LDL.LU R91, [R1+0x1458] ;  /* 0x00145800015b7983 */ /* 0x000ea20000300800 */
[----:B------:R-:W-:-:S03]  /*e660*/  ISETP.GT.U32.AND P4, PT, R68, R78, PT ;  /* 0x0000004e4400720c */ /* 0x000fc60003f84070 */
[----:B------:R0:W3:Y:S04]  /*e670*/  @P0 LDG.E.U16 R7, desc[UR20][R4.64] ;  /* 0x0000001404070981 */ /* 0x0000e8000c1e1500 */
[----:B------:R1:W-:Y:S01]  /*e680*/  STL [R1+0x2b8], R5 ;  /* 0x0002b80501007387 */ /* 0x0003e20000100800 */
[----:B0-----:R-:W-:-:S04]  /*e690*/  LEA R4, P6, R75, R72, 0x1 ;  /* 0x000000484b047211 */ /* 0x001fc800078c08ff */
[----:B-1----:R-:W-:-:S05]  /*e6a0*/  LEA.HI.X.SX32 R5, R75, R69, 0x1, P6 ;  /* 0x000000454b057211 */ /* 0x002fca00030f0eff */
[----:B------:R-:W2:Y:S01]  /*e6b0*/  @P0 LDG.E.U16 R8, desc[UR20][R4.64] ;  /* 0x0000001404080981 */ /* 0x000ea2000c1e1500 */
[----:B------:R-:W-:-:S05]  /*e6c0*/  @!P3 IMAD.MOV R76, RZ, RZ, -R76 ;  /* 0x000000ffff4cb224 */ /* 0x000fca00078e0a4c */
[----:B------:R-:W-:Y:S02]  /*e6d0*/  SEL R76, R73, R76, !P1 ;  /* 0x0000004c494c7207 */ /* 0x000fe40004800000 */
[----:B----4-:R-:W-:-:S03]  /*e6e0*/  ISETP.GE.AND P3, PT, R47, RZ, PT ;  /* 0x000000ff2f00720c */ /* 0x010fc60003f66270 */
[----:B------:R-:W-:Y:S01]  /*e6f0*/  IMAD R76, R76, UR4, RZ ;  /* 0x000000044c4c7c24 */ /* 0x000fe2000f8e02ff */
[----:B------:R-:W-:Y:S01]  /*e700*/  PRMT R57, RZ, 0x7610, R57 ;  /* 0x00007610ff397816 */ /* 0x000fe20000000039 */
[--C-:B------:R-:W-:Y:S01]  /*e710*/  @!P4 IMAD.IADD R78, R78, 0x1, -R68.reuse ;  /* 0x000000014e4ec824 */ /* 0x100fe200078e0a44 */
[----:B------:R-:W-:Y:S01]  /*e720*/  ISETP.GE.AND P4, PT, R92, RZ, PT ;  /* 0x000000ff5c00720c */ /* 0x000fe20003f86270 */
[----:B------:R-:W-:Y:S01]  /*e730*/  @!P5 IMAD.IADD R79, R79, 0x1, -R68 ;  /* 0x000000014f4fd824 */ /* 0x000fe200078e0a44 */
[C---:B------:R-:W-:Y:S01]  /*e740*/  LEA R92, P6, R76.reuse, R72, 0x1 ;  /* 0x000000484c5c7211 */ /* 0x040fe200078c08ff */
[----:B------:R-:W0:Y:S01]  /*e750*/  LDCU UR4, c[0x0][0x3b0] ;  /* 0x00007600ff0477ac */ /* 0x000e220008000800 */
[----:B---3--:R1:W-:Y:S04]  /*e760*/  STL [R1+0x320], R7 ;  /* 0x0003200701007387 */ /* 0x0083e80000100800 */
[----:B-1----:R-:W3:Y:S04]  /*e770*/  LDL.LU R7, [R1+0x1454] ;  /* 0x0014540001077983 */ /* 0x002ee80000300800 */
[----:B------:R-:W4:Y:S04]  /*e780*/  LDL R47, [R1+0x109c] ;  /* 0x00109c00012f7983 */ /* 0x000f280000100800 */
[----:B------:R1:W-:Y:S04]  /*e790*/  STL [R1+0x2fc], R4 ;  /* 0x0002fc0401007387 */ /* 0x0003e80000100800 */
[----:B------:R0:W-:Y:S04]  /*e7a0*/  STL [R1+0x2f8], R5 ;  /* 0x0002f80501007387 */ /* 0x0001e80000100800 */
[----:B--2---:R2:W-:Y:S01]  /*e7b0*/  STL [R1+0x334], R8 ;  /* 0x0003340801007387 */ /* 0x0045e20000100800 */
[----:B-1----:R-:W-:Y:S01]  /*e7c0*/  @P0 IMAD.MOV.U32 R4, RZ, RZ, R92 ;  /* 0x000000ffff040224 */ /* 0x002fe200078e005c */
[----:B0-----:R-:W-:-:S02]  /*e7d0*/  LEA.HI.X.SX32 R5, R76, R69, 0x1, P6 ;  /* 0x000000454c057211 */ /* 0x001fc400030f0eff */
[----:B--2---:R-:W2:Y:S04]  /*e7e0*/  LDL R8, [R1+0x1094] ;  /* 0x0010940001087983 */ /* 0x004ea80000100800 */
[----:B------:R0:W3:Y:S01]  /*e7f0*/  @P0 LDG.E.U16 R57, desc[UR20][R4.64] ;  /* 0x0000001404390981 */ /* 0x0000e2000c1e1500 */
[----:B------:R-:W-:-:S13]  /*e800*/  ISETP.GT.U32.AND P5, PT, R68, R79, PT ;  /* 0x0000004f4400720c */ /* 0x000fda0003fa4070 */
[----:B------:R-:W-:Y:S01]  /*e810*/  @!P5 IMAD.IADD R79, R79, 0x1, -R68 ;  /* 0x000000014f4fd824 */ /* 0x000fe200078e0a44 */
[C---:B------:R-:W-:Y:S01]  /*e820*/  ISETP.GT.U32.AND P5, PT, R68.reuse, R80, PT ;  /* 0x000000504400720c */ /* 0x040fe20003fa4070 */
[----:B------:R-:W-:Y:S01]  /*e830*/  @!P3 IMAD.MOV R77, RZ, RZ, -R77 ;  /* 0x000000ffff4db224 */ /* 0x000fe200078e0a4d */
[C---:B------:R-:W-:Y:S01]  /*e840*/  ISETP.GT.U32.AND P3, PT, R68.reuse, R78, PT ;  /* 0x0000004e4400720c */ /* 0x040fe20003f64070 */
[----:B------:R-:W-:Y:S01]  /*e850*/  @!P4 IMAD.MOV R79, RZ, RZ, -R79 ;  /* 0x000000ffff4fc224 */ /* 0x000fe200078e0a4f */
[----:B------:R-:W-:Y:S02]  /*e860*/  ISETP.GT.U32.AND P6, PT, R68, R81, PT ;  /* 0x000000514400720c */ /* 0x000fe40003fc4070 */
[----:B------:R-:W-:-:S07]  /*e870*/  SEL R77, R73, R77, !P1 ;  /* 0x0000004d494d7207 */ /* 0x000fce0004800000 */
[----:B------:R-:W-:Y:S01]  /*e880*/  @!P5 IMAD.IADD R80, R80, 0x1, -R68 ;  /* 0x000000015050d824 */ /* 0x000fe200078e0a44 */
[----:B------:R-:W-:-:S04]  /*e890*/  SEL R79, R73, R79, !P1 ;  /* 0x0000004f494f7207 */ /* 0x000fc80004800000 */
[----:B------:R-:W-:Y:S01]  /*e8a0*/  ISETP.GT.U32.AND P5, PT, R68, R80, PT ;  /* 0x000000504400720c */ /* 0x000fe20003fa4070 */
[----:B------:R-:W-:Y:S01]  /*e8b0*/  IMAD R77, R77, UR5, RZ ;  /* 0x000000054d4d7c24 */ /* 0x000fe2000f8e02ff */
[----:B------:R1:W-:Y:S01]  /*e8c0*/  STL [R1+0x51c], R92 ;  /* 0x00051c5c01007387 */ /* 0x0003e20000100800 */
[--C-:B------:R-:W-:Y:S01]  /*e8d0*/  @!P3 IMAD.IADD R78, R78, 0x1, -R68.reuse ;  /* 0x000000014e4eb824 */ /* 0x100fe200078e0a44 */
[----:B------:R-:W-:Y:S01]  /*e8e0*/  PRMT R93, RZ, 0x7610, R93 ;  /* 0x00007610ff5d7816 */ /* 0x000fe2000000005d */
[----:B------:R-:W-:Y:S02]  /*e8f0*/  IMAD R79, R79, UR4, RZ ;  /* 0x000000044f4f7c24 */ /* 0x000fe4000f8e02ff */
[----:B------:R-:W-:Y:S01]  /*e900*/  @!P6 IMAD.IADD R81, R81, 0x1, -R68 ;  /* 0x000000015151e824 */ /* 0x000fe200078e0a44 */
[C---:B0-----:R-:W-:Y:S01]  /*e910*/  LEA R4, P6, R77.reuse, R72, 0x1 ;  /* 0x000000484d047211 */ /* 0x041fe200078c08ff */
[----:B------:R0:W-:Y:S01]  /*e920*/  STL [R1+0x518], R5 ;  /* 0x0005180501007387 */ /* 0x0001e20000100800 */
[----:B------:R-:W-:Y:S01]  /*e930*/  PRMT R66, RZ, 0x7610, R66 ;  /* 0x00007610ff427816 */ /* 0x000fe20000000042 */
[----:B------:R-:W2:Y:S02]  /*e940*/  LDCU UR4, c[0x0][0x3b0] ;  /* 0x00007600ff0477ac */ /* 0x000ea40008000800 */
[----:B------:R-:W-:Y:S01]  /*e950*/  @!P5 IMAD.IADD R80, R80, 0x1, -R68 ;  /* 0x000000015050d824 */ /* 0x000fe200078e0a44 */
[----:B-1----:R-:W3:Y:S01]  /*e960*/  LDL.LU R92, [R1+0x1450] ;  /* 0x00145000015c7983 */ /* 0x002ee20000300800 */
[----:B------:R-:W-:Y:S01]  /*e970*/  PRMT R64, RZ, 0x7610, R64 ;  /* 0x00007610ff407816 */ /* 0x000fe20000000040 */
[----:B------:R-:W1:Y:S01]  /*e980*/  LDCU UR5, c[0x0][0x3b0] ;  /* 0x00007600ff0577ac */ /* 0x000e620008000800 */
[----:B0-----:R-:W-:-:S05]  /*e990*/  LEA.HI.X.SX32 R5, R77, R69, 0x1, P6 ;  /* 0x000000454d057211 */ /* 0x001fca00030f0eff */
[----:B------:R0:W3:Y:S01]  /*e9a0*/  @P0 LDG.E.U16 R93, desc[UR20][R4.64] ;  /* 0x00000014045d0981 */ /* 0x0000e2000c1e1500 */
[----:B----4-:R-:W-:-:S13]  /*e9b0*/  ISETP.GE.AND P4, PT, R47, RZ, PT ;  /* 0x000000ff2f00720c */ /* 0x010fda0003f86270 */
[----:B------:R-:W-:Y:S01]  /*e9c0*/  @!P4 IMAD.MOV R78, RZ, RZ, -R78 ;  /* 0x000000ffff4ec224 */ /* 0x000fe200078e0a4e */
[----:B------:R-:W-:-:S04]  /*e9d0*/  LEA R47, P4, R79, R72, 0x1 ;  /* 0x000000484f2f7211 */ /* 0x000fc800078808ff */
[----:B------:R-:W-:Y:S02]  /*e9e0*/  SEL R78, R73, R78, !P1 ;  /* 0x0000004e494e7207 */ /* 0x000fe40004800000 */
[----:B--2---:R-:W-:Y:S02]  /*e9f0*/  ISETP.GE.AND P5, PT, R8, RZ, PT ;  /* 0x000000ff0800720c */ /* 0x004fe40003fa6270 */
[----:B------:R-:W-:Y:S01]  /*ea00*/  LEA.HI.X.SX32 R8, R79, R69, 0x1, P4 ;  /* 0x000000454f087211 */ /* 0x000fe200020f0eff */
[----:B---3--:R2:W-:Y:S01]  /*ea10*/  STL [R1+0x330], R57 ;  /* 0x0003303901007387 */ /* 0x0085e20000100800 */
[----:B------:R-:W-:-:S09]  /*ea20*/  IMAD R78, R78, UR7, RZ ;  /* 0x000000074e4e7c24 */ /* 0x000fd2000f8e02ff */
[----:B------:R-:W-:Y:S01]  /*ea30*/  @!P5 IMAD.MOV R80, RZ, RZ, -R80 ;  /* 0x000000ffff50d224 */ /* 0x000fe200078e0a50 */
[----:B--2---:R-:W2:Y:S01]  /*ea40*/  LDL R57, [R1+0x10d8] ;  /* 0x0010d80001397983 */ /* 0x004ea20000100800 */
[----:B------:R-:W-:Y:S01]  /*ea50*/  ISETP.GT.U32.AND P3, PT, R68, R81, PT ;  /* 0x000000514400720c */ /* 0x000fe20003f64070 */
[----:B------:R-:W3:Y:S02]  /*ea60*/  LDCU UR7, c[0x0][0x3b0] ;  /* 0x00007600ff0777ac */ /* 0x000ee40008000800 */
[----:B------:R0:W-:Y:S04]  /*ea70*/  STL [R1+0x54c], R4 ;  /* 0x00054c0401007387 */ /* 0x0001e80000100800 */
[----:B------:R-:W-:Y:S04]  /*ea80*/  STL [R1+0x57c], R47 ;  /* 0x00057c2f01007387 */ /* 0x000fe80000100800 */
[----:B------:R4:W-:Y:S01]  /*ea90*/  STL [R1+0x548], R5 ;  /* 0x0005480501007387 */ /* 0x0009e20000100800 */
[----:B0-----:R-:W-:-:S02]  /*eaa0*/  @P0 IMAD.MOV.U32 R4, RZ, RZ, R47 ;  /* 0x000000ffff040224 */ /* 0x001fc400078e002f */
[----:B----4-:R-:W-:-:S05]  /*eab0*/  @P0 IMAD.MOV.U32 R5, RZ, RZ, R8 ;  /* 0x000000ffff050224 */ /* 0x010fca00078e0008 */
[----:B------:R0:W4:Y:S02]  /*eac0*/  @P0 LDG.E.U16 R66, desc[UR20][R4.64] ;  /* 0x0000001404420981 */ /* 0x000124000c1e1500 */
[----:B0-----:R-:W-:-:S04]  /*ead0*/  LEA R4, P5, R78, R72, 0x1 ;  /* 0x000000484e047211 */ /* 0x001fc800078a08ff */
[----:B------:R-:W-:-:S05]  /*eae0*/  LEA.HI.X.SX32 R5, R78, R69, 0x1, P5 ;  /* 0x000000454e057211 */ /* 0x000fca00028f0eff */
[----:B------:R-:W3:Y:S04]  /*eaf0*/  @P0 LDG.E.U16 R64, desc[UR20][R4.64] ;  /* 0x0000001404400981 */ /* 0x000ee8000c1e1500 */
[----:B------:R-:W-:Y:S04]  /*eb00*/  STL [R1+0x578], R8 ;  /* 0x0005780801007387 */ /* 0x000fe80000100800 */
[----:B------:R0:W-:Y:S04]  /*eb10*/  STL [R1+0x344], R93 ;  /* 0x0003445d01007387 */ /* 0x0001e80000100800 */
[----:B0-----:R-:W3:Y:S04]  /*eb20*/  LDL.LU R93, [R1+0x144c] ;  /* 0x00144c00015d7983 */ /* 0x001ee80000300800 */
[----:B------:R-:W3:Y:S04]  /*eb30*/  LDL.LU R8, [R1+0x1448] ;  /* 0x0014480001087983 */ /* 0x000ee80000300800 */
[----:B------:R-:W3:Y:S01]  /*eb40*/  LDL.LU R47, [R1+0x1444] ;  /* 0x00144400012f7983 */ /* 0x000ee20000300800 */
[----:B--2---:R-:W-:-:S03]  /*eb50*/  ISETP.GE.AND P6, PT, R57, RZ, PT ;  /* 0x000000ff3900720c */ /* 0x004fc60003fc6270 */
[----:B----4-:R0:W-:Y:S04]  /*eb60*/  STL [R1+0x340], R66 ;  /* 0x0003404201007387 */ /* 0x0101e80000100800 */
[----:B0-----:R-:W2:Y:S04]  /*eb70*/  LDL.LU R66, [R1+0x1440] ;  /* 0x0014400001427983 */ /* 0x001ea80000300800 */
[----:B------:R-:W4:Y:S04]  /*eb80*/  LDL R57, [R1+0x1044] ;  /* 0x0010440001397983 */ /* 0x000f280000100800 */
[----:B------:R-:W-:Y:S04]  /*eb90*/  STL [R1+0x5ac], R4 ;  /* 0x0005ac0401007387 */ /* 0x000fe80000100800 */
[----:B------:R-:W-:Y:S04]  /*eba0*/  STL [R1+0x5a8], R5 ;  /* 0x0005a80501007387 */ /* 0x000fe80000100800 */
[----:B---3--:R0:W-:Y:S04]  /*ebb0*/  STL [R1+0x354], R64 ;  /* 0x0003544001007387 */ /* 0x0081e80000100800 */
[----:B0-----:R-:W3:Y:S04]  /*ebc0*/  LDL.LU R64, [R1+0x143c] ;  /* 0x00143c0001407983 */ /* 0x001ee80000300800 */
[----:B------:R-:W2:Y:S01]  /*ebd0*/  LDL R4, [R1+0x1114] ;  /* 0x0011140001047983 */ /* 0x000ea20000100800 */
[----:B------:R-:W-:Y:S01]  /*ebe0*/  @!P3 IMAD.IADD R81, R81, 0x1, -R68 ;  /* 0x000000015151b824 */ /* 0x000fe200078e0a44 */
[----:B------:R-:W-:-:S02]  /*ebf0*/  ISETP.GT.U32.AND P3, PT, R68, R83, PT ;  /* 0x000000534400720c */ /* 0x000fc40003f64070 */
[----:B------:R-:W-:Y:S01]  /*ec00*/  SEL R80, R73, R80, !P1 ;  /* 0x0000005049507207 */ /* 0x000fe20004800000 */
[----:B------:R-:W-:-:S04]  /*ec10*/  @!P6 IMAD.MOV R81, RZ, RZ, -R81 ;  /* 0x000000ffff51e224 */ /* 0x000fc800078e0a51 */
[----:B------:R-:W-:-:S06]  /*ec20*/  IMAD R80, R80, UR12, RZ ;  /* 0x0000000c50507c24 */ /* 0x000fcc000f8e02ff */
[----:B------:R-:W-:Y:S01]  /*ec30*/  @!P3 IMAD.IADD R83, R83, 0x1, -R68 ;  /* 0x000000015353b824 */ /* 0x000fe200078e0a44 */
[----:B------:R-:W-:Y:S01]  /*ec40*/  LEA R5, P6, R80, R72, 0x1 ;  /* 0x0000004850057211 */ /* 0x000fe200078c08ff */
[----:B------:R-:W0:Y:S04]  /*ec50*/  LDCU UR12, c[0x0][0x3b0] ;  /* 0x00007600ff0c77ac */ /* 0x000e280008000800 */
[----:B------:R0:W-:Y:S01]  /*ec60*/  STL [R1+0x5dc], R5 ;  /* 0x0005dc0501007387 */ /* 0x0001e20000100800 */
[----:B--2---:R-:W-:Y:S02]  /*ec70*/  ISETP.GE.AND P3, PT, R4, RZ, PT ;  /* 0x000000ff0400720c */ /* 0x004fe40003f66270 */
[----:B------:R-:W-:-:S04]  /*ec80*/  LEA.HI.X.SX32 R4, R80, R69, 0x1, P6 ;  /* 0x0000004550047211 */ /* 0x000fc800030f0eff */
[-C--:B0-----:R-:W-:Y:S01]  /*ec90*/  @P0 LOP3.LUT R5, R5, R4.reuse, RZ, 0x3c, !PT ;  /* 0x0000000405050212 */ /* 0x081fe200078e3cff */
[----:B------:R0:W-:Y:S03]  /*eca0*/  STL [R1+0x5d8], R4 ;  /* 0x0005d80401007387 */ /* 0x0001e60000100800 */
[----:B0-----:R-:W-:-:S04]  /*ecb0*/  @P0 LOP3.LUT R4, R5, R4, RZ, 0x3c, !PT ;  /* 0x0000000405040212 */ /* 0x001fc800078e3cff */
[----:B------:R-:W-:-:S05]  /*ecc0*/  @P0 LOP3.LUT R5, R5, R4, RZ, 0x3c, !PT ;  /* 0x0000000405050212 */ /* 0x000fca00078e3cff */
[----:B------:R0:W2:Y:S01]  /*ecd0*/  @P0 LDG.E.U16 R67, desc[UR20][R4.64] ;  /* 0x0000001404430981 */ /* 0x0000a2000c1e1500 */
[----:B------:R-:W-:Y:S02]  /*ece0*/  ISETP.GT.U32.AND P4, PT, R68, R82, PT ;  /* 0x000000524400720c */ /* 0x000fe40003f84070 */
[----:B------:R-:W-:-:S11]  /*ecf0*/  SEL R81, R73, R81, !P1 ;  /* 0x0000005149517207 */ /* 0x000fd60004800000 */
[----:B------:R-:W-:-:S05]  /*ed00*/  @!P4 IMAD.IADD R82, R82, 0x1, -R68 ;  /* 0x000000015252c824 */ /* 0x000fca00078e0a44 */
[----:B------:R-:W-:Y:S01]  /*ed10*/  ISETP.GT.U32.AND P4, PT, R68, R82, PT ;  /* 0x000000524400720c */ /* 0x000fe20003f84070 */
[----:B------:R-:W-:Y:S01]  /*ed20*/  IMAD R81, R81, UR4, RZ ;  /* 0x0000000451517c24 */ /* 0x000fe2000f8e02ff */
[----:B------:R-:W-:Y:S01]  /*ed30*/  PRMT R65, RZ, 0x7610, R65 ;  /* 0x00007610ff417816 */ /* 0x000fe20000000041 */
[----:B------:R-:W1:Y:S10]  /*ed40*/  LDCU UR4, c[0x0][0x3b0] ;  /* 0x00007600ff0477ac */ /* 0x000e740008000800 */
[----:B------:R-:W-:Y:S01]  /*ed50*/  @!P4 IMAD.IADD R82, R82, 0x1, -R68 ;  /* 0x000000015252c824 */ /* 0x000fe200078e0a44 */
[----:B0-----:R-:W-:-:S04]  /*ed60*/  LEA R5, P4, R81, R72, 0x1 ;  /* 0x0000004851057211 */ /* 0x001fc800078808ff */
[----:B------:R-:W-:Y:S02]  /*ed70*/  LEA.HI.X.SX32 R4, R81, R69, 0x1, P4 ;  /* 0x0000004551047211 */ /* 0x000fe400020f0eff */
[----:B----4-:R-:W-:Y:S01]  /*ed80*/  ISETP.GE.AND P4, PT, R57, RZ, PT ;  /* 0x000000ff3900720c */ /* 0x010fe20003f86270 */
[----:B--2---:R0:W-:Y:S04]  /*ed90*/  STL [R1+0x350], R67 ;  /* 0x0003504301007387 */ /* 0x0041e80000100800 */
[----:B0-----:R-:W2:Y:S04]  /*eda0*/  LDL R67, [R1+0x10a4] ;  /* 0x0010a40001437983 */ /* 0x001ea80000100800 */
[----:B------:R0:W-:Y:S04]  /*edb0*/  STL [R1+0x60c], R5 ;  /* 0x00060c0501007387 */ /* 0x0001e80000100800 */
[----:B------:R4:W-:Y:S04]  /*edc0*/  STL [R1+0x608], R4 ;  /* 0x0006080401007387 */ /* 0x0009e80000100800 */
[----:B------:R-:W2:Y:S01]  /*edd0*/  LDL.LU R57, [R1+0x1438] ;  /* 0x0014380001397983 */ /* 0x000ea20000300800 */
[----:B0-----:R-:W-:-:S04]  /*ede0*/  @P0 LOP3.LUT R5, R5, R4, RZ, 0x3c, !PT ;  /* 0x0000000405050212 */ /* 0x001fc800078e3cff */
[----:B----4-:R-:W-:-:S04]  /*edf0*/  @P0 LOP3.LUT R4, R5, R4, RZ, 0x3c, !PT ;  /* 0x0000000405040212 */ /* 0x010fc800078e3cff */
[----:B------:R-:W-:-:S05]  /*ee00*/  @P0 LOP3.LUT R5, R5, R4, RZ, 0x3c, !PT ;  /* 0x0000000405050212 */ /* 0x000fca00078e3cff */
[----:B------:R0:W4:Y:S04]  /*ee10*/  @P0 LDG.E.U16 R65, desc[UR20][R4.64] ;  /* 0x0000001404410981 */ /* 0x000128000c1e1500 */
[----:B------:R-:W2:Y:S01]  /*ee20*/  LDL R4, [R1+0x1070] ;  /* 0x0010700001047983 */ /* 0x000ea20000100800 */
[C---:B------:R-:W-:Y:S01]  /*ee30*/  ISETP.GT.U32.AND P5, PT, R68.reuse, R84, PT ;  /* 0x000000544400720c */ /* 0x040fe20003fa4070 */
[----:B------:R-:W-:Y:S01]  /*ee40*/  @!P3 IMAD.MOV R82, RZ, RZ, -R82 ;  /* 0x000000ffff52b224 */ /* 0x000fe200078e0a52 */
[----:B------:R-:W-:-:S11]  /*ee50*/  ISETP.GT.U32.AND P3, PT, R68, R85, PT ;  /* 0x000000554400720c */ /* 0x000fd60003f64070 */
[----:B------:R-:W-:Y:S01]  /*ee60*/  @!P5 IMAD.IADD R84, R84, 0x1, -R68 ;  /* 0x000000015454d824 */ /* 0x000fe200078e0a44 */
[----:B------:R-:W-:-:S04]  /*ee70*/  SEL R82, R73, R82, !P1 ;  /* 0x0000005249527207 */ /* 0x000fc80004800000 */
[----:B------:R-:W-:Y:S01]  /*ee80*/  ISETP.GT.U32.AND P6, PT, R68, R84, PT ;  /* 0x000000544400720c */ /* 0x000fe20003fc4070 */
[----:B-1----:R-:W-:Y:S01]  /*ee90*/  IMAD R82, R82, UR5, RZ ;  /* 0x0000000552527c24 */ /* 0x002fe2000f8e02ff */
[----:B------:R-:W-:Y:S01]  /*eea0*/  ISETP.GT.U32.AND P5, PT, R68, R83, PT ;  /* 0x000000534400720c */ /* 0x000fe20003fa4070 */
[--C-:B------:R-:W-:Y:S01]  /*eeb0*/  @!P3 IMAD.IADD R85, R85, 0x1, -R68.reuse ;  /* 0x000000015555b824 */ /* 0x100fe200078e0a44 */
[----:B------:R-:W-:Y:S01]  /*eec0*/  PRMT R61, RZ, 0x7610, R61 ;  /* 0x00007610ff3d7816 */ /* 0x000fe2000000003d */
[----:B------:R-:W1:Y:S08]  /*eed0*/  LDCU UR5, c[0x0][0x3b0] ;  /* 0x00007600ff0577ac */ /* 0x000e700008000800 */
[--C-:B------:R-:W-:Y:S01]  /*eee0*/  @!P6 IMAD.IADD R84, R84, 0x1, -R68.reuse ;  /* 0x000000015454e824 */ /* 0x100fe200078e0a44 */
[----:B0-----:R-:W-:Y:S01]  /*eef0*/  LEA R5, P6, R82, R72, 0x1 ;  /* 0x0000004852057211 */ /* 0x001fe200078c08ff */
[----:B------:R-:W-:-:S04]  /*ef00*/  @!P5 IMAD.IADD R83, R83, 0x1, -R68 ;  /* 0x000000015353d824 */ /* 0x000fc800078e0a44 */
[----:B------:R-:W-:-:S05]  /*ef10*/  @!P4 IMAD.MOV R83, RZ, RZ, -R83 ;  /* 0x000000ffff53c224 */ /* 0x000fca00078e0a53 */
[----:B------:R-:W-:-:S05]  /*ef20*/  SEL R83, R73, R83, !P1 ;  /* 0x0000005349537207 */ /* 0x000fca0004800000 */
[----:B------:R-:W-:Y:S01]  /*ef30*/  IMAD R83, R83, UR4, RZ ;  /* 0x0000000453537c24 */ /* 0x000fe2000f8e02ff */
[----:B------:R-:W-:Y:S01]  /*ef40*/  PRMT R6, RZ, 0x7610, R6 ;  /* 0x00007610ff067816 */ /* 0x000fe20000000006 */
[----:B------:R-:W0:Y:S01]  /*ef50*/  LDCU UR4, c[0x0][0x3b0] ;  /* 0x00007600ff0477ac */ /* 0x000e220008000800 */
[----:B----4-:R4:W-:Y:S01]  /*ef60*/  STL [R1+0x364], R65 ;  /* 0x0003644101007387 */ /* 0x0109e20000100800 */
[----:B--2---:R-:W-:-:S03]  /*ef70*/  ISETP.GE.AND P3, PT, R4, RZ, PT ;  /* 0x000000ff0400720c */ /* 0x004fc60003f66270 */
[----:B----4-:R-:W2:Y:S01]  /*ef80*/  LDL R65, [R1+0x1100] ;  /* 0x0011000001417983 */ /* 0x010ea20000100800 */
[----:B------:R-:W-:-:S03]  /*ef90*/  LEA.HI.X.SX32 R4, R82, R69, 0x1, P6 ;  /* 0x0000004552047211 */ /* 0x000fc600030f0eff */
[----:B------:R4:W-:Y:S01]  /*efa0*/  STL [R1+0x63c], R5 ;  /* 0x00063c0501007387 */ /* 0x0009e20000100800 */
[----:B------:R-:W-:-:S03]  /*efb0*/  ISETP.GT.U32.AND P6, PT, R68, R86, PT ;  /* 0x000000564400720c */ /* 0x000fc60003fc4070 */
[----:B------:R0:W-:Y:S01]  /*efc0*/  STL [R1+0x638], R4 ;  /* 0x0006380401007387 */ /* 0x0001e20000100800 */
[----:B----4-:R-:W-:-:S04]  /*efd0*/  @P0 LOP3.LUT R5, R5, R4, RZ, 0x3c, !PT ;  /* 0x0000000405050212 */ /* 0x010fc800078e3cff */
[----:B0-----:R-:W-:-:S04]  /*efe0*/  @P0 LOP3.LUT R4, R5, R4, RZ, 0x3c, !PT ;  /* 0x0000000405040212 */ /* 0x001fc800078e3cff */
[----:B------:R-:W-:-:S05]  /*eff0*/  @P0 LOP3.LUT R5, R5, R4, RZ, 0x3c, !PT ;  /* 0x0000000405050212 */ /* 0x000fca00078e3cff */
[----:B------:R0:W4:Y:S01]  /*f000*/  @P0 LDG.E.U16 R61, desc[UR20][R4.64] ;  /* 0x00000014043d0981 */ /* 0x000122000c1e1500 */
[----:B------:R-:W-:Y:S01]  /*f010*/  @!P6 IMAD.IADD R86, R86, 0x1, -R68 ;  /* 0x000000015656e824 */ /* 0x000fe200078e0a44 */
[----:B0-----:R-:W-:-:S04]  /*f020*/  LEA R4, P6, R83, R72, 0x1 ;  /* 0x0000004853047211 */ /* 0x001fc800078c08ff */
[----:B------:R-:W-:-:S05]  /*f030*/  LEA.HI.X.SX32 R5, R83, R69, 0x1, P6 ;  /* 0x0000004553057211 */ /* 0x000fca00030f0eff */
[----:B------:R0:W3:Y:S01]  /*f040*/  @P0 LDG.E.U16 R6, desc[UR20][R4.64] ;  /* 0x0000001404060981 */ /* 0x0000e2000c1e1500 */
[----:B------:R-:W-:Y:S01]  /*f050*/  ISETP.GT.U32.AND P4, PT, R68, R85, PT ;  /* 0x000000554400720c */ /* 0x000fe20003f84070 */
[----:B------:R-:W-:Y:S01]  /*f060*/  @!P3 IMAD.MOV R84, RZ, RZ, -R84 ;  /* 0x000000ffff54b224 */ /* 0x000fe200078e0a54 */
[----:B------:R-:W-:-:S04]  /*f070*/  ISETP.GE.AND P3, PT, R67, RZ, PT ;  /* 0x000000ff4300720c */ /* 0x000fc80003f66270 */
[----:B------:R-:W-:-:S05]  /*f080*/  SEL R84, R73, R84, !P1 ;  /* 0x0000005449547207 */ /* 0x000fca0004800000 */
[----:B-1----:R-:W-:Y:S01]  /*f090*/  IMAD R84, R84, UR5, RZ ;  /* 0x0000000554547c24 */ /* 0x002fe2000f8e02ff */
[----:B------:R-:W-:Y:S01]  /*f0a0*/  PRMT R62, RZ, 0x7610, R62 ;  /* 0x00007610ff3e7816 */ /* 0x000fe2000000003e */
[----:B------:R-:W-:Y:S01]  /*f0b0*/  @!P4 IMAD.IADD R85, R85, 0x1, -R68 ;  /* 0x000000015555c824 */ /* 0x000fe200078e0a44 */
[----:B------:R-:W-:Y:S01]  /*f0c0*/  ISETP.GT.U32.AND P5, PT, R68, R87, PT ;  /* 0x000000574400720c */ /* 0x000fe20003fa4070 */
[----:B------:R-:W1:Y:S01]  /*f0d0*/  LDCU UR5, c[0x0][0x3b0] ;  /* 0x00007600ff0577ac */ /* 0x000e620008000800 */
[----:B--2---:R-:W-:Y:S02]  /*f0e0*/  ISETP.GE.AND P4, PT, R65, RZ, PT ;  /* 0x000000ff4100720c */ /* 0x004fe40003f86270 */
[----:B------:R-:W-:Y:S01]  /*f0f0*/  LEA R65, P6, R84, R72, 0x1 ;  /* 0x0000004854417211 */ /* 0x000fe200078c08ff */
[----:B----4-:R2:W-:Y:S04]  /*f100*/  STL [R1+0x360], R61 ;  /* 0x0003603d01007387 */ /* 0x0105e80000100800 */
[----:B--2---:R-:W2:Y:S04]  /*f110*/  LDL.LU R61, [R1+0x1434] ;  /* 0x00143400013d7983 */ /* 0x004ea80000300800 */
[----:B------:R-:W4:Y:S04]  /*f120*/  LDL R67, [R1+0x1140] ;  /* 0x0011400001437983 */ /* 0x000f280000100800 */
[----:B------:R0:W-:Y:S04]  /*f130*/  STL [R1+0x66c], R4 ;  /* 0x00066c0401007387 */ /* 0x0001e80000100800 */
[----:B------:R1:W-:Y:S01]  /*f140*/  STL [R1+0x668], R5 ;  /* 0x0006680501007387 */ /* 0x0003e20000100800 */
[----:B0-----:R-:W-:-:S03]  /*f150*/  @P0 IMAD.MOV.U32 R4, RZ, RZ, R65 ;  /* 0x000000ffff040224 */ /* 0x001fc600078e0041 */
[----:B---3--:R0:W-:Y:S01]  /*f160*/  STL [R1+0x4e4], R6 ;  /* 0x0004e40601007387 */ /* 0x0081e20000100800 */
[----:B-1----:R-:W-:-:S05]  /*f170*/  LEA.HI.X.SX32 R5, R84, R69, 0x1, P6 ;  /* 0x0000004554057211 */ /* 0x002fca00030f0eff */
[----:B------:R1:W3:Y:S04]  /*f180*/  @P0 LDG.E.U16 R62, desc[UR20][R4.64] ;  /* 0x00000014043e0981 */ /* 0x0002e8000c1e1500 */
[----:B0-----:R-:W2:Y:S01]  /*f190*/  LDL R6, [R1+0x1150] ;  /* 0x0011500001067983 */ /* 0x001ea20000100800 */
[----:B------:R-:W-:-:S05]  /*f1a0*/  @!P5 IMAD.IADD R87, R87, 0x1, -R68 ;  /* 0x000000015757d824 */ /* 0x000fca00078e0a44 */
        /* <DEDUP_REMOVED lines=12> */
[----:B------:R-:W-:Y:S01]  /*f270*/  STL [R1+0x69c], R65 ;  /* 0x00069c4101007387 */ /* 0x000fe20000100800 */
[----:B------:R-:W-:Y:S01]  /*f280*/  @!P3 IMAD.IADD R86, R86, 0x1, -R68 ;  /* 0x000000015656b824 */ /* 0x000fe200078e0a44 */
[----:B------:R-:W-:Y:S01]  /*f290*/  PRMT R52, RZ, 0x7610, R52 ;  /* 0x00007610ff347816 */ /* 0x000fe20000000034 */
[----:B------:R-:W-:Y:S02]  /*f2a0*/  IMAD R87, R87, UR4, RZ ;  /* 0x0000000457577c24 */ /* 0x000fe4000f8e02ff */
[----:B------:R-:W-:Y:S01]  /*f2b0*/  @!P6 IMAD.IADD R89, R89, 0x1, -R68 ;  /* 0x000000015959e824 */ /* 0x000fe200078e0a44 */
[C---:B-1----:R-:W-:Y:S01]  /*f2c0*/  LEA R4, P6, R85.reuse, R72, 0x1 ;  /* 0x0000004855047211 */ /* 0x042fe200078c08ff */
[----:B------:R0:W-:Y:S01]  /*f2d0*/  STL [R1+0x698], R5 ;  /* 0x0006980501007387 */ /* 0x0001e20000100800 */
[----:B------:R-:W-:Y:S01]  /*f2e0*/  PRMT R60, RZ, 0x7610, R60 ;  /* 0x00007610ff3c7816 */ /* 0x000fe2000000003c */
[----:B------:R-:W1:Y:S02]  /*f2f0*/  LDCU UR4, c[0x0][0x3b0] ;  /* 0x00007600ff0477ac */ /* 0x000e640008000800 */
[----:B------:R-:W-:Y:S01]  /*f300*/  @!P5 IMAD.IADD R88, R88, 0x1, -R68 ;  /* 0x000000015858d824 */ /* 0x000fe200078e0a44 */
[----:B------:R-:W-:Y:S01]  /*f310*/  PRMT R7, RZ, 0x7610, R7 ;  /* 0x00007610ff077816 */ /* 0x000fe20000000007 */
[----:B------:R-:W1:Y:S01]  /*f320*/  LDCU UR7, c[0x0][0x3b0] ;  /* 0x00007600ff0777ac */ /* 0x000e620008000800 */
[----:B0-----:R-:W-:-:S05]  /*f330*/  LEA.HI.X.SX32 R5, R85, R69, 0x1, P6 ;  /* 0x0000004555057211 */ /* 0x001fca00030f0eff */
[----:B------:R0:W2:Y:S01]  /*f340*/  @P0 LDG.E.U16 R52, desc[UR20][R4.64] ;  /* 0x0000001404340981 */ /* 0x0000a2000c1e1500 */
[----:B----4-:R-:W-:-:S13]  /*f350*/  ISETP.GE.AND P4, PT, R67, RZ, PT ;  /* 0x000000ff4300720c */ /* 0x010fda0003f86270 */
[----:B------:R-:W-:Y:S01]  /*f360*/  @!P4 IMAD.MOV R86, RZ, RZ, -R86 ;  /* 0x000000ffff56c224 */ /* 0x000fe200078e0a56 */
[----:B------:R-:W-:-:S04]  /*f370*/  LEA R65, P4, R87, R72, 0x1 ;  /* 0x0000004857417211 */ /* 0x000fc800078808ff */
[----:B------:R-:W-:Y:S02]  /*f380*/  LEA.HI.X.SX32 R67, R87, R69, 0x1, P4 ;  /* 0x0000004557437211 */ /* 0x000fe400020f0eff */
[----:B------:R-:W-:Y:S01]  /*f390*/  SEL R86, R73, R86, !P1 ;  /* 0x0000005649567207 */ /* 0x000fe20004800000 */
[----:B---3--:R3:W-:Y:S01]  /*f3a0*/  STL [R1+0x4e0], R62 ;  /* 0x0004e03e01007387 */ /* 0x0087e20000100800 */
[----:B--2---:R-:W-:-:S03]  /*f3b0*/  ISETP.GE.AND P5, PT, R6, RZ, PT ;  /* 0x000000ff0600720c */ /* 0x004fc60003fa6270 */
[----:B---3--:R-:W2:Y:S04]  /*f3c0*/  LDL R62, [R1+0x1174] ;  /* 0x00117400013e7983 */ /* 0x008ea80000100800 */
[----:B------:R0:W-:Y:S04]  /*f3d0*/  STL [R1+0x6cc], R4 ;  /* 0x0006cc0401007387 */ /* 0x0001e80000100800 */
[----:B------:R-:W-:Y:S01]  /*f3e0*/  STL [R1+0x6fc], R65 ;  /* 0x0006fc4101007387 */ /* 0x000fe20000100800 */
[----:B------:R-:W-:Y:S01]  /*f3f0*/  IMAD R86, R86, UR5, RZ ;  /* 0x0000000556567c24 */ /* 0x000fe2000f8e02ff */
[C---:B------:R-:W-:Y:S01]  /*f400*/  ISETP.GT.U32.AND P3, PT, R68.reuse, R89, PT ;  /* 0x000000594400720c */ /* 0x040fe20003f64070 */
[----:B------:R-:W-:Y:S01]  /*f410*/  @!P5 IMAD.MOV R88, RZ, RZ, -R88 ;  /* 0x000000ffff58d224 */ /* 0x000fe200078e0a58 */
[----:B------:R-:W3:Y:S01]  /*f420*/  LDL R6, [R1+0x1190] ;  /* 0x0011900001067983 */ /* 0x000ee20000100800 */
[----:B------:R-:W-:Y:S01]  /*f430*/  PRMT R59, RZ, 0x7610, R59 ;  /* 0x00007610ff3b7816 */ /* 0x000fe2000000003b */
[----:B0-----:R-:W-:Y:S01]  /*f440*/  @P0 IMAD.MOV.U32 R4, RZ, RZ, R65 ;  /* 0x000000ffff040224 */ /* 0x001fe200078e0041 */
[----:B------:R-:W-:Y:S01]  /*f450*/  ISETP.GT.U32.AND P4, PT, R68, R90, PT ;  /* 0x0000005a4400720c */ /* 0x000fe20003f84070 */
[----:B------:R0:W-:Y:S01]  /*f460*/  STL [R1+0x6c8], R5 ;  /* 0x0006c80501007387 */ /* 0x0001e20000100800 */
[----:B------:R-:W4:Y:S01]  /*f470*/  LDCU UR5, c[0x0][0x3b0] ;  /* 0x00007600ff0577ac */ /* 0x000f220008000800 */
[----:B0-----:R-:W-:-:S05]  /*f480*/  @P0 IMAD.MOV.U32 R5, RZ, RZ, R67 ;  /* 0x000000ffff050224 */ /* 0x001fca00078e0043 */
[----:B------:R0:W4:Y:S02]  /*f490*/  @P0 LDG.E.U16 R60, desc[UR20][R4.64] ;  /* 0x00000014043c0981 */ /* 0x000124000c1e1500 */
[----:B0-----:R-:W-:-:S04]  /*f4a0*/  LEA R4, P5, R86, R72, 0x1 ;  /* 0x0000004856047211 */ /* 0x001fc800078a08ff */
[----:B------:R-:W-:-:S05]  /*f4b0*/  LEA.HI.X.SX32 R5, R86, R69, 0x1, P5 ;  /* 0x0000004556057211 */ /* 0x000fca00028f0eff */
[----:B------:R0:W4:Y:S01]  /*f4c0*/  @P0 LDG.E.U16 R7, desc[UR20][R4.64] ;  /* 0x0000001404070981 */ /* 0x000122000c1e1500 */
[----:B------:R-:W-:Y:S01]  /*f4d0*/  @!P3 IMAD.IADD R89, R89, 0x1, -R68 ;  /* 0x000000015959b824 */ /* 0x000fe200078e0a44 */
[----:B------:R-:W-:Y:S02]  /*f4e0*/  ISETP.GT.U32.AND P3, PT, R68, R91, PT ;  /* 0x0000005b4400720c */ /* 0x000fe40003f64070 */
[----:B------:R-:W-:Y:S01]  /*f4f0*/  SEL R88, R73, R88, !P1 ;  /* 0x0000005849587207 */ /* 0x000fe20004800000 */
[----:B------:R-:W-:Y:S04]  /*f500*/  STL [R1+0x6f8], R67 ;  /* 0x0006f84301007387 */ /* 0x000fe80000100800 */
[----:B------:R0:W-:Y:S01]  /*f510*/  STL [R1+0x4dc], R52 ;  /* 0x0004dc3401007387 */ /* 0x0001e20000100800 */
[----:B------:R-:W-:Y:S01]  /*f520*/  IMAD R88, R88, UR12, RZ ;  /* 0x0000000c58587c24 */ /* 0x000fe2000f8e02ff */
[----:B------:R-:W-:-:S02]  /*f530*/  PRMT R56, RZ, 0x7610, R56 ;  /* 0x00007610ff387816 */ /* 0x000fc40000000038 */
[----:B--2---:R-:W-:Y:S01]  /*f540*/  ISETP.GE.AND P6, PT, R62, RZ, PT ;  /* 0x000000ff3e00720c */ /* 0x004fe20003fc6270 */
[----:B0-----:R-:W2:Y:S01]  /*f550*/  LDL.LU R52, [R1+0x1430] ;  /* 0x0014300001347983 */ /* 0x001ea20000300800 */
[--C-:B------:R-:W-:Y:S01]  /*f560*/  @!P3 IMAD.IADD R91, R91, 0x1, -R68.reuse ;  /* 0x000000015b5bb824 */ /* 0x100fe200078e0a44 */
[----:B------:R-:W-:Y:S01]  /*f570*/  PRMT R55, RZ, 0x7610, R55 ;  /* 0x00007610ff377816 */ /* 0x000fe20000000037 */
[----:B------:R-:W-:Y:S01]  /*f580*/  @!P4 IMAD.IADD R90, R90, 0x1, -R68 ;  /* 0x000000015a5ac824 */ /* 0x000fe200078e0a44 */
[----:B------:R-:W2:Y:S01]  /*f590*/  LDL R67, [R1+0x11b4] ;  /* 0x0011b40001437983 */ /* 0x000ea20000100800 */
[----:B------:R-:W-:Y:S01]  /*f5a0*/  PRMT R54, RZ, 0x7610, R54 ;  /* 0x00007610ff367816 */ /* 0x000fe20000000036 */
[----:B------:R-:W0:Y:S02]  /*f5b0*/  LDCU UR12, c[0x0][0x3b0] ;  /* 0x00007600ff0c77ac */ /* 0x000e240008000800 */
[----:B------:R-:W-:Y:S04]  /*f5c0*/  STL [R1+0x72c], R4 ;  /* 0x00072c0401007387 */ /* 0x000fe80000100800 */
[----:B------:R-:W-:Y:S01]  /*f5d0*/  STL [R1+0x728], R5 ;  /* 0x0007280501007387 */ /* 0x000fe20000100800 */
[----:B------:R-:W-:-:S03]  /*f5e0*/  @!P6 IMAD.MOV R89, RZ, RZ, -R89 ;  /* 0x000000ffff59e224 */ /* 0x000fc600078e0a59 */
[----:B------:R-:W2:Y:S01]  /*f5f0*/  LDL R62, [R1+0x11d0] ;  /* 0x0011d000013e7983 */ /* 0x000ea20000100800 */
[----:B---3--:R-:W-:-:S03]  /*f600*/  ISETP.GE.AND P3, PT, R6, RZ, PT ;  /* 0x000000ff0600720c */ /* 0x008fc60003f66270 */
[----:B----4-:R3:W-:Y:S04]  /*f610*/  STL [R1+0x4d8], R60 ;  /* 0x0004d83c01007387 */ /* 0x0107e80000100800 */
[----:B------:R-:W4:Y:S01]  /*f620*/  LDL.LU R6, [R1] ;  /* 0x0000000001067983 */ /* 0x000f220000300800 */
[----:B---3--:R-:W-:-:S04]  /*f630*/  LEA R60, P6, R88, R72, 0x1 ;  /* 0x00000048583c7211 */ /* 0x008fc800078c08ff */
[----:B------:R-:W-:Y:S01]  /*f640*/  LEA.HI.X.SX32 R4, R88, R69, 0x1, P6 ;  /* 0x0000004558047211 */ /* 0x000fe200030f0eff */
[----:B------:R-:W-:Y:S04]  /*f650*/  STL [R1+0x75c], R60 ;  /* 0x00075c3c01007387 */ /* 0x000fe80000100800 */
[----:B------:R3:W-:Y:S01]  /*f660*/  STL [R1+0x4d4], R7 ;  /* 0x0004d40701007387 */ /* 0x0007e20000100800 */
[----:B------:R-:W-:-:S03]  /*f670*/  @P0 IMAD.MOV.U32 R5, RZ, RZ, R4 ;  /* 0x000000ffff050224 */ /* 0x000fc600078e0004 */
[----:B---3--:R-:W3:Y:S04]  /*f680*/  LDL.LU R7, [R1+0x4] ;  /* 0x0000040001077983 */ /* 0x008ee80000300800 */
[----:B------:R0:W-:Y:S02]  /*f690*/  STL [R1+0x758], R4 ;  /* 0x0007580401007387 */ /* 0x0001e40000100800 */
[----:B0-----:R-:W-:-:S05]  /*f6a0*/  @P0 IMAD.MOV.U32 R4, RZ, RZ, R60 ;  /* 0x000000ffff040224 */ /* 0x001fca00078e003c */
[----:B------:R-:W2:Y:S01]  /*f6b0*/  @P0 LDG.E.U16 R59, desc[UR20][R4.64] ;  /* 0x00000014043b0981 */ /* 0x000ea2000c1e1500 */
[C---:B------:R-:W-:Y:S02]  /*f6c0*/  ISETP.GT.U32.AND P5, PT, R68.reuse, R90, PT ;  /* 0x0000005a4400720c */ /* 0x040fe40003fa4070 */
[----:B------:R-:W-:Y:S02]  /*f6d0*/  ISETP.GT.U32.AND P4, PT, R68, R92, PT ;  /* 0x0000005c4400720c */ /* 0x000fe40003f84070 */
[----:B------:R-:W-:-:S05]  /*f6e0*/  SEL R89, R73, R89, !P1 ;  /* 0x0000005949597207 */ /* 0x000fca0004800000 */
[----:B-1----:R-:W-:Y:S01]  /*f6f0*/  IMAD R89, R89, UR4, RZ ;  /* 0x0000000459597c24 */ /* 0x002fe2000f8e02ff */
[----:B------:R-:W0:Y:S03]  /*f700*/  LDCU UR4, c[0x0][0x3b0] ;  /* 0x00007600ff0477ac */ /* 0x000e260008000800 */
[--C-:B------:R-:W-:Y:S02]  /*f710*/  @!P5 IMAD.IADD R90, R90, 0x1, -R68.reuse ;  /* 0x000000015a5ad824 */ /* 0x100fe400078e0a44 */
[----:B------:R-:W-:Y:S02]  /*f720*/  @!P4 IMAD.IADD R92, R92, 0x1, -R68 ;  /* 0x000000015c5cc824 */ /* 0x000fe400078e0a44 */
[----:B------:R-:W-:-:S03]  /*f730*/  @!P3 IMAD.MOV R90, RZ, RZ, -R90 ;  /* 0x000000ffff5ab224 */ /* 0x000fc600078e0a5a */
[----:B------:R-:W-:Y:S02]  /*f740*/  ISETP.GT.U32.AND P3, PT, R68, R92, PT ;  /* 0x0000005c4400720c */ /* 0x000fe40003f64070 */
[----:B------:R-:W-:-:S05]  /*f750*/  SEL R90, R73, R90, !P1 ;  /* 0x0000005a495a7207 */ /* 0x000fca0004800000 */
[----:B------:R-:W-:Y:S01]  /*f760*/  IMAD R90, R90, UR5, RZ ;  /* 0x000000055a5a7c24 */ /* 0x000fe2000f8e02ff */
[----:B--2---:R1:W-:Y:S05]  /*f770*/  STL [R1+0x4d0], R59 ;  /* 0x0004d03b01007387 */ /* 0x0043ea0000100800 */
[----:B------:R-:W-:Y:S01]  /*f780*/  @!P3 IMAD.IADD R92, R92, 0x1, -R68 ;  /* 0x000000015c5cb824 */ /* 0x000fe200078e0a44 */
[----:B------:R-:W-:Y:S01]  /*f790*/  ISETP.GT.U32.AND P5, PT, R68, R91, PT ;  /* 0x0000005b4400720c */ /* 0x000fe20003fa4070 */
[----:B------:R-:W2:Y:S01]  /*f7a0*/  LDCU UR5, c[0x0][0x3b0] ;  /* 0x00007600ff0577ac */ /* 0x000ea20008000800 */
[----:B------:R-:W2:Y:S01]  /*f7b0*/  LDL R65, [R1+0x11d4] ;  /* 0x0011d40001417983 */ /* 0x000ea20000100800 */
[----:B-1----:R-:W-:-:S04]  /*f7c0*/  LEA R59, P6, R89, R72, 0x1 ;  /* 0x00000048593b7211 */ /* 0x002fc800078c08ff */
[----:B------:R-:W-:Y:S01]  /*f7d0*/  LEA.HI.X.SX32 R4, R89, R69, 0x1, P6 ;  /* 0x0000004559047211 */ /* 0x000fe200030f0eff */
[----:B------:R-:W-:Y:S04]  /*f7e0*/  STL [R1+0x78c], R59 ;  /* 0x00078c3b01007387 */ /* 0x000fe80000100800 */
[----:B------:R1:W-:Y:S01]  /*f7f0*/  STL [R1+0x788], R4 ;  /* 0x0007880401007387 */ /* 0x0003e20000100800 */
[----:B------:R-:W-:Y:S02]  /*f800*/  @P0 IMAD.MOV.U32 R5, RZ, RZ, R4 ;  /* 0x000000ffff050224 */ /* 0x000fe400078e0004 */
[----:B-1----:R-:W-:-:S05]  /*f810*/  @P0 IMAD.MOV.U32 R4, RZ, RZ, R59 ;  /* 0x000000ffff040224 */ /* 0x002fca00078e003b */
[----:B------:R1:W2:Y:S02]  /*f820*/  @P0 LDG.E.U16 R56, desc[UR20][R4.64] ;  /* 0x0000001404380981 */ /* 0x0002a4000c1e1500 */
[----:B-1----:R-:W-:-:S04]  /*f830*/  LEA R4, P3, R90, R72, 0x1 ;  /* 0x000000485a047211 */ /* 0x002fc800078608ff */
[----:B------:R-:W-:-:S05]  /*f840*/  LEA.HI.X.SX32 R5, R90, R69, 0x1, P3 ;  /* 0x000000455a057211 */ /* 0x000fca00018f0eff */
[----:B------:R-:W3:Y:S01]  /*f850*/  @P0 LDG.E.U16 R55, desc[UR20][R4.64] ;  /* 0x0000001404370981 */ /* 0x000ee2000c1e1500 */
[----:B------:R-:W-:Y:S01]  /*f860*/  ISETP.GE.AND P4, PT, R67, RZ, PT ;  /* 0x000000ff4300720c */ /* 0x000fe20003f86270 */
[----:B------:R-:W-:Y:S01]  /*f870*/  @!P5 IMAD.IADD R91, R91, 0x1, -R68 ;  /* 0x000000015b5bd824 */ /* 0x000fe200078e0a44 */
[----:B------:R-:W-:Y:S01]  /*f880*/  ISETP.GE.AND P6, PT, R62, RZ, PT ;  /* 0x000000ff3e00720c */ /* 0x000fe20003fc6270 */
[----:B------:R-:W3:Y:S04]  /*f890*/  LDL R67, [R1+0x1208] ;  /* 0x0012080001437983 */ /* 0x000ee80000100800 */
[----:B------:R-:W4:Y:S06]  /*f8a0*/  LDL.LU R60, [R1+0x10] ;  /* 0x00001000013c7983 */ /* 0x000f2c0000300800 */
[----:B------:R-:W-:-:S05]  /*f8b0*/  @!P4 IMAD.MOV R91, RZ, RZ, -R91 ;  /* 0x000000ffff5bc224 */ /* 0x000fca00078e0a5b */
[----:B------:R-:W-:Y:S01]  /*f8c0*/  SEL R91, R73, R91, !P1 ;  /* 0x0000005b495b7207 */ /* 0x000fe20004800000 */
[----:B------:R-:W-:-:S04]  /*f8d0*/  @!P6 IMAD.MOV R92, RZ, RZ, -R92 ;  /* 0x000000ffff5ce224 */ /* 0x000fc800078e0a5c */
[----:B0-----:R-:W-:Y:S01]  /*f8e0*/  IMAD R91, R91, UR4, RZ ;  /* 0x000000045b5b7c24 */ /* 0x001fe2000f8e02ff */
[----:B--2---:R0:W-:Y:S01]  /*f8f0*/  STL [R1+0x4cc], R56 ;  /* 0x0004cc3801007387 */ /* 0x0041e20000100800 */
[----:B------:R-:W-:Y:S01]  /*f900*/  ISETP.GT.U32.AND P5, PT, R68, R93, PT ;  /* 0x0000005d4400720c */ /* 0x000fe20003fa4070 */
[----:B------:R-:W1:Y:S02]  /*f910*/  LDCU UR4, c[0x0][0x3b0] ;  /* 0x00007600ff0477ac */ /* 0x000e640008000800 */
[----:B0-----:R-:W2:Y:S04]  /*f920*/  LDL.LU R56, [R1+0xc] ;  /* 0x00000c0001387983 */ /* 0x001ea80000300800 */
[----:B------:R-:W-:Y:S04]  /*f930*/  STL [R1+0x7bc], R4 ;  /* 0x0007bc0401007387 */ /* 0x000fe80000100800 */
[----:B------:R-:W-:Y:S04]  /*f940*/  STL [R1+0x7b8], R5 ;  /* 0x0007b80501007387 */ /* 0x000fe80000100800 */
[----:B------:R-:W2:Y:S04]  /*f950*/  LDL R62, [R1+0x1224] ;  /* 0x00122400013e7983 */ /* 0x000ea80000100800 */
[----:B---3--:R0:W-:Y:S04]  /*f960*/  STL [R1+0x4c8], R55 ;  /* 0x0004c83701007387 */ /* 0x0081e80000100800 */
[----:B------:R-:W3:Y:S01]  /*f970*/  LDL.LU R59, [R1+0x8] ;  /* 0x00000800013b7983 */ /* 0x000ee20000300800 */
[----:B0-----:R-:W-:-:S04]  /*f980*/  LEA R55, P6, R91, R72, 0x1 ;  /* 0x000000485b377211 */ /* 0x001fc800078c08ff */
[----:B------:R-:W-:Y:S01]  /*f990*/  LEA.HI.X.SX32 R4, R91, R69, 0x1, P6 ;  /* 0x000000455b047211 */ /* 0x000fe200030f0eff */
[----:B------:R-:W-:Y:S04]  /*f9a0*/  STL [R1+0x7ec], R55 ;  /* 0x0007ec3701007387 */ /* 0x000fe80000100800 */
[----:B------:R0:W-:Y:S01]  /*f9b0*/  STL [R1+0x7e8], R4 ;  /* 0x0007e80401007387 */ /* 0x0001e20000100800 */
[----:B------:R-:W-:Y:S02]  /*f9c0*/  @P0 IMAD.MOV.U32 R5, RZ, RZ, R4 ;  /* 0x000000ffff050224 */ /* 0x000fe400078e0004 */
[----:B0-----:R-:W-:-:S05]  /*f9d0*/  @P0 IMAD.MOV.U32 R4, RZ, RZ, R55 ;  /* 0x000000ffff040224 */ /* 0x001fca00078e0037 */
[----:B------:R-:W2:Y:S01]  /*f9e0*/  @P0 LDG.E.U16 R54, desc[UR20][R4.64] ;  /* 0x0000001404360981 */ /* 0x000ea2000c1e1500 */
[C---:B----4-:R-:W-:Y:S01]  /*f9f0*/  ISETP.GT.U32.AND P4, PT, R68.reuse, R6, PT ;  /* 0x000000064400720c */ /* 0x050fe20003f84070 */
[----:B------:R-:W-:Y:S01]  /*fa00*/  @!P5 IMAD.IADD R93, R93, 0x1, -R68 ;  /* 0x000000015d5dd824 */ /* 0x000fe200078e0a44 */
[----:B------:R-:W-:-:S04]  /*fa10*/  ISETP.GT.U32.AND P5, PT, R68, R7, PT ;  /* 0x000000074400720c */ /* 0x000fc80003fa4070 */
[----:B------:R-:W-:Y:S02]  /*fa20*/  ISETP.GT.U32.AND P3, PT, R68, R93, PT ;  /* 0x0000005d4400720c */ /* 0x000fe40003f64070 */
[----:B------:R-:W-:-:S05]  /*fa30*/  SEL R92, R73, R92, !P1 ;  /* 0x0000005c495c7207 */ /* 0x000fca0004800000 */
[--C-:B------:R-:W-:Y:S01]  /*fa40*/  @!P4 IMAD.IADD R6, R6, 0x1, -R68.reuse ;  /* 0x000000010606c824 */ /* 0x100fe200078e0a44 */
[----:B------:R-:W-:Y:S01]  /*fa50*/  ISETP.GE.AND P4, PT, R65, RZ, PT ;  /* 0x000000ff4100720c */ /* 0x000fe20003f86270 */
[----:B------:R-:W-:Y:S01]  /*fa60*/  IMAD R92, R92, UR7, RZ ;  /* 0x000000075c5c7c24 */ /* 0x000fe2000f8e02ff */
[----:B------:R-:W-:Y:S01]  /*fa70*/  PRMT R45, RZ, 0x7610, R45 ;  /* 0x00007610ff2d7816 */ /* 0x000fe2000000002d */
[--C-:B------:R-:W-:Y:S01]  /*fa80*/  @!P5 IMAD.IADD R7, R7, 0x1, -R68.reuse ;  /* 0x000000010707d824 */ /* 0x100fe200078e0a44 */
[C---:B------:R-:W-:Y:S01]  /*fa90*/  ISETP.GT.U32.AND P5, PT, R68.reuse, R6, PT ;  /* 0x000000064400720c */ /* 0x040fe20003fa4070 */
[----:B------:R-:W-:Y:S01]  /*faa0*/  @!P3 IMAD.IADD R93, R93, 0x1, -R68 ;  /* 0x000000015d5db824 */ /* 0x000fe200078e0a44 */
[----:B------:R-:W-:Y:S01]  /*fab0*/  PRMT R8, RZ, 0x7610, R8 ;  /* 0x00007610ff087816 */ /* 0x000fe20000000008 */
[----:B------:R-:W0:Y:S01]  /*fac0*/  LDCU UR7, c[0x0][0x3b0] ;  /* 0x00007600ff0777ac */ /* 0x000e220008000800 */
[----:B------:R-:W-:-:S05]  /*fad0*/  ISETP.GT.U32.AND P3, PT, R68, R7, PT ;  /* 0x000000074400720c */ /* 0x000fca0003f64070 */
[----:B------:R-:W-:Y:S01]  /*fae0*/  @!P4 IMAD.MOV R93, RZ, RZ, -R93 ;  /* 0x000000ffff5dc224 */ /* 0x000fe200078e0a5d */
[----:B------:R-:W-:-:S04]  /*faf0*/  ISETP.GT.U32.AND P4, PT, R68, R60, PT ;  /* 0x0000003c4400720c */ /* 0x000fc80003f84070 */
[----:B------:R-:W-:Y:S01]  /*fb00*/  SEL R93, R73, R93, !P1 ;  /* 0x0000005d495d7207 */ /* 0x000fe20004800000 */
[----:B------:R-:W-:-:S04]  /*fb10*/  @!P5 IMAD.IADD R6, R6, 0x1, -R68 ;  /* 0x000000010606d824 */ /* 0x000fc800078e0a44 */
[----:B-1----:R-:W-:Y:S02]  /*fb20*/  IMAD R93, R93, UR4, RZ ;  /* 0x000000045d5d7c24 */ /* 0x002fe4000f8e02ff */
[--C-:B------:R-:W-:Y:S02]  /*fb30*/  @!P3 IMAD.IADD R7, R7, 0x1, -R68.reuse ;  /* 0x000000010707b824 */ /* 0x100fe400078e0a44 */
[----:B------:R-:W-:Y:S01]  /*fb40*/  @!P4 IMAD.IADD R60, R60, 0x1, -R68 ;  /* 0x000000013c3cc824 */ /* 0x000fe200078e0a44 */
[----:B--2---:R1:W-:Y:S01]  /*fb50*/  STL [R1+0x4c4], R54 ;  /* 0x0004c43601007387 */ /* 0x0043e20000100800 */
[----:B------:R-:W-:Y:S01]  /*fb60*/  ISETP.GE.AND P5, PT, R67, RZ, PT ;  /* 0x000000ff4300720c */ /* 0x000fe20003fa6270 */
[----:B------:R-:W2:Y:S01]  /*fb70*/  LDCU UR4, c[0x0][0x3b0] ;  /* 0x00007600ff0477ac */ /* 0x000ea20008000800 */
[----:B-1----:R-:W-:-:S04]  /*fb80*/  LEA R54, P6, R92, R72, 0x1 ;  /* 0x000000485c367211 */ /* 0x002fc800078c08ff */
[----:B------:R-:W-:Y:S01]  /*fb90*/  LEA.HI.X.SX32 R55, R92, R69, 0x1, P6 ;  /* 0x000000455c377211 */ /* 0x000fe200030f0eff */
[----:B------:R-:W-:-:S04]  /*fba0*/  @P0 IMAD.MOV.U32 R4, RZ, RZ, R54 ;  /* 0x000000ffff040224 */ /* 0x000fc800078e0036 */
[----:B------:R-:W-:Y:S01]  /*fbb0*/  @P0 IMAD.MOV.U32 R5, RZ, RZ, R55 ;  /* 0x000000ffff050224 */ /* 0x000fe200078e0037 */
[----:B------:R1:W-:Y:S04]  /*fbc0*/  STL [R1+0x81c], R54 ;  /* 0x00081c3601007387 */ /* 0x0003e80000100800 */
[----:B------:R-:W-:Y:S04]  /*fbd0*/  STL [R1+0x818], R55 ;  /* 0x0008183701007387 */ /* 0x000fe80000100800 */
[----:B------:R4:W2:Y:S04]  /*fbe0*/  @P0 LDG.E.U16 R45, desc[UR20][R4.64] ;  /* 0x00000014042d0981 */ /* 0x0008a8000c1e1500 */
[----:B------:R0:W-:Y:S04]  /*fbf0*/  STL [R1], R6 ;  /* 0x0000000601007387 */ /* 0x0001e80000100800 */
[----:B-1----:R-:W2:Y:S01]  /*fc00*/  LDL.LU R54, [R1+0x14] ;  /* 0x0000140001367983 */ /* 0x002ea20000300800 */
[----:B----4-:R-:W-:Y:S01]  /*fc10*/  IMAD.MOV.U32 R5, RZ, RZ, R6 ;  /* 0x000000ffff057224 */ /* 0x010fe200078e0006 */
[----:B0-----:R-:W-:-:S02]  /*fc20*/  LEA R6, P4, R93, R72, 0x1 ;  /* 0x000000485d067211 */ /* 0x001fc400078808ff */
[----:B------:R0:W-:Y:S01]  /*fc30*/  STL [R1+0x4], R7 ;  /* 0x0000040701007387 */ /* 0x0001e20000100800 */
[----:B------:R-:W-:-:S03]  /*fc40*/  IMAD.MOV.U32 R4, RZ, RZ, R7 ;  /* 0x000000ffff047224 */ /* 0x000fc600078e0007 */
[----:B------:R-:W4:Y:S01]  /*fc50*/  LDL R65, [R1+0x1234] ;  /* 0x0012340001417983 */ /* 0x000f220000100800 */
[----:B0-----:R-:W-:-:S05]  /*fc60*/  LEA.HI.X.SX32 R7, R93, R69, 0x1, P4 ;  /* 0x000000455d077211 */ /* 0x001fca00020f0eff */
[----:B------:R-:W4:Y:S04]  /*fc70*/  @P0 LDG.E.U16 R8, desc[UR20][R6.64] ;  /* 0x0000001406080981 */ /* 0x000f28000c1e1500 */
[----:B------:R0:W-:Y:S04]  /*fc80*/  STL [R1+0x84c], R6 ;  /* 0x00084c0601007387 */ /* 0x0001e80000100800 */
[----:B------:R-:W-:Y:S04]  /*fc90*/  STL [R1+0x848], R7 ;  /* 0x0008480701007387 */ /* 0x000fe80000100800 */
[----:B0-----:R-:W4:Y:S01]  /*fca0*/  LDL R6, [R1+0x1264] ;  /* 0x0012640001067983 */ /* 0x001f220000100800 */
[----:B------:R-:W-:-:S02]  /*fcb0*/  ISETP.GT.U32.AND P6, PT, R68, R56, PT ;  /* 0x000000384400720c */ /* 0x000fc40003fc4070 */
[----:B------:R-:W-:Y:S01]  /*fcc0*/  ISETP.GE.AND P3, PT, R62, RZ, PT ;  /* 0x000000ff3e00720c */ /* 0x000fe20003f66270 */
[----:B------:R-:W-:Y:S01]  /*fcd0*/  @!P5 IMAD.MOV R5, RZ, RZ, -R5 ;  /* 0x000000ffff05d224 */ /* 0x000fe200078e0a05 */
[----:B---3--:R-:W-:Y:S01]  /*fce0*/  ISETP.GT.U32.AND P5, PT, R68, R59, PT ;  /* 0x0000003b4400720c */ /* 0x008fe20003fa4070 */
[----:B------:R-:W3:Y:S08]  /*fcf0*/  LDL R62, [R1+0x1258] ;  /* 0x00125800013e7983 */ /* 0x000ef00000100800 */
[----:B------:R-:W-:-:S02]  /*fd00*/  @!P6 IMAD.IADD R56, R56, 0x1, -R68 ;  /* 0x000000013838e824 */ /* 0x000fc400078e0a44 */
[----:B------:R-:W-:Y:S01]  /*fd10*/  @!P3 IMAD.MOV R4, RZ, RZ, -R4 ;  /* 0x000000ffff04b224 */ /* 0x000fe200078e0a04 */
[C---:B------:R-:W-:Y:S02]  /*fd20*/  SEL R5, R73.reuse, R5, !P1 ;  /* 0x0000000549057207 */ /* 0x040fe40004800000 */
[----:B------:R-:W-:Y:S02]  /*fd30*/  ISETP.GT.U32.AND P3, PT, R68, R56, PT ;  /* 0x000000384400720c */ /* 0x000fe40003f64070 */
[----:B------:R-:W-:Y:S01]  /*fd40*/  SEL R4, R73, R4, !P1 ;  /* 0x0000000449047207 */ /* 0x000fe20004800000 */
[----:B------:R-:W-:Y:S01]  /*fd50*/  IMAD R5, R5, UR5, RZ ;  /* 0x0000000505057c24 */ /* 0x000fe2000f8e02ff */
[----:B------:R-:W-:Y:S01]  /*fd60*/  PRMT R50, RZ, 0x7610, R50 ;  /* 0x00007610ff327816 */ /* 0x000fe20000000032 */
[--C-:B------:R-:W-:Y:S01]  /*fd70*/  @!P5 IMAD.IADD R59, R59, 0x1, -R68.reuse ;  /* 0x000000013b3bd824 */ /* 0x100fe200078e0a44 */
[----:B------:R-:W-:Y:S01]  /*fd80*/  PRMT R49, RZ, 0x7610, R49 ;  /* 0x00007610ff317816 */ /* 0x000fe20000000031 */
[----:B--2---:R-:W-:Y:S01]  /*fd90*/  IMAD R4, R4, UR4, RZ ;  /* 0x0000000404047c24 */ /* 0x004fe2000f8e02ff */
[C---:B------:R-:W-:Y:S01]  /*fda0*/  LEA R55, P6, R5.reuse, R72, 0x1 ;  /* 0x0000004805377211 */ /* 0x040fe200078c08ff */
[----:B------:R-:W0:Y:S04]  /*fdb0*/  LDCU UR4, c[0x0][0x3b0] ;  /* 0x00007600ff0477ac */ /* 0x000e280008000800 */
[----:B------:R-:W-:Y:S01]  /*fdc0*/  @!P3 IMAD.IADD R56, R56, 0x1, -R68 ;  /* 0x000000013838b824 */ /* 0x000fe200078e0a44 */
[----:B------:R-:W-:Y:S01]  /*fdd0*/  LEA.HI.X.SX32 R5, R5, R69, 0x1, P6 ;  /* 0x0000004505057211 */ /* 0x000fe200030f0eff */
[----:B------:R-:W1:Y:S01]  /*fde0*/  LDCU UR5, c[0x0][0x3b0] ;  /* 0x00007600ff0577ac */ /* 0x000e620008000800 */
[----:B----4-:R-:W-:Y:S01]  /*fdf0*/  ISETP.GE.AND P6, PT, R65, RZ, PT ;  /* 0x000000ff4100720c */ /* 0x010fe20003fc6270 */
[----:B------:R2:W-:Y:S04]  /*fe00*/  STL [R1+0x4bc], R8 ;  /* 0x0004bc0801007387 */ /* 0x0005e80000100800 */
[----:B--2---:R-:W2:Y:S04]  /*fe10*/  LDL.LU R8, [R1+0x18] ;  /* 0x0000180001087983 */ /* 0x004ea80000300800 */
[----:B------:R-:W4:Y:S04]  /*fe20*/  LDL.LU R67, [R1+0x1c] ;  /* 0x00001c0001437983 */ /* 0x000f280000300800 */
[----:B------:R0:W-:Y:S01]  /*fe30*/  STL [R1+0x4c0], R45 ;  /* 0x0004c02d01007387 */ /* 0x0001e20000100800 */
[----:B------:R-:W-:-:S02]  /*fe40*/  ISETP.GE.AND P3, PT, R6, RZ, PT ;  /* 0x000000ff0600720c */ /* 0x000fc40003f66270 */
[C---:B0-----:R-:W-:Y:S01]  /*fe50*/  LEA R45, P5, R4.reuse, R72, 0x1 ;  /* 0x00000048042d7211 */ /* 0x041fe200078a08ff */
[----:B------:R-:W-:Y:S03]  /*fe60*/  STL [R1+0x87c], R55 ;  /* 0x00087c3701007387 */ /* 0x000fe60000100800 */
[----:B------:R-:W-:Y:S01]  /*fe70*/  LEA.HI.X.SX32 R6, R4, R69, 0x1, P5 ;  /* 0x0000004504067211 */ /* 0x000fe200028f0eff */
[----:B------:R-:W-:Y:S01]  /*fe80*/  @P0 IMAD.MOV.U32 R4, RZ, RZ, R55 ;  /* 0x000000ffff040224 */ /* 0x000fe200078e0037 */
[----:B------:R-:W2:Y:S04]  /*fe90*/  LDL.LU R65, [R1+0x142c] ;  /* 0x00142c0001417983 */ /* 0x000ea80000300800 */
[----:B------:R-:W-:Y:S04]  /*fea0*/  STL [R1+0x8ac], R45 ;  /* 0x0008ac2d01007387 */ /* 0x000fe80000100800 */
[----:B------:R0:W-:Y:S04]  /*feb0*/  STL [R1+0x878], R5 ;  /* 0x0008780501007387 */ /* 0x0001e80000100800 */
[----:B------:R0:W2:Y:S02]  /*fec0*/  @P0 LDG.E.U16 R50, desc[UR20][R4.64] ;  /* 0x0000001404320981 */ /* 0x0000a4000c1e1500 */
[----:B0-----:R-:W-:-:S02]  /*fed0*/  @P0 IMAD.MOV.U32 R4, RZ, RZ, R45 ;  /* 0x000000ffff040224 */ /* 0x001fc400078e002d */
[----:B------:R-:W-:-:S05]  /*fee0*/  @P0 IMAD.MOV.U32 R5, RZ, RZ, R6 ;  /* 0x000000ffff050224 */ /* 0x000fca00078e0006 */
[----:B------:R0:W4:Y:S01]  /*fef0*/  @P0 LDG.E.U16 R49, desc[UR20][R4.64] ;  /* 0x0000001404310981 */ /* 0x000122000c1e1500 */
[C---:B------:R-:W-:Y:S02]  /*ff00*/  ISETP.GT.U32.AND P4, PT, R68.reuse, R60, PT ;  /* 0x0000003c4400720c */ /* 0x040fe40003f84070 */
[----:B------:R-:W-:-:S11]  /*ff10*/  ISETP.GT.U32.AND P5, PT, R68, R59, PT ;  /* 0x0000003b4400720c */ /* 0x000fd60003fa4070 */
[----:B------:R-:W-:Y:S01]  /*ff20*/  @!P4 IMAD.IADD R60, R60, 0x1, -R68 ;  /* 0x000000013c3cc824 */ /* 0x000fe200078e0a44 */
[----:B------:R-:W-:-:S03]  /*ff30*/  ISETP.GT.U32.AND P4, PT, R68, R54, PT ;  /* 0x000000364400720c */ /* 0x000fc60003f84070 */
[----:B0-----:R-:W-:Y:S02]  /*ff40*/  IMAD.MOV.U32 R5, RZ, RZ, R60 ;  /* 0x000000ffff057224 */ /* 0x001fe400078e003c */
[----:B------:R-:W-:Y:S02]  /*ff50*/  IMAD.MOV.U32 R4, RZ, RZ, R56 ;  /* 0x000000ffff047224 */ /* 0x000fe400078e0038 */
[----:B------:R-:W-:Y:S01]  /*ff60*/  @!P6 IMAD.MOV R5, RZ, RZ, -R5 ;  /* 0x000000ffff05e224 */ /* 0x000fe200078e0a05 */
[----:B---3--:R-:W-:Y:S01]  /*ff70*/  ISETP.GE.AND P6, PT, R62, RZ, PT ;  /* 0x000000ff3e00720c */ /* 0x008fe20003fc6270 */
[----:B------:R0:W-:Y:S04]  /*ff80*/  STL [R1+0x8a8], R6 ;  /* 0x0008a80601007387 */ /* 0x0001e80000100800 */
[----:B------:R-:W-:Y:S01]  /*ff90*/  @!P4 IMAD.IADD R54, R54, 0x1, -R68 ;  /* 0x000000013636c824 */ /* 0x000fe200078e0a44 */
[----:B------:R-:W3:Y:S01]  /*ffa0*/  LDL R45, [R1+0x128c] ;  /* 0x00128c00012d7983 */ /* 0x000ee20000100800 */
[----:B------:R-:W-:-:S02]  /*ffb0*/  @!P3 IMAD.MOV R4, RZ, RZ, -R4 ;  /* 0x000000ffff04b224 */ /* 0x000fc400078e0a04 */
[----:B------:R-:W-:Y:S01]  /*ffc0*/  @!P5 IMAD.IADD R59, R59, 0x1, -R68 ;  /* 0x000000013b3bd824 */ /* 0x000fe200078e0a44 */
[----:B------:R-:W-:Y:S01]  /*ffd0*/  ISETP.GT.U32.AND P3, PT, R68, R54, PT ;  /* 0x000000364400720c */ /* 0x000fe20003f64070 */
[----:B------:R-:W3:Y:S01]  /*ffe0*/  LDL R62, [R1+0x12b8] ;  /* 0x0012b800013e7983 */ /* 0x000ee20000100800 */
[C---:B0-----:R-:W-:Y:S02]  /*fff0*/  SEL R6, R73.reuse, R5, !P1 ;  /* 0x0000000549067207 */ /* 0x041fe40004800000 */
[----:B------:R-:W-:Y:S01]  /*10000*/  SEL R5, R73, R4, !P1 ;  /* 0x0000000449057207 */ /* 0x000fe20004800000 */
[----:B------:R-:W-:Y:S02]  /*10010*/  IMAD.MOV.U32 R4, RZ, RZ, R59 ;  /* 0x000000ffff047224 */ /* 0x000fe400078e003b */
[----:B------:R-:W-:Y:S01]  /*10020*/  IMAD R6, R6, UR7, RZ ;  /* 0x0000000706067c24 */ /* 0x000fe2000f8e02ff */
[----:B------:R-:W-:Y:S01]  /*10030*/  PRMT R58, RZ, 0x7610, R58 ;  /* 0x00007610ff3a7816 */ /* 0x000fe2000000003a */
[----:B------:R-:W-:Y:S01]  /*10040*/  IMAD R5, R5, UR4, RZ ;  /* 0x0000000405057c24 */ /* 0x000fe2000f8e02ff */
[----:B------:R-:W-:Y:S01]  /*10050*/  PRMT R7, RZ, 0x7610, R7 ;  /* 0x00007610ff077816 */ /* 0x000fe20000000007 */
[----:B------:R-:W-:Y:S01]  /*10060*/  @!P6 IMAD.MOV R4, RZ, RZ, -R4 ;  /* 0x000000ffff04e224 */ /* 0x000fe200078e0a04 */
[----:B------:R-:W-:Y:S01]  /*10070*/  LEA R56, P6, R6, R72, 0x1 ;  /* 0x0000004806387211 */ /* 0x000fe200078c08ff */
[----:B------:R-:W-:Y:S01]  /*10080*/  @!P3 IMAD.IADD R54, R54, 0x1, -R68 ;  /* 0x000000013636b824 */ /* 0x000fe200078e0a44 */
[----:B------:R-:W-:Y:S01]  /*10090*/  PRMT R43, RZ, 0x7610, R43 ;  /* 0x00007610ff2b7816 */ /* 0x000fe2000000002b */
[----:B------:R-:W0:Y:S01]  /*100a0*/  LDCU UR4, c[0x0][0x3b0] ;  /* 0x00007600ff0477ac */ /* 0x000e220008000800 */
[----:B------:R-:W-:-:S02]  /*100b0*/  LEA.HI.X.SX32 R59, R6, R69, 0x1, P6 ;  /* 0x00000045063b7211 */ /* 0x000fc400030f0eff */
[----:B------:R-:W-:Y:S01]  /*100c0*/  SEL R6, R73, R4, !P1 ;  /* 0x0000000449067207 */ /* 0x000fe20004800000 */
[----:B------:R-:W-:Y:S01]  /*100d0*/  @P0 IMAD.MOV.U32 R4, RZ, RZ, R56 ;  /* 0x000000ffff040224 */ /* 0x000fe200078e0038 */
[----:B------:R-:W-:Y:S01]  /*100e0*/  PRMT R42, RZ, 0x7610, R42 ;  /* 0x00007610ff2a7816 */ /* 0x000fe2000000002a */
[----:B------:R-:W0:Y:S01]  /*100f0*/  LDCU UR7, c[0x0][0x3b0] ;  /* 0x00007600ff0777ac */ /* 0x000e220008000800 */
[----:B--2---:R2:W-:Y:S04]  /*10100*/  STL [R1+0x4b8], R50 ;  /* 0x0004b83201007387 */ /* 0x0045e80000100800 */
[----:B--2---:R-:W2:Y:S04]  /*10110*/  LDL R50, [R1+0x12bc] ;  /* 0x0012bc0001327983 */ /* 0x004ea80000100800 */
[----:B------:R-:W2:Y:S04]  /*10120*/  LDL.LU R60, [R1+0x28] ;  /* 0x00002800013c7983 */ /* 0x000ea80000300800 */
[----:B----4-:R4:W-:Y:S02]  /*10130*/  STL [R1+0x4b4], R49 ;  /* 0x0004b43101007387 */ /* 0x0109e40000100800 */
[----:B----4-:R-:W-:-:S04]  /*10140*/  LEA R49, P3, R5, R72, 0x1 ;  /* 0x0000004805317211 */ /* 0x010fc800078608ff */
[----:B------:R-:W-:Y:S01]  /*10150*/  LEA.HI.X.SX32 R55, R5, R69, 0x1, P3 ;  /* 0x0000004505377211 */ /* 0x000fe200018f0eff */
[----:B------:R-:W-:-:S05]  /*10160*/  @P0 IMAD.MOV.U32 R5, RZ, RZ, R59 ;  /* 0x000000ffff050224 */ /* 0x000fca00078e003b */
[----:B------:R4:W2:Y:S02]  /*10170*/  @P0 LDG.E.U16 R58, desc[UR20][R4.64] ;  /* 0x00000014043a0981 */ /* 0x0008a4000c1e1500 */
[----:B----4-:R-:W-:Y:S02]  /*10180*/  @P0 IMAD.MOV.U32 R4, RZ, RZ, R49 ;  /* 0x000000ffff040224 */ /* 0x010fe400078e0031 */
[----:B------:R-:W-:-:S05]  /*10190*/  @P0 IMAD.MOV.U32 R5, RZ, RZ, R55 ;  /* 0x000000ffff050224 */ /* 0x000fca00078e0037 */
[----:B------:R4:W2:Y:S01]  /*101a0*/  @P0 LDG.E.U16 R7, desc[UR20][R4.64] ;  /* 0x0000001404070981 */ /* 0x0008a2000c1e1500 */
[C---:B------:R-:W-:Y:S02]  /*101b0*/  ISETP.GT.U32.AND P4, PT, R68.reuse, R8, PT ;  /* 0x000000084400720c */ /* 0x040fe40003f84070 */
[----:B------:R-:W-:Y:S01]  /*101c0*/  ISETP.GT.U32.AND P5, PT, R68, R67, PT ;  /* 0x000000434400720c */ /* 0x000fe20003fa4070 */
[----:B------:R-:W-:Y:S01]  /*101d0*/  STL [R1+0x8dc], R56 ;  /* 0x0008dc3801007387 */ /* 0x000fe20000100800 */
[----:B-1----:R-:W-:Y:S01]  /*101e0*/  IMAD R6, R6, UR5, RZ ;  /* 0x0000000506067c24 */ /* 0x002fe2000f8e02ff */
[----:B---3--:R-:W-:Y:S01]  /*101f0*/  ISETP.GE.AND P6, PT, R62, RZ, PT ;  /* 0x000000ff3e00720c */ /* 0x008fe20003fc6270 */
[----:B------:R-:W1:Y:S01]  /*10200*/  LDCU UR5, c[0x0][0x3b0] ;  /* 0x00007600ff0577ac */ /* 0x000e620008000800 */
[----:B------:R-:W-:Y:S06]  /*10210*/  STL [R1+0x90c], R49 ;  /* 0x00090c3101007387 */ /* 0x000fec0000100800 */
[----:B------:R-:W-:Y:S01]  /*10220*/  @!P4 IMAD.IADD R8, R8, 0x1, -R68 ;  /* 0x000000010808c824 */ /* 0x000fe200078e0a44 */
[----:B------:R-:W-:-:S02]  /*10230*/  ISETP.GE.AND P4, PT, R45, RZ, PT ;  /* 0x000000ff2d00720c */ /* 0x000fc40003f86270 */
[----:B------:R-:W3:Y:S02]  /*10240*/  LDL.LU R45, [R1+0x24] ;  /* 0x00002400012d7983 */ /* 0x000ee40000300800 */
[----:B------:R-:W-:Y:S02]  /*10250*/  ISETP.GT.U32.AND P3, PT, R68, R8, PT ;  /* 0x000000084400720c */ /* 0x000fe40003f64070 */
[----:B------:R0:W-:Y:S01]  /*10260*/  STL [R1+0x8d8], R59 ;  /* 0x0008d83b01007387 */ /* 0x0001e20000100800 */
[----:B----4-:R-:W-:Y:S02]  /*10270*/  IMAD.MOV.U32 R4, RZ, RZ, R54 ;  /* 0x000000ffff047224 */ /* 0x010fe400078e0036 */
[----:B------:R-:W-:Y:S01]  /*10280*/  @!P5 IMAD.IADD R67, R67, 0x1, -R68 ;  /* 0x000000014343d824 */ /* 0x000fe200078e0a44 */
[----:B0-----:R-:W4:Y:S04]  /*10290*/  LDL.LU R59, [R1+0x1428] ;  /* 0x00142800013b7983 */ /* 0x001f280000300800 */
[----:B------:R-:W3:Y:S01]  /*102a0*/  LDL.LU R56, [R1+0x1424] ;  /* 0x0014240001387983 */ /* 0x000ee20000300800 */
[----:B------:R-:W-:-:S03]  /*102b0*/  @!P4 IMAD.MOV R4, RZ, RZ, -R4 ;  /* 0x000000ffff04c224 */ /* 0x000fc600078e0a04 */
[----:B------:R-:W-:Y:S04]  /*102c0*/  STL [R1+0x908], R55 ;  /* 0x0009083701007387 */ /* 0x000fe80000100800 */
[----:B------:R-:W3:Y:S01]  /*102d0*/  LDL.LU R62, [R1+0x20] ;  /* 0x00002000013e7983 */ /* 0x000ee20000300800 */
[----:B------:R-:W-:Y:S01]  /*102e0*/  @!P3 IMAD.IADD R8, R8, 0x1, -R68 ;  /* 0x000000010808b824 */ /* 0x000fe200078e0a44 */
[----:B------:R-:W-:-:S03]  /*102f0*/  SEL R5, R73, R4, !P1 ;  /* 0x0000000449057207 */ /* 0x000fc60004800000 */
[----:B------:R-:W-:-:S04]  /*10300*/  IMAD.MOV.U32 R4, RZ, RZ, R8 ;  /* 0x000000ffff047224 */ /* 0x000fc800078e0008 */
[----:B------:R-:W-:Y:S01]  /*10310*/  @!P6 IMAD.MOV R4, RZ, RZ, -R4 ;  /* 0x000000ffff04e224 */ /* 0x000fe200078e0a04 */
[----:B--2---:R-:W-:Y:S01]  /*10320*/  ISETP.GE.AND P3, PT, R50, RZ, PT ;  /* 0x000000ff3200720c */ /* 0x004fe20003f66270 */
[----:B------:R0:W-:Y:S02]  /*10330*/  STL [R1+0x4ac], R7 ;  /* 0x0004ac0701007387 */ /* 0x0001e40000100800 */
[----:B0-----:R-:W-:-:S04]  /*10340*/  LEA R7, P5, R6, R72, 0x1 ;  /* 0x0000004806077211 */ /* 0x001fc800078a08ff */
[----:B------:R-:W-:Y:S01]  /*10350*/  LEA.HI.X.SX32 R49, R6, R69, 0x1, P5 ;  /* 0x0000004506317211 */ /* 0x000fe200028f0eff */
[----:B------:R0:W-:Y:S01]  /*10360*/  STL [R1+0x93c], R7 ;  /* 0x00093c0701007387 */ /* 0x0001e20000100800 */
[----:B------:R-:W-:-:S03]  /*10370*/  @P0 IMAD.MOV.U32 R6, RZ, RZ, R7 ;  /* 0x000000ffff060224 */ /* 0x000fc600078e0007 */
[----:B------:R2:W-:Y:S01]  /*10380*/  STL [R1+0x18], R8 ;  /* 0x0000180801007387 */ /* 0x0005e20000100800 */
[----:B0-----:R-:W-:Y:S02]  /*10390*/  @P0 IMAD.MOV.U32 R7, RZ, RZ, R49 ;  /* 0x000000ffff070224 */ /* 0x001fe400078e0031 */
[----:B--2---:R-:W-:-:S03]  /*103a0*/  IMAD R8, R5, UR12, RZ ;  /* 0x0000000c05087c24 */ /* 0x004fc6000f8e02ff */
[----:B------:R0:W2:Y:S04]  /*103b0*/  @P0 LDG.E.U16 R43, desc[UR20][R6.64] ;  /* 0x00000014062b0981 */ /* 0x0000a8000c1e1500 */
[----:B------:R-:W-:Y:S01]  /*103c0*/  STL [R1+0x938], R49 ;  /* 0x0009383101007387 */ /* 0x000fe20000100800 */
[----:B------:R-:W-:Y:S01]  /*103d0*/  ISETP.GT.U32.AND P4, PT, R68, R67, PT ;  /* 0x000000434400720c */ /* 0x000fe20003f84070 */
[----:B------:R-:W1:Y:S01]  /*103e0*/  LDCU UR12, c[0x0][0x3b0] ;  /* 0x00007600ff0c77ac */ /* 0x000e620008000800 */
[----:B0-----:R-:W-:-:S04]  /*103f0*/  LEA R6, P6, R8, R72, 0x1 ;  /* 0x0000004808067211 */ /* 0x001fc800078c08ff */
[----:B------:R-:W-:-:S05]  /*10400*/  LEA.HI.X.SX32 R7, R8, R69, 0x1, P6 ;  /* 0x0000004508077211 */ /* 0x000fca00030f0eff */
[----:B------:R1:W2:Y:S04]  /*10410*/  @P0 LDG.E.U16 R42, desc[UR20][R6.64] ;  /* 0x00000014062a0981 */ /* 0x0002a8000c1e1500 */
[----:B------:R0:W-:Y:S04]  /*10420*/  STL [R1+0x4b0], R58 ;  /* 0x0004b03a01007387 */ /* 0x0001e80000100800 */
[----:B------:R-:W4:Y:S01]  /*10430*/  LDL R50, [R1+0x1200] ;  /* 0x0012000001327983 */ /* 0x000f220000100800 */
[----:B------:R-:W-:Y:S01]  /*10440*/  ISETP.GT.U32.AND P5, PT, R68, R60, PT ;  /* 0x0000003c4400720c */ /* 0x000fe20003fa4070 */
[----:B------:R-:W-:Y:S01]  /*10450*/  @!P4 IMAD.IADD R67, R67, 0x1, -R68 ;  /* 0x000000014343c824 */ /* 0x000fe200078e0a44 */
[----:B------:R-:W-:-:S03]  /*10460*/  SEL R5, R73, R4, !P1 ;  /* 0x0000000449057207 */ /* 0x000fc60004800000 */
[----:B------:R-:W-:Y:S01]  /*10470*/  IMAD.MOV.U32 R4, RZ, RZ, R67 ;  /* 0x000000ffff047224 */ /* 0x000fe200078e0043 */
[----:B0-----:R-:W4:Y:S03]  /*10480*/  LDL R58, [R1+0x1294] ;  /* 0x00129400013a7983 */ /* 0x001f260000100800 */
[----:B------:R-:W-:Y:S01]  /*10490*/  @!P3 IMAD.MOV R4, RZ, RZ, -R4 ;  /* 0x000000ffff04b224 */ /* 0x000fe200078e0a04 */
[----:B------:R-:W4:Y:S03]  /*104a0*/  LDL.LU R49, [R1+0x34] ;  /* 0x0000340001317983 */ /* 0x000f260000300800 */
[----:B------:R-:W-:Y:S01]  /*104b0*/  @!P5 IMAD.IADD R60, R60, 0x1, -R68 ;  /* 0x000000013c3cd824 */ /* 0x000fe200078e0a44 */
[----:B------:R1:W-:Y:S01]  /*104c0*/  STL [R1+0x96c], R6 ;  /* 0x00096c0601007387 */ /* 0x0003e20000100800 */
[----:B------:R-:W-:Y:S01]  /*104d0*/  IMAD R5, R5, UR4, RZ ;  /* 0x0000000405057c24 */ /* 0x000fe2000f8e02ff */
[----:B------:R-:W-:Y:S01]  /*104e0*/  SEL R4, R73, R4, !P1 ;  /* 0x0000000449047207 */ /* 0x000fe20004800000 */
[----:B------:R-:W0:Y:S01]  /*104f0*/  LDCU UR4, c[0x0][0x3b0] ;  /* 0x00007600ff0477ac */ /* 0x000e220008000800 */
[C---:B------:R-:W-:Y:S01]  /*10500*/  ISETP.GT.U32.AND P5, PT, R68.reuse, R60, PT ;  /* 0x0000003c4400720c */ /* 0x040fe20003fa4070 */
[----:B------:R1:W-:Y:S01]  /*10510*/  STL [R1+0x1c], R67 ;  /* 0x00001c4301007387 */ /* 0x0003e20000100800 */
[----:B---3--:R-:W-:-:S03]  /*10520*/  ISETP.GT.U32.AND P3, PT, R68, R62, PT ;  /* 0x0000003e4400720c */ /* 0x008fc60003f64070 */
[----:B------:R3:W-:Y:S01]  /*10530*/  STL [R1+0x968], R7 ;  /* 0x0009680701007387 */ /* 0x0007e20000100800 */
[----:B-1----:R-:W-:Y:S01]  /*10540*/  IMAD R6, R4, UR5, RZ ;  /* 0x0000000504067c24 */ /* 0x002fe2000f8e02ff */
[----:B------:R-:W-:Y:S01]  /*10550*/  PRMT R41, RZ, 0x7610, R41 ;  /* 0x00007610ff297816 */ /* 0x000fe20000000029 */
[----:B------:R-:W1:Y:S01]  /*10560*/  LDCU UR5, c[0x0][0x3b0] ;  /* 0x00007600ff0577ac */ /* 0x000e620008000800 */
[----:B------:R-:W4:Y:S04]  /*10570*/  LDL R67, [R1+0x1148] ;  /* 0x0011480001437983 */ /* 0x000f280000100800 */
[----:B------:R-:W4:Y:S01]  /*10580*/  LDL.LU R54, [R1+0x2c] ;  /* 0x00002c0001367983 */ /* 0x000f220000300800 */
[--C-:B------:R-:W-:Y:S01]  /*10590*/  @!P5 IMAD.IADD R60, R60, 0x1, -R68.reuse ;  /* 0x000000013c3cd824 */ /* 0x100fe200078e0a44 */
[----:B---3--:R-:W-:Y:S01]  /*105a0*/  LEA R7, P5, R6, R72, 0x1 ;  /* 0x0000004806077211 */ /* 0x008fe200078a08ff */
[----:B------:R-:W-:-:S03]  /*105b0*/  @!P3 IMAD.IADD R62, R62, 0x1, -R68 ;  /* 0x000000013e3eb824 */ /* 0x000fc600078e0a44 */
[----:B------:R-:W-:Y:S01]  /*105c0*/  LEA.HI.X.SX32 R6, R6, R69, 0x1, P5 ;  /* 0x0000004506067211 */ /* 0x000fe200028f0eff */
[----:B--2---:R2:W-:Y:S02]  /*105d0*/  STL [R1+0x4a4], R42 ;  /* 0x0004a42a01007387 */ /* 0x0045e40000100800 */
[----:B--2---:R-:W-:-:S05]  /*105e0*/  LEA R42, P6, R5, R72, 0x1 ;  /* 0x00000048052a7211 */ /* 0x004fca00078c08ff */
[----:B------:R-:W-:Y:S04]  /*105f0*/  STL [R1+0x99c], R42 ;  /* 0x00099c2a01007387 */ /* 0x000fe80000100800 */
[----:B------:R2:W-:Y:S01]  /*10600*/  STL [R1+0x4a8], R43 ;  /* 0x0004a82b01007387 */ /* 0x0005e20000100800 */
[----:B----4-:R-:W-:Y:S02]  /*10610*/  ISETP.GE.AND P3, PT, R50, RZ, PT ;  /* 0x000000ff3200720c */ /* 0x010fe40003f66270 */
[----:B--2---:R-:W-:Y:S01]  /*10620*/  LEA.HI.X.SX32 R43, R5, R69, 0x1, P6 ;  /* 0x00000045052b7211 */ /* 0x004fe200030f0eff */
[----:B------:R-:W-:-:S04]  /*10630*/  @P0 IMAD.MOV.U32 R4, RZ, RZ, R42 ;  /* 0x000000ffff040224 */ /* 0x000fc800078e002a */
[----:B------:R-:W-:Y:S01]  /*10640*/  STL [R1+0x998], R43 ;  /* 0x0009982b01007387 */ /* 0x000fe20000100800 */
[----:B------:R-:W-:-:S03]  /*10650*/  @P0 IMAD.MOV.U32 R5, RZ, RZ, R43 ;  /* 0x000000ffff050224 */ /* 0x000fc600078e002b */
[----:B------:R-:W2:Y:S04]  /*10660*/  LDL.LU R50, [R1+0x30] ;  /* 0x0000300001327983 */ /* 0x000ea80000300800 */
[----:B------:R3:W-:Y:S04]  /*10670*/  STL [R1+0x9cc], R7 ;  /* 0x0009cc0701007387 */ /* 0x0007e80000100800 */
[----:B------:R-:W4:Y:S04]  /*10680*/  LDL.LU R55, [R1+0x38] ;  /* 0x0000380001377983 */ /* 0x000f280000300800 */
[----:B------:R0:W2:Y:S01]  /*10690*/  @P0 LDG.E.U16 R41, desc[UR20][R4.64] ;  /* 0x0000001404290981 */ /* 0x0000a2000c1e1500 */
[----:B---3--:R-:W-:-:S03]  /*106a0*/  @P0 LOP3.LUT R7, R7, R6, RZ, 0x3c, !PT ;  /* 0x0000000607070212 */ /* 0x008fc600078e3cff */
[----:B------:R3:W-:Y:S01]  /*106b0*/  STL [R1+0x9c8], R6 ;  /* 0x0009c80601007387 */ /* 0x0007e20000100800 */
[----:B0-----:R-:W-:Y:S02]  /*106c0*/  PRMT R4, RZ, 0x7610, R4 ;  /* 0x00007610ff047816 */ /* 0x001fe40000000004 */
[----:B---3--:R-:W-:-:S04]  /*106d0*/  @P0 LOP3.LUT R6, R7, R6, RZ, 0x3c, !PT ;  /* 0x0000000607060212 */ /* 0x008fc800078e3cff */
[----:B------:R-:W-:-:S05]  /*106e0*/  @P0 LOP3.LUT R7, R7, R6, RZ, 0x3c, !PT ;  /* 0x0000000607070212 */ /* 0x000fca00078e3cff */
[----:B------:R0:W3:Y:S01]  /*106f0*/  @P0 LDG.E.U16 R4, desc[UR20][R6.64] ;  /* 0x0000001406040981 */ /* 0x0000e2000c1e1500 */
[----:B------:R-:W-:Y:S02]  /*10700*/  ISETP.GT.U32.AND P4, PT, R68, R45, PT ;  /* 0x0000002d4400720c */ /* 0x000fe40003f84070 */
[----:B------:R-:W-:-:S11]  /*10710*/  ISETP.GE.AND P6, PT, R58, RZ, PT ;  /* 0x000000ff3a00720c */ /* 0x000fd60003fc6270 */
[----:B------:R-:W-:-:S05]  /*10720*/  @!P4 IMAD.IADD R45, R45, 0x1, -R68 ;  /* 0x000000012d2dc824 */ /* 0x000fca00078e0a44 */
[----:B------:R-:W-:Y:S01]  /*10730*/  ISETP.GT.U32.AND P4, PT, R68, R45, PT ;  /* 0x0000002d4400720c */ /* 0x000fe20003f84070 */
[----:B------:R-:W-:-:S04]  /*10740*/  IMAD.MOV.U32 R5, RZ, RZ, R60 ;  /* 0x000000ffff057224 */ /* 0x000fc800078e003c */
[----:B------:R-:W-:Y:S01]  /*10750*/  @!P6 IMAD.MOV R5, RZ, RZ, -R5 ;  /* 0x000000ffff05e224 */ /* 0x000fe200078e0a05 */
[----:B------:R-:W-:-:S07]  /*10760*/  ISETP.GT.U32.AND P6, PT, R68, R54, PT ;  /* 0x000000364400720c */ /* 0x000fce0003fc4070 */
[----:B------:R-:W-:Y:S01]  /*10770*/  @!P4 IMAD.IADD R45, R45, 0x1, -R68 ;  /* 0x000000012d2dc824 */ /* 0x000fe200078e0a44 */
[----:B------:R-:W-:Y:S02]  /*10780*/  ISETP.GT.U32.AND P4, PT, R68, R62, PT ;  /* 0x0000003e4400720c */ /* 0x000fe40003f84070 */
[----:B0-----:R-:W-:-:S05]  /*10790*/  SEL R6, R73, R5, !P1 ;  /* 0x0000000549067207 */ /* 0x001fca0004800000 */
[----:B------:R-:W-:Y:S01]  /*107a0*/  IMAD R6, R6, UR4, RZ ;  /* 0x0000000406067c24 */ /* 0x000fe2000f8e02ff */
[----:B------:R-:W-:Y:S01]  /*107b0*/  PRMT R63, RZ, 0x7610, R63 ;  /* 0x00007610ff3f7816 */ /* 0x000fe2000000003f */
[--C-:B------:R-:W-:Y:S01]  /*107c0*/  @!P6 IMAD.IADD R54, R54, 0x1, -R68.reuse ;  /* 0x000000013636e824 */ /* 0x100fe200078e0a44 */
[----:B------:R-:W-:Y:S01]  /*107d0*/  PRMT R7, RZ, 0x7610, R7 ;  /* 0x00007610ff077816 */ /* 0x000fe20000000007 */
[----:B------:R-:W0:Y:S02]  /*107e0*/  LDCU UR4, c[0x0][0x3b0] ;  /* 0x00007600ff0477ac */ /* 0x000e240008000800 */
[----:B------:R-:W-:Y:S01]  /*107f0*/  @!P4 IMAD.IADD R62, R62, 0x1, -R68 ;  /* 0x000000013e3ec824 */ /* 0x000fe200078e0a44 */
[----:B------:R-:W-:Y:S01]  /*10800*/  LEA R60, P6, R6, R72, 0x1 ;  /* 0x00000048063c7211 */ /* 0x000fe200078c08ff */
[----:B---3--:R3:W-:Y:S04]  /*10810*/  STL [R1+0x49c], R4 ;  /* 0x00049c0401007387 */ /* 0x0087e80000100800 */
[----:B------:R-:W4:Y:S01]  /*10820*/  LDL R43, [R1+0xf78] ;  /* 0x000f7800012b7983 */ /* 0x000f220000100800 */
[----:B---3--:R-:W-:-:S04]  /*10830*/  IMAD.MOV.U32 R4, RZ, RZ, R45 ;  /* 0x000000ffff047224 */ /* 0x008fc800078e002d */
[----:B------:R-:W-:Y:S01]  /*10840*/  @!P3 IMAD.MOV R4, RZ, RZ, -R4 ;  /* 0x000000ffff04b224 */ /* 0x000fe200078e0a04 */
[----:B------:R-:W-:Y:S02]  /*10850*/  ISETP.GE.AND P3, PT, R67, RZ, PT ;  /* 0x000000ff4300720c */ /* 0x000fe40003f66270 */
[----:B------:R-:W3:Y:S02]  /*10860*/  LDL R67, [R1+0x1010] ;  /* 0x0010100001437983 */ /* 0x000ee40000100800 */
[----:B------:R-:W-:Y:S01]  /*10870*/  SEL R5, R73, R4, !P1 ;  /* 0x0000000449057207 */ /* 0x000fe20004800000 */
[----:B------:R-:W-:Y:S01]  /*10880*/  IMAD.MOV.U32 R4, RZ, RZ, R62 ;  /* 0x000000ffff047224 */ /* 0x000fe200078e003e */
[----:B------:R-:W3:Y:S03]  /*10890*/  LDL.LU R58, [R1+0x3c] ;  /* 0x00003c00013a7983 */ /* 0x000ee60000300800 */
[----:B-1----:R-:W-:Y:S01]  /*108a0*/  IMAD R5, R5, UR5, RZ ;  /* 0x0000000505057c24 */ /* 0x002fe2000f8e02ff */
[----:B--2---:R1:W-:Y:S01]  /*108b0*/  STL [R1+0x4a0], R41 ;  /* 0x0004a02901007387 */ /* 0x0043e20000100800 */
[----:B------:R-:W-:Y:S01]  /*108c0*/  LEA.HI.X.SX32 R45, R6, R69, 0x1, P6 ;  /* 0x00000045062d7211 */ /* 0x000fe200030f0eff */
[----:B------:R-:W2:Y:S01]  /*108d0*/  LDCU UR5, c[0x0][0x3b0] ;  /* 0x00007600ff0577ac */ /* 0x000ea20008000800 */
[----:B------:R-:W-:Y:S01]  /*108e0*/  @!P3 IMAD.MOV R4, RZ, RZ, -R4 ;  /* 0x000000ffff04b224 */ /* 0x000fe200078e0a04 */
[----:B-1----:R-:W-:-:S04]  /*108f0*/  LEA R41, P3, R5, R72, 0x1 ;  /* 0x0000004805297211 */ /* 0x002fc800078608ff */
[----:B------:R-:W-:Y:S01]  /*10900*/  SEL R6, R73, R4, !P1 ;  /* 0x0000000449067207 */ /* 0x000fe20004800000 */
[----:B------:R-:W-:Y:S01]  /*10910*/  @P0 IMAD.MOV.U32 R4, RZ, RZ, R60 ;  /* 0x000000ffff040224 */ /* 0x000fe200078e003c */
[----:B------:R-:W-:Y:S01]  /*10920*/  LEA.HI.X.SX32 R42, R5, R69, 0x1, P3 ;  /* 0x00000045052a7211 */ /* 0x000fe200018f0eff */
[----:B------:R-:W-:-:S05]  /*10930*/  @P0 IMAD.MOV.U32 R5, RZ, RZ, R45 ;  /* 0x000000ffff050224 */ /* 0x000fca00078e002d */
[----:B------:R1:W2:Y:S02]  /*10940*/  @P0 LDG.E.U16 R63, desc[UR20][R4.64] ;  /* 0x00000014043f0981 */ /* 0x0002a4000c1e1500 */
[----:B-1----:R-:W-:Y:S02]  /*10950*/  @P0 IMAD.MOV.U32 R4, RZ, RZ, R41 ;  /* 0x000000ffff040224 */ /* 0x002fe400078e0029 */
[----:B------:R-:W-:-:S05]  /*10960*/  @P0 IMAD.MOV.U32 R5, RZ, RZ, R42 ;  /* 0x000000ffff050224 */ /* 0x000fca00078e002a */
[----:B------:R1:W2:Y:S04]  /*10970*/  @P0 LDG.E.U16 R7, desc[UR20][R4.64] ;  /* 0x0000001404070981 */ /* 0x0002a8000c1e1500 */
[----:B------:R0:W-:Y:S04]  /*10980*/  STL [R1+0x20], R62 ;  /* 0x0000203e01007387 */ /* 0x0001e80000100800 */
[----:B0-----:R-:W2:Y:S01]  /*10990*/  LDL R62, [R1+0xfa0] ;  /* 0x000fa000013e7983 */ /* 0x001ea20000100800 */
[C---:B------:R-:W-:Y:S02]  /*109a0*/  ISETP.GT.U32.AND P5, PT, R68.reuse, R49, PT ;  /* 0x000000314400720c */ /* 0x040fe40003fa4070 */
[----:B------:R-:W-:-:S02]  /*109b0*/  ISETP.GT.U32.AND P4, PT, R68, R50, PT ;  /* 0x000000324400720c */ /* 0x000fc40003f84070 */
[----:B------:R-:W-:-:S09]  /*109c0*/  ISETP.GT.U32.AND P3, PT, R68, R54, PT ;  /* 0x000000364400720c */ /* 0x000fd20003f64070 */
[----:B------:R-:W-:Y:S01]  /*109d0*/  @!P5 IMAD.IADD R49, R49, 0x1, -R68 ;  /* 0x000000013131d824 */ /* 0x000fe200078e0a44 */
[----:B----4-:R-:W-:-:S04]  /*109e0*/  ISETP.GT.U32.AND P6, PT, R68, R55, PT ;  /* 0x000000374400720c */ /* 0x010fc80003fc4070 */
[----:B------:R-:W-:Y:S01]  /*109f0*/  ISETP.GT.U32.AND P5, PT, R68, R49, PT ;  /* 0x000000314400720c */ /* 0x000fe20003fa4070 */
[----:B------:R-:W-:Y:S01]  /*10a00*/  STL [R1+0x9fc], R60 ;  /* 0x0009fc3c01007387 */ /* 0x000fe20000100800 */
[----:B------:R-:W-:-:S03]  /*10a10*/  @!P4 IMAD.IADD R50, R50, 0x1, -R68 ;  /* 0x000000013232c824 */ /* 0x000fc600078e0a44 */
[----:B------:R-:W-:Y:S04]  /*10a20*/  STL [R1+0xa2c], R41 ;  /* 0x000a2c2901007387 */ /* 0x000fe80000100800 */
[----:B------:R0:W-:Y:S01]  /*10a30*/  STL [R1+0x9f8], R45 ;  /* 0x0009f82d01007387 */ /* 0x0001e20000100800 */
[----:B------:R-:W-:Y:S01]  /*10a40*/  IMAD R6, R6, UR7, RZ ;  /* 0x0000000706067c24 */ /* 0x000fe2000f8e02ff */
[----:B------:R-:W-:Y:S01]  /*10a50*/  PRMT R36, RZ, 0x7610, R36 ;  /* 0x00007610ff247816 */ /* 0x000fe20000000024 */
[--C-:B------:R-:W-:Y:S02]  /*10a60*/  @!P3 IMAD.IADD R54, R54, 0x1, -R68.reuse ;  /* 0x000000013636b824 */ /* 0x100fe400078e0a44 */
[--C-:B------:R-:W-:Y:S01]  /*10a70*/  @!P5 IMAD.IADD R49, R49, 0x1, -R68.reuse ;  /* 0x000000013131d824 */ /* 0x100fe200078e0a44 */
[----:B0-----:R-:W4:Y:S01]  /*10a80*/  LDL.LU R45, [R1+0x1420] ;  /* 0x00142000012d7983 */ /* 0x001f220000300800 */
[----:B------:R-:W-:Y:S01]  /*10a90*/  @!P6 IMAD.IADD R55, R55, 0x1, -R68 ;  /* 0x000000013737e824 */ /* 0x000fe200078e0a44 */
[----:B------:R-:W-:Y:S01]  /*10aa0*/  PRMT R18, RZ, 0x7610, R18 ;  /* 0x00007610ff127816 */ /* 0x000fe20000000012 */
[----:B------:R-:W0:Y:S01]  /*10ab0*/  LDCU UR7, c[0x0][0x3b0] ;  /* 0x00007600ff0777ac */ /* 0x000e220008000800 */
[----:B------:R-:W4:Y:S04]  /*10ac0*/  LDL.LU R60, [R1+0x141c] ;  /* 0x00141c00013c7983 */ /* 0x000f280000300800 */
[----:B------:R-:W-:Y:S01]  /*10ad0*/  STL [R1+0xa28], R42 ;  /* 0x000a282a01007387 */ /* 0x000fe20000100800 */
[----:B-1----:R-:W-:Y:S01]  /*10ae0*/  IMAD.MOV.U32 R4, RZ, RZ, R54 ;  /* 0x000000ffff047224 */ /* 0x002fe200078e0036 */
[----:B------:R-:W-:Y:S01]  /*10af0*/  ISETP.GT.U32.AND P3, PT, R68, R50, PT ;  /* 0x000000324400720c */ /* 0x000fe20003f64070 */
[----:B------:R-:W-:-:S12]  /*10b00*/  IMAD.MOV.U32 R5, RZ, RZ, R49 ;  /* 0x000000ffff057224 */ /* 0x000fd800078e0031 */
[----:B------:R-:W-:Y:S01]  /*10b10*/  @!P3 IMAD.IADD R50, R50, 0x1, -R68 ;  /* 0x000000013232b824 */ /* 0x000fe200078e0a44 */
[----:B------:R-:W-:Y:S02]  /*10b20*/  ISETP.GE.AND P5, PT, R43, RZ, PT ;  /* 0x000000ff2b00720c */ /* 0x000fe40003fa6270 */
[----:B---3--:R-:W-:-:S11]  /*10b30*/  ISETP.GE.AND P4, PT, R67, RZ, PT ;  /* 0x000000ff4300720c */ /* 0x008fd60003f86270 */
[----:B------:R-:W-:Y:S02]  /*10b40*/  @!P5 IMAD.MOV R5, RZ, RZ, -R5 ;  /* 0x000000ffff05d224 */ /* 0x000fe400078e0a05 */
[----:B------:R-:W-:Y:S01]  /*10b50*/  @!P4 IMAD.MOV R4, RZ, RZ, -R4 ;  /* 0x000000ffff04c224 */ /* 0x000fe200078e0a04 */
[----:B--2---:R1:W-:Y:S04]  /*10b60*/  STL [R1+0x498], R63 ;  /* 0x0004983f01007387 */ /* 0x0043e80000100800 */
[----:B-1----:R-:W2:Y:S04]  /*10b70*/  LDL.LU R63, [R1+0x1418] ;  /* 0x00141800013f7983 */ /* 0x002ea80000300800 */
[----:B------:R-:W3:Y:S04]  /*10b80*/  LDL R67, [R1+0xfc0] ;  /* 0x000fc00001437983 */ /* 0x000ee80000100800 */
[----:B------:R-:W2:Y:S04]  /*10b90*/  LDL.LU R42, [R1+0x40] ;  /* 0x00004000012a7983 */ /* 0x000ea80000300800 */
[----:B------:R1:W-:Y:S02]  /*10ba0*/  STL [R1+0x494], R7 ;  /* 0x0004940701007387 */ /* 0x0003e40000100800 */
[----:B-1----:R-:W-:-:S04]  /*10bb0*/  LEA R7, P6, R6, R72, 0x1 ;  /* 0x0000004806077211 */ /* 0x002fc800078c08ff */
[----:B------:R-:W-:Y:S02]  /*10bc0*/  LEA.HI.X.SX32 R41, R6, R69, 0x1, P6 ;  /* 0x0000004506297211 */ /* 0x000fe400030f0eff */
[----:B------:R-:W-:Y:S01]  /*10bd0*/  ISETP.GT.U32.AND P6, PT, R68, R58, PT ;  /* 0x0000003a4400720c */ /* 0x000fe20003fc4070 */
[----:B------:R1:W-:Y:S01]  /*10be0*/  STL [R1+0xa5c], R7 ;  /* 0x000a5c0701007387 */ /* 0x0003e20000100800 */
[----:B------:R-:W-:Y:S01]  /*10bf0*/  @P0 IMAD.MOV.U32 R6, RZ, RZ, R7 ;  /* 0x000000ffff060224 */ /* 0x000fe200078e0007 */
[----:B------:R-:W-:Y:S02]  /*10c00*/  ISETP.GE.AND P4, PT, R62, RZ, PT ;  /* 0x000000ff3e00720c */ /* 0x000fe40003f86270 */
[C---:B------:R-:W-:Y:S01]  /*10c10*/  SEL R4, R73.reuse, R4, !P1 ;  /* 0x0000000449047207 */ /* 0x040fe20004800000 */
[----:B-1----:R-:W-:Y:S01]  /*10c20*/  @P0 IMAD.MOV.U32 R7, RZ, RZ, R41 ;  /* 0x000000ffff070224 */ /* 0x002fe200078e0029 */
[----:B------:R-:W-:-:S04]  /*10c30*/  SEL R5, R73, R5, !P1 ;  /* 0x0000000549057207 */ /* 0x000fc80004800000 */
[----:B------:R1:W2:Y:S02]  /*10c40*/  @P0 LDG.E.U16 R36, desc[UR20][R6.64] ;  /* 0x0000001406240981 */ /* 0x0002a4000c1e1500 */
[----:B------:R-:W-:Y:S02]  /*10c50*/  @!P6 IMAD.IADD R58, R58, 0x1, -R68 ;  /* 0x000000013a3ae824 */ /* 0x000fe400078e0a44 */
[----:B------:R-:W-:Y:S02]  /*10c60*/  IMAD R5, R5, UR11, RZ ;  /* 0x0000000b05057c24 */ /* 0x000fe4000f8e02ff */
[----:B-1----:R-:W-:Y:S01]  /*10c70*/  IMAD R6, R4, UR5, RZ ;  /* 0x0000000504067c24 */ /* 0x002fe2000f8e02ff */
[----:B------:R1:W-:Y:S01]  /*10c80*/  STL [R1+0xa58], R41 ;  /* 0x000a582901007387 */ /* 0x0003e20000100800 */
[----:B------:R-:W-:Y:S01]  /*10c90*/  IMAD.MOV.U32 R4, RZ, RZ, R50 ;  /* 0x000000ffff047224 */ /* 0x000fe200078e0032 */
[----:B------:R-:W-:Y:S01]  /*10ca0*/  PRMT R7, RZ, 0x7610, R7 ;  /* 0x00007610ff077816 */ /* 0x000fe20000000007 */
[----:B------:R-:W0:Y:S01]  /*10cb0*/  LDCU UR5, c[0x0][0x3b0] ;  /* 0x00007600ff0577ac */ /* 0x000e220008000800 */
[C---:B------:R-:W-:Y:S01]  /*10cc0*/  LEA R54, P6, R6.reuse, R72, 0x1 ;  /* 0x0000004806367211 */ /* 0x040fe200078c08ff */
[----:B------:R-:W-:Y:S01]  /*10cd0*/  @!P4 IMAD.MOV R4, RZ, RZ, -R4 ;  /* 0x000000ffff04c224 */ /* 0x000fe200078e0a04 */
[----:B------:R-:W4:Y:S02]  /*10ce0*/  LDL R62, [R1+0xfe0] ;  /* 0x000fe000013e7983 */ /* 0x000f240000100800 */
[----:B------:R-:W-:-:S02]  /*10cf0*/  LEA.HI.X.SX32 R50, R6, R69, 0x1, P6 ;  /* 0x0000004506327211 */ /* 0x000fc400030f0eff */
[----:B-1----:R-:W-:Y:S01]  /*10d00*/  LEA R41, P4, R5, R72, 0x1 ;  /* 0x0000004805297211 */ /* 0x002fe200078808ff */
[----:B------:R-:W4:Y:S01]  /*10d10*/  LDL.LU R43, [R1+0x44] ;  /* 0x00004400012b7983 */ /* 0x000f220000300800 */
[----:B------:R-:W-:Y:S01]  /*10d20*/  SEL R6, R73, R4, !P1 ;  /* 0x0000000449067207 */ /* 0x000fe20004800000 */
[----:B------:R-:W-:Y:S01]  /*10d30*/  @P0 IMAD.MOV.U32 R4, RZ, RZ, R54 ;  /* 0x000000ffff040224 */ /* 0x000fe200078e0036 */
[----:B------:R-:W-:Y:S01]  /*10d40*/  LEA.HI.X.SX32 R49, R5, R69, 0x1, P4 ;  /* 0x0000004505317211 */ /* 0x000fe200020f0eff */
[----:B------:R-:W-:-:S05]  /*10d50*/  @P0 IMAD.MOV.U32 R5, RZ, RZ, R50 ;  /* 0x000000ffff050224 */ /* 0x000fca00078e0032 */
[----:B------:R1:W4:Y:S02]  /*10d60*/  @P0 LDG.E.U16 R18, desc[UR20][R4.64] ;  /* 0x0000001404120981 */ /* 0x000324000c1e1500 */
[----:B-1----:R-:W-:Y:S02]  /*10d70*/  @P0 IMAD.MOV.U32 R4, RZ, RZ, R41 ;  /* 0x000000ffff040224 */ /* 0x002fe400078e0029 */
[----:B------:R-:W-:-:S05]  /*10d80*/  @P0 IMAD.MOV.U32 R5, RZ, RZ, R49 ;  /* 0x000000ffff050224 */ /* 0x000fca00078e0031 */
[----:B------:R1:W4:Y:S01]  /*10d90*/  @P0 LDG.E.U16 R7, desc[UR20][R4.64] ;  /* 0x0000001404070981 */ /* 0x000322000c1e1500 */
[----:B------:R-:W-:Y:S01]  /*10da0*/  ISETP.GT.U32.AND P5, PT, R68, R55, PT ;  /* 0x000000374400720c */ /* 0x000fe20003fa4070 */
[----:B------:R-:W-:-:S12]  /*10db0*/  IMAD R6, R6, UR11, RZ ;  /* 0x0000000b06067c24 */ /* 0x000fd8000f8e02ff */
[----:B------:R-:W-:-:S04]  /*10dc0*/  @!P5 IMAD.IADD R55, R55, 0x1, -R68 ;  /* 0x000000013737d824 */ /* 0x000fc800078e0a44 */
[----:B-1----:R-:W-:Y:S01]  /*10dd0*/  IMAD.MOV.U32 R4, RZ, RZ, R55 ;  /* 0x000000ffff047224 */ /* 0x002fe200078e0037 */
[----:B------:R-:W-:Y:S02]  /*10de0*/  PRMT R44, RZ, 0x7610, R44 ;  /* 0x00007610ff2c7816 */ /* 0x000fe4000000002c */
[----:B---3--:R-:W-:-:S13]  /*10df0*/  ISETP.GE.AND P5, PT, R67, RZ, PT ;  /* 0x000000ff4300720c */ /* 0x008fda0003fa6270 */
[----:B------:R-:W-:Y:S01]  /*10e00*/  @!P5 IMAD.MOV R4, RZ, RZ, -R4 ;  /* 0x000000ffff04d224 */ /* 0x000fe200078e0a04 */
[----:B--2---:R1:W-:Y:S04]  /*10e10*/  STL [R1+0x490], R36 ;  /* 0x0004902401007387 */ /* 0x0043e80000100800 */
[----:B-1----:R-:W2:Y:S04]  /*10e20*/  LDL.LU R36, [R1+0x48] ;  /* 0x0000480001247983 */ /* 0x002ea80000300800 */
[----:B------:R-:W-:Y:S04]  /*10e30*/  STL [R1+0xa8c], R54 ;  /* 0x000a8c3601007387 */ /* 0x000fe80000100800 */
[----:B------:R-:W-:Y:S04]  /*10e40*/  STL [R1+0x2c4], R41 ;  /* 0x0002c42901007387 */ /* 0x000fe80000100800 */
[----:B------:R-:W3:Y:S04]  /*10e50*/  LDL R67, [R1+0x1004] ;  /* 0x0010040001437983 */ /* 0x000ee80000100800 */
[----:B------:R1:W-:Y:S01]  /*10e60*/  STL [R1+0xa88], R50 ;  /* 0x000a883201007387 */ /* 0x0003e20000100800 */
[----:B----4-:R-:W-:-:S03]  /*10e70*/  ISETP.GE.AND P6, PT, R62, RZ, PT ;  /* 0x000000ff3e00720c */ /* 0x010fc60003fc6270 */
[----:B-1----:R-:W4:Y:S04]  /*10e80*/  LDL.LU R50, [R1+0x1414] ;  /* 0x0014140001327983 */ /* 0x002f280000300800 */
[----:B------:R-:W4:Y:S04]  /*10e90*/  LDL.LU R54, [R1+0x1410] ;  /* 0x0014100001367983 */ /* 0x000f280000300800 */
[----:B------:R-:W-:Y:S04]  /*10ea0*/  STL [R1+0x2c0], R49 ;  /* 0x0002c03101007387 */ /* 0x000fe80000100800 */
[----:B------:R1:W-:Y:S04]  /*10eb0*/  STL [R1+0x48c], R18 ;  /* 0x00048c1201007387 */ /* 0x0003e80000100800 */
[----:B-1----:R-:W4:Y:S04]  /*10ec0*/  LDL.LU R18, [R1+0x140c] ;  /* 0x00140c0001127983 */ /* 0x002f280000300800 */
[----:B------:R-:W4:Y:S04]  /*10ed0*/  LDL.LU R49, [R1+0x1408] ;  /* 0x0014080001317983 */ /* 0x000f280000300800 */
[----:B------:R-:W4:Y:S04]  /*10ee0*/  LDL R62, [R1+0x10f0] ;  /* 0x0010f000013e7983 */ /* 0x000f280000100800 */
[----:B------:R-:W4:Y:S04]  /*10ef0*/  LDL.LU R41, [R1+0x4c] ;  /* 0x00004c0001297983 */ /* 0x000f280000300800 */
[----:B------:R1:W-:Y:S02]  /*10f00*/  STL [R1+0x488], R7 ;  /* 0x0004880701007387 */ /* 0x0003e40000100800 */
[----:B-1----:R-:W-:-:S04]  /*10f10*/  LEA R7, P5, R6, R72, 0x1 ;  /* 0x0000004806077211 */ /* 0x002fc800078a08ff */
[----:B------:R-:W-:Y:S01]  /*10f20*/  LEA.HI.X.SX32 R55, R6, R69, 0x1, P5 ;  /* 0x0000004506377211 */ /* 0x000fe200028f0eff */
[----:B------:R1:W-:Y:S01]  /*10f30*/  STL [R1+0x304], R7 ;  /* 0x0003040701007387 */ /* 0x0003e20000100800 */
[----:B------:R-:W-:-:S03]  /*10f40*/  @P0 IMAD.MOV.U32 R6, RZ, RZ, R7 ;  /* 0x000000ffff060224 */ /* 0x000fc600078e0007 */
[----:B-1----:R-:W-:-:S05]  /*10f50*/  @P0 IMAD.MOV.U32 R7, RZ, RZ, R55 ;  /* 0x000000ffff070224 */ /* 0x002fca00078e0037 */
[----:B------:R0:W4:Y:S01]  /*10f60*/  @P0 LDG.E.U16 R44, desc[UR20][R6.64] ;  /* 0x00000014062c0981 */ /* 0x000122000c1e1500 */
[C---:B------:R-:W-:Y:S02]  /*10f70*/  ISETP.GT.U32.AND P3, PT, R68.reuse, R58, PT ;  /* 0x0000003a4400720c */ /* 0x040fe40003f64070 */
[----:B------:R-:W-:Y:S02]  /*10f80*/  ISETP.GT.U32.AND P4, PT, R68, R42, PT ;  /* 0x0000002a4400720c */ /* 0x000fe40003f84070 */
[----:B------:R-:W-:-:S09]  /*10f90*/  SEL R5, R73, R4, !P1 ;  /* 0x0000000449057207 */ /* 0x000fd20004800000 */
[--C-:B------:R-:W-:Y:S01]  /*10fa0*/  @!P3 IMAD.IADD R58, R58, 0x1, -R68.reuse ;  /* 0x000000013a3ab824 */ /* 0x100fe200078e0a44 */
[----:B------:R-:W-:Y:S01]  /*10fb0*/  ISETP.GT.U32.AND P3, PT, R68, R43, PT ;  /* 0x0000002b4400720c */ /* 0x000fe20003f64070 */
[----:B------:R-:W-:Y:S02]  /*10fc0*/  @!P4 IMAD.IADD R42, R42, 0x1, -R68 ;  /* 0x000000012a2ac824 */ /* 0x000fe400078e0a44 */
[----:B------:R-:W-:Y:S02]  /*10fd0*/  IMAD.MOV.U32 R4, RZ, RZ, R58 ;  /* 0x000000ffff047224 */ /* 0x000fe400078e003a */
[----:B------:R-:W-:Y:S01]  /*10fe0*/  IMAD R5, R5, UR4, RZ ;  /* 0x0000000405057c24 */ /* 0x000fe2000f8e02ff */
[----:B------:R-:W-:Y:S01]  /*10ff0*/  ISETP.GT.U32.AND P5, PT, R68, R42, PT ;  /* 0x0000002a4400720c */ /* 0x000fe20003fa4070 */
[----:B------:R-:W-:Y:S01]  /*11000*/  @!P6 IMAD.MOV R4, RZ, RZ, -R4 ;  /* 0x000000ffff04e224 */ /* 0x000fe200078e0a04 */
[----:B------:R-:W-:Y:S01]  /*11010*/  PRMT R71, RZ, 0x7610, R71 ;  /* 0x00007610ff477816 */ /* 0x000fe20000000047 */
[----:B------:R1:W-:Y:S01]  /*11020*/  STL [R1+0x300], R55 ;  /* 0x0003003701007387 */ /* 0x0003e20000100800 */
[----:B------:R-:W-:Y:S01]  /*11030*/  LEA R58, P6, R5, R72, 0x1 ;  /* 0x00000048053a7211 */ /* 0x000fe200078c08ff */
[----:B------:R-:W2:Y:S01]  /*11040*/  LDCU UR4, c[0x0][0x3b0] ;  /* 0x00007600ff0477ac */ /* 0x000ea20008000800 */
[----:B------:R-:W-:Y:S01]  /*11050*/  SEL R4, R73, R4, !P1 ;  /* 0x0000000449047207 */ /* 0x000fe20004800000 */
[----:B------:R-:W-:Y:S01]  /*11060*/  @!P3 IMAD.IADD R43, R43, 0x1, -R68 ;  /* 0x000000012b2bb824 */ /* 0x000fe200078e0a44 */
[----:B------:R-:W-:-:S03]  /*11070*/  LEA.HI.X.SX32 R5, R5, R69, 0x1, P6 ;  /* 0x0000004505057211 */ /* 0x000fc600030f0eff */
[----:B0-----:R-:W-:Y:S01]  /*11080*/  IMAD R6, R4, UR5, RZ ;  /* 0x0000000504067c24 */ /* 0x001fe2000f8e02ff */
[----:B------:R-:W-:Y:S01]  /*11090*/  PRMT R7, RZ, 0x7610, R7 ;  /* 0x00007610ff077816 */ /* 0x000fe20000000007 */
[----:B------:R-:W-:Y:S01]  /*110a0*/  @P0 IMAD.MOV.U32 R4, RZ, RZ, R58 ;  /* 0x000000ffff040224 */ /* 0x000fe200078e003a */
[----:B-1----:R-:W4:Y:S01]  /*110b0*/  LDL R55, [R1+0x111c] ;  /* 0x00111c0001377983 */ /* 0x002f220000100800 */
[----:B------:R-:W-:Y:S01]  /*110c0*/  @!P5 IMAD.IADD R42, R42, 0x1, -R68 ;  /* 0x000000012a2ad824 */ /* 0x000fe200078e0a44 */
[----:B------:R-:W0:Y:S02]  /*110d0*/  LDCU UR5, c[0x0][0x3b0] ;  /* 0x00007600ff0577ac */ /* 0x000e240008000800 */
[----:B------:R1:W4:Y:S02]  /*110e0*/  @P0 LDG.E.U16 R71, desc[UR20][R4.64] ;  /* 0x0000001404470981 */ /* 0x000324000c1e1500 */
[----:B-1----:R-:W-:Y:S01]  /*110f0*/  IMAD.MOV.U32 R4, RZ, RZ, R42 ;  /* 0x000000ffff047224 */ /* 0x002fe200078e002a */
[----:B--2---:R-:W-:-:S02]  /*11100*/  ISETP.GT.U32.AND P4, PT, R68, R36, PT ;  /* 0x000000244400720c */ /* 0x004fc40003f84070 */
[----:B---3--:R-:W-:-:S11]  /*11110*/  ISETP.GE.AND P3, PT, R67, RZ, PT ;  /* 0x000000ff4300720c */ /* 0x008fd60003f66270 */
[----:B------:R-:W-:Y:S02]  /*11120*/  @!P4 IMAD.IADD R36, R36, 0x1, -R68 ;  /* 0x000000012424c824 */ /* 0x000fe400078e0a44 */
[----:B------:R-:W-:Y:S01]  /*11130*/  @!P3 IMAD.MOV R4, RZ, RZ, -R4 ;  /* 0x000000ffff04b224 */ /* 0x000fe200078e0a04 */
[----:B----4-:R-:W-:Y:S01]  /*11140*/  ISETP.GE.AND P4, PT, R62, RZ, PT ;  /* 0x000000ff3e00720c */ /* 0x010fe20003f86270 */
[----:B------:R1:W-:Y:S04]  /*11150*/  STL [R1+0x484], R44 ;  /* 0x0004842c01007387 */ /* 0x0003e80000100800 */
[----:B-1----:R-:W2:Y:S04]  /*11160*/  LDL.LU R44, [R1+0x50] ;  /* 0x00005000012c7983 */ /* 0x002ea80000300800 */
[----:B------:R1:W-:Y:S04]  /*11170*/  STL [R1+0x524], R58 ;  /* 0x0005243a01007387 */ /* 0x0003e80000100800 */
[----:B------:R-:W3:Y:S04]  /*11180*/  LDL.LU R67, [R1+0x54] ;  /* 0x0000540001437983 */ /* 0x000ee80000300800 */
[----:B------:R4:W-:Y:S04]  /*11190*/  STL [R1+0x520], R5 ;  /* 0x0005200501007387 */ /* 0x0009e80000100800 */
[----:B-1----:R-:W2:Y:S04]  /*111a0*/  LDL.LU R58, [R1+0x1404] ;  /* 0x00140400013a7983 */ /* 0x002ea80000300800 */
[----:B------:R-:W2:Y:S01]  /*111b0*/  LDL R62, [R1+0x104c] ;  /* 0x00104c00013e7983 */ /* 0x000ea20000100800 */
[----:B----4-:R-:W-:-:S04]  /*111c0*/  LEA R5, P6, R6, R72, 0x1 ;  /* 0x0000004806057211 */ /* 0x010fc800078c08ff */
[----:B------:R-:W-:Y:S01]  /*111d0*/  LEA.HI.X.SX32 R42, R6, R69, 0x1, P6 ;  /* 0x00000045062a7211 */ /* 0x000fe200030f0eff */
[----:B------:R1:W-:Y:S01]  /*111e0*/  STL [R1+0x554], R5 ;  /* 0x0005540501007387 */ /* 0x0003e20000100800 */
[----:B------:R-:W-:Y:S01]  /*111f0*/  SEL R6, R73, R4, !P1 ;  /* 0x0000000449067207 */ /* 0x000fe20004800000 */
[----:B------:R-:W-:Y:S02]  /*11200*/  @P0 IMAD.MOV.U32 R4, RZ, RZ, R5 ;  /* 0x000000ffff040224 */ /* 0x000fe400078e0005 */
[----:B-1----:R-:W-:-:S05]  /*11210*/  @P0 IMAD.MOV.U32 R5, RZ, RZ, R42 ;  /* 0x000000ffff050224 */ /* 0x002fca00078e002a */
[----:B------:R1:W4:Y:S01]  /*11220*/  @P0 LDG.E.U16 R7, desc[UR20][R4.64] ;  /* 0x0000001404070981 */ /* 0x000322000c1e1500 */
[C---:B------:R-:W-:Y:S02]  /*11230*/  ISETP.GT.U32.AND P5, PT, R68.reuse, R43, PT ;  /* 0x0000002b4400720c */ /* 0x040fe40003fa4070 */
[----:B------:R-:W-:Y:S01]  /*11240*/  ISETP.GT.U32.AND P3, PT, R68, R36, PT ;  /* 0x000000244400720c */ /* 0x000fe20003f64070 */
[----:B------:R-:W-:Y:S01]  /*11250*/  STL [R1+0x550], R42 ;  /* 0x0005502a01007387 */ /* 0x000fe20000100800 */
[----:B------:R-:W-:Y:S01]  /*11260*/  IMAD R6, R6, UR4, RZ ;  /* 0x0000000406067c24 */ /* 0x000fe2000f8e02ff */
[----:B------:R-:W-:Y:S01]  /*11270*/  ISETP.GE.AND P6, PT, R55, RZ, PT ;  /* 0x000000ff3700720c */ /* 0x000fe20003fc6270 */
[----:B------:R-:W0:Y:S01]  /*11280*/  LDCU UR4, c[0x0][0x3b0] ;  /* 0x00007600ff0477ac */ /* 0x000e220008000800 */
[----:B------:R1:W-:Y:S06]  /*11290*/  STL [R1+0x480], R71 ;  /* 0x0004804701007387 */ /* 0x0003ec0000100800 */
[----:B------:R-:W-:-:S04]  /*112a0*/  @!P5 IMAD.IADD R43, R43, 0x1, -R68 ;  /* 0x000000012b2bd824 */ /* 0x000fc800078e0a44 */
[----:B-1----:R-:W-:Y:S01]  /*112b0*/  IMAD.MOV.U32 R4, RZ, RZ, R43 ;  /* 0x000000ffff047224 */ /* 0x002fe200078e002b */
[----:B------:R-:W2:Y:S01]  /*112c0*/  LDL R71, [R1+0x1080] ;  /* 0x0010800001477983 */ /* 0x000ea20000100800 */
[----:B------:R-:W-:-:S03]  /*112d0*/  @!P3 IMAD.IADD R36, R36, 0x1, -R68 ;  /* 0x000000012424b824 */ /* 0x000fc600078e0a44 */
[----:B------:R-:W2:Y:S01]  /*112e0*/  LDL.LU R42, [R1+0x60] ;  /* 0x00006000012a7983 */ /* 0x000ea20000300800 */
[----:B------:R-:W-:-:S03]  /*112f0*/  @!P4 IMAD.MOV R4, RZ, RZ, -R4 ;  /* 0x000000ffff04c224 */ /* 0x000fc600078e0a04 */
[----:B------:R-:W2:Y:S02]  /*11300*/  LDL.LU R43, [R1+0x5c] ;  /* 0x00005c00012b7983 */ /* 0x000ea40000300800 */
[----:B------:R-:W-:Y:S01]  /*11310*/  SEL R5, R73, R4, !P1 ;  /* 0x0000000449057207 */ /* 0x000fe20004800000 */
[----:B------:R-:W-:Y:S01]  /*11320*/  IMAD.MOV.U32 R4, RZ, RZ, R36 ;  /* 0x000000ffff047224 */ /* 0x000fe200078e0024 */
[----:B------:R-:W-:-:S03]  /*11330*/  PRMT R53, RZ, 0x7610, R53 ;  /* 0x00007610ff357816 */ /* 0x000fc60000000035 */
[----:B------:R-:W-:Y:S02]  /*11340*/  @!P6 IMAD.MOV R4, RZ, RZ, -R4 ;  /* 0x000000ffff04e224 */ /* 0x000fe400078e0a04 */
[----:B0-----:R-:W-:Y:S01]  /*11350*/  IMAD R5, R5, UR5, RZ ;  /* 0x0000000505057c24 */ /* 0x001fe2000f8e02ff */
[----:B------:R-:W-:Y:S01]  /*11360*/  PRMT R40, RZ, 0x7610, R40 ;  /* 0x00007610ff287816 */ /* 0x000fe20000000028 */
[----:B------:R-:W0:Y:S01]  /*11370*/  LDCU UR5, c[0x0][0x3b0] ;  /* 0x00007600ff0577ac */ /* 0x000e220008000800 */
[----:B------:R-:W-:Y:S01]  /*11380*/  SEL R4, R73, R4, !P1 ;  /* 0x0000000449047207 */ /* 0x000fe20004800000 */
[----:B----4-:R1:W-:Y:S02]  /*11390*/  STL [R1+0x47c], R7 ;  /* 0x00047c0701007387 */ /* 0x0103e40000100800 */
[----:B-1----:R-:W-:-:S04]  /*113a0*/  LEA R7, P3, R6, R72, 0x1 ;  /* 0x0000004806077211 */ /* 0x002fc800078608ff */
[----:B------:R-:W-:Y:S01]  /*113b0*/  LEA.HI.X.SX32 R55, R6, R69, 0x1, P3 ;  /* 0x0000004506377211 */ /* 0x000fe200018f0eff */
[----:B------:R1:W-:Y:S01]  /*113c0*/  STL [R1+0x584], R7 ;  /* 0x0005840701007387 */ /* 0x0003e20000100800 */
[----:B------:R-:W-:-:S03]  /*113d0*/  @P0 IMAD.MOV.U32 R6, RZ, RZ, R7 ;  /* 0x000000ffff060224 */ /* 0x000fc600078e0007 */
[----:B------:R-:W4:Y:S01]  /*113e0*/  LDL.LU R36, [R1+0x1400] ;  /* 0x0014000001247983 */ /* 0x000f220000300800 */
[----:B-1----:R-:W-:-:S03]  /*113f0*/  @P0 IMAD.MOV.U32 R7, RZ, RZ, R55 ;  /* 0x000000ffff070224 */ /* 0x002fc600078e0037 */
[----:B------:R1:W-:Y:S04]  /*11400*/  STL [R1+0x580], R55 ;  /* 0x0005803701007387 */ /* 0x0003e80000100800 */
[----:B------:R0:W3:Y:S01]  /*11410*/  @P0 LDG.E.U16 R53, desc[UR20][R6.64] ;  /* 0x0000001406350981 */ /* 0x0000e2000c1e1500 */
[----:B-1----:R-:W-:Y:S01]  /*11420*/  LEA R55, P6, R5, R72, 0x1 ;  /* 0x0000004805377211 */ /* 0x002fe200078c08ff */
[----:B0-----:R-:W-:-:S03]  /*11430*/  IMAD R6, R4, UR7, RZ ;  /* 0x0000000704067c24 */ /* 0x001fc6000f8e02ff */
[----:B------:R-:W-:Y:S01]  /*11440*/  LEA.HI.X.SX32 R5, R5, R69, 0x1, P6 ;  /* 0x0000004505057211 */ /* 0x000fe200030f0eff */
[----:B------:R-:W-:Y:S01]  /*11450*/  @P0 IMAD.MOV.U32 R4, RZ, RZ, R55 ;  /* 0x000000ffff040224 */ /* 0x000fe200078e0037 */
[C---:B------:R-:W-:Y:S01]  /*11460*/  ISETP.GT.U32.AND P5, PT, R68.reuse, R41, PT ;  /* 0x000000294400720c */ /* 0x040fe20003fa4070 */
[----:B------:R-:W0:Y:S03]  /*11470*/  LDCU UR7, c[0x0][0x3b0] ;  /* 0x00007600ff0777ac */ /* 0x000e260008000800 */
[----:B------:R1:W4:Y:S01]  /*11480*/  @P0 LDG.E.U16 R40, desc[UR20][R4.64] ;  /* 0x0000001404280981 */ /* 0x000322000c1e1500 */
[----:B--2---:R-:W-:-:S08]  /*11490*/  ISETP.GT.U32.AND P4, PT, R68, R44, PT ;  /* 0x0000002c4400720c */ /* 0x004fd00003f84070 */
[----:B------:R-:W-:-:S05]  /*114a0*/  @!P5 IMAD.IADD R41, R41, 0x1, -R68 ;  /* 0x000000012929d824 */ /* 0x000fca00078e0a44 */
[----:B------:R-:W-:Y:S01]  /*114b0*/  ISETP.GT.U32.AND P3, PT, R68, R41, PT ;  /* 0x000000294400720c */ /* 0x000fe20003f64070 */
[----:B------:R-:W-:Y:S01]  /*114c0*/  @!P4 IMAD.IADD R44, R44, 0x1, -R68 ;  /* 0x000000012c2cc824 */ /* 0x000fe200078e0a44 */
[----:B------:R-:W-:-:S11]  /*114d0*/  ISETP.GE.AND P4, PT, R62, RZ, PT ;  /* 0x000000ff3e00720c */ /* 0x000fd60003f86270 */
[----:B------:R-:W-:-:S04]  /*114e0*/  @!P3 IMAD.IADD R41, R41, 0x1, -R68 ;  /* 0x000000012929b824 */ /* 0x000fc800078e0a44 */
[----:B-1----:R-:W-:-:S04]  /*114f0*/  IMAD.MOV.U32 R4, RZ, RZ, R41 ;  /* 0x000000ffff047224 */ /* 0x002fc800078e0029 */
[----:B------:R-:W-:Y:S01]  /*11500*/  @!P4 IMAD.MOV R4, RZ, RZ, -R4 ;  /* 0x000000ffff04c224 */ /* 0x000fe200078e0a04 */
[----:B------:R-:W-:Y:S01]  /*11510*/  PRMT R7, RZ, 0x7610, R7 ;  /* 0x00007610ff077816 */ /* 0x000fe20000000007 */
[----:B---3--:R1:W-:Y:S04]  /*11520*/  STL [R1+0x478], R53 ;  /* 0x0004783501007387 */ /* 0x0083e80000100800 */
[----:B-1----:R-:W2:Y:S04]  /*11530*/  LDL R53, [R1+0x10bc] ;  /* 0x0010bc0001357983 */ /* 0x002ea80000100800 */
[----:B------:R-:W3:Y:S04]  /*11540*/  LDL.LU R62, [R1+0x58] ;  /* 0x00005800013e7983 */ /* 0x000ee80000300800 */
[----:B------:R1:W-:Y:S04]  /*11550*/  STL [R1+0x5b4], R55 ;  /* 0x0005b43701007387 */ /* 0x0003e80000100800 */
[----:B------:R0:W-:Y:S04]  /*11560*/  STL [R1+0x5b0], R5 ;  /* 0x0005b00501007387 */ /* 0x0001e80000100800 */
[----:B-1----:R-:W2:Y:S01]  /*11570*/  LDL.LU R55, [R1+0x13fc] ;  /* 0x0013fc0001377983 */ /* 0x002ea20000300800 */
[----:B0-----:R-:W-:-:S03]  /*11580*/  LEA R5, P6, R6, R72, 0x1 ;  /* 0x0000004806057211 */ /* 0x001fc600078c08ff */
[----:B----4-:R0:W-:Y:S01]  /*11590*/  STL [R1+0x474], R40 ;  /* 0x0004742801007387 */ /* 0x0101e20000100800 */
[----:B------:R-:W-:Y:S02]  /*115a0*/  LEA.HI.X.SX32 R41, R6, R69, 0x1, P6 ;  /* 0x0000004506297211 */ /* 0x000fe400030f0eff */
[----:B------:R-:W-:Y:S01]  /*115b0*/  SEL R6, R73, R4, !P1 ;  /* 0x0000000449067207 */ /* 0x000fe20004800000 */
[----:B------:R-:W-:Y:S01]  /*115c0*/  @P0 IMAD.MOV.U32 R4, RZ, RZ, R5 ;  /* 0x000000ffff040224 */ /* 0x000fe200078e0005 */
[----:B0-----:R-:W4:Y:S04]  /*115d0*/  LDL.LU R40, [R1+0x13f8] ;  /* 0x0013f80001287983 */ /* 0x001f280000300800 */
[----:B------:R0:W-:Y:S02]  /*115e0*/  STL [R1+0x5e4], R5 ;  /* 0x0005e40501007387 */ /* 0x0001e40000100800 */
[----:B0-----:R-:W-:-:S05]  /*115f0*/  @P0 IMAD.MOV.U32 R5, RZ, RZ, R41 ;  /* 0x000000ffff050224 */ /* 0x001fca00078e0029 */
[----:B------:R0:W2:Y:S01]  /*11600*/  @P0 LDG.E.U16 R7, desc[UR20][R4.64] ;  /* 0x0000001404070981 */ /* 0x0000a2000c1e1500 */
[----:B------:R-:W-:-:S13]  /*11610*/  ISETP.GT.U32.AND P5, PT, R68, R67, PT ;  /* 0x000000434400720c */ /* 0x000fda0003fa4070 */
[----:B------:R-:W-:Y:S01]  /*11620*/  @!P5 IMAD.IADD R67, R67, 0x1, -R68 ;  /* 0x000000014343d824 */ /* 0x000fe200078e0a44 */
[----:B------:R-:W-:-:S04]  /*11630*/  ISETP.GT.U32.AND P5, PT, R68, R44, PT ;  /* 0x0000002c4400720c */ /* 0x000fc80003fa4070 */
[C---:B------:R-:W-:Y:S02]  /*11640*/  ISETP.GT.U32.AND P3, PT, R68.reuse, R67, PT ;  /* 0x000000434400720c */ /* 0x040fe40003f64070 */
[----:B------:R-:W-:Y:S01]  /*11650*/  ISETP.GT.U32.AND P4, PT, R68, R42, PT ;  /* 0x0000002a4400720c */ /* 0x000fe20003f84070 */
[----:B------:R-:W-:Y:S01]  /*11660*/  IMAD R6, R6, UR4, RZ ;  /* 0x0000000406067c24 */ /* 0x000fe2000f8e02ff */
[----:B------:R-:W-:Y:S01]  /*11670*/  STL [R1+0x5e0], R41 ;  /* 0x0005e02901007387 */ /* 0x000fe20000100800 */
[----:B------:R-:W-:Y:S01]  /*11680*/  PRMT R32, RZ, 0x7610, R32 ;  /* 0x00007610ff207816 */ /* 0x000fe20000000020 */
[----:B------:R-:W1:Y:S03]  /*11690*/  LDCU UR4, c[0x0][0x3b0] ;  /* 0x00007600ff0477ac */ /* 0x000e660008000800 */
[----:B------:R-:W-:-:S04]  /*116a0*/  @!P5 IMAD.IADD R44, R44, 0x1, -R68 ;  /* 0x000000012c2cd824 */ /* 0x000fc800078e0a44 */
[----:B------:R-:W-:Y:S02]  /*116b0*/  @!P3 IMAD.IADD R67, R67, 0x1, -R68 ;  /* 0x000000014343b824 */ /* 0x000fe400078e0a44 */
[----:B0-----:R-:W-:-:S03]  /*116c0*/  IMAD.MOV.U32 R5, RZ, RZ, R44 ;  /* 0x000000ffff057224 */ /* 0x001fc600078e002c */
[----:B------:R-:W-:Y:S01]  /*116d0*/  STL [R1+0x54], R67 ;  /* 0x0000544301007387 */ /* 0x000fe20000100800 */
[----:B------:R-:W-:-:S03]  /*116e0*/  @!P4 IMAD.IADD R42, R42, 0x1, -R68 ;  /* 0x000000012a2ac824 */ /* 0x000fc600078e0a44 */
[----:B------:R-:W3:Y:S04]  /*116f0*/  LDL R44, [R1+0x10b4] ;  /* 0x0010b400012c7983 */ /* 0x000ee80000100800 */
[----:B--2---:R0:W-:Y:S02]  /*11700*/  STL [R1+0x470], R7 ;  /* 0x0004700701007387 */ /* 0x0041e40000100800 */
[----:B0-----:R-:W-:-:S04]  /*11710*/  LEA R7, P4, R6, R72, 0x1 ;  /* 0x0000004806077211 */ /* 0x001fc800078808ff */
[----:B------:R-:W-:Y:S01]  /*11720*/  LEA.HI.X.SX32 R6, R6, R69, 0x1, P4 ;  /* 0x0000004506067211 */ /* 0x000fe200020f0eff */
[----:B------:R0:W-:Y:S04]  /*11730*/  STL [R1+0x614], R7 ;  /* 0x0006140701007387 */ /* 0x0001e80000100800 */
[----:B------:R2:W-:Y:S01]  /*11740*/  STL [R1+0x610], R6 ;  /* 0x0006100601007387 */ /* 0x0005e20000100800 */
[----:B0-----:R-:W-:-:S04]  /*11750*/  @P0 LOP3.LUT R7, R7, R6, RZ, 0x3c, !PT ;  /* 0x0000000607070212 */ /* 0x001fc800078e3cff */
[----:B--2---:R-:W-:-:S04]  /*11760*/  @P0 LOP3.LUT R6, R7, R6, RZ, 0x3c, !PT ;  /* 0x0000000607060212 */ /* 0x004fc800078e3cff */
[----:B------:R-:W-:-:S05]  /*11770*/  @P0 LOP3.LUT R7, R7, R6, RZ, 0x3c, !PT ;  /* 0x0000000607070212 */ /* 0x000fca00078e3cff */
[----:B------:R-:W2:Y:S04]  /*11780*/  @P0 LDG.E.U16 R32, desc[UR20][R6.64] ;  /* 0x0000001406200981 */ /* 0x000ea8000c1e1500 */
[----:B------:R-:W4:Y:S01]  /*11790*/  LDL R6, [R1+0x10a0] ;  /* 0x0010a00001067983 */ /* 0x000f220000100800 */
[C---:B------:R-:W-:Y:S02]  /*117a0*/  ISETP.GT.U32.AND P6, PT, R68.reuse, R43, PT ;  /* 0x0000002b4400720c */ /* 0x040fe40003fc4070 */
[----:B------:R-:W-:Y:S02]  /*117b0*/  ISETP.GE.AND P5, PT, R71, RZ, PT ;  /* 0x000000ff4700720c */ /* 0x000fe40003fa6270 */
[----:B------:R-:W-:Y:S01]  /*117c0*/  ISETP.GE.AND P3, PT, R53, RZ, PT ;  /* 0x000000ff3500720c */ /* 0x000fe20003f66270 */
[----:B------:R-:W-:Y:S01]  /*117d0*/  IMAD.MOV.U32 R4, RZ, RZ, R67 ;  /* 0x000000ffff047224 */ /* 0x000fe200078e0043 */
[----:B---3--:R-:W-:Y:S01]  /*117e0*/  ISETP.GT.U32.AND P4, PT, R68, R62, PT ;  /* 0x0000003e4400720c */ /* 0x008fe20003f84070 */
[----:B------:R-:W3:Y:S01]  /*117f0*/  LDL R53, [R1+0x1130] ;  /* 0x0011300001357983 */ /* 0x000ee20000100800 */
[----:B------:R-:W-:-:S03]  /*11800*/  PRMT R51, RZ, 0x7610, R51 ;  /* 0x00007610ff337816 */ /* 0x000fc60000000033 */
[----:B------:R-:W3:Y:S02]  /*11810*/  LDL.LU R7, [R1+0x64] ;  /* 0x0000640001077983 */ /* 0x000ee40000300800 */
[----:B------:R-:W-:Y:S02]  /*11820*/  @!P6 IMAD.IADD R43, R43, 0x1, -R68 ;  /* 0x000000012b2be824 */ /* 0x000fe400078e0a44 */
[----:B------:R-:W-:Y:S02]  /*11830*/  @!P5 IMAD.MOV R5, RZ, RZ, -R5 ;  /* 0x000000ffff05d224 */ /* 0x000fe400078e0a05 */
[----:B------:R-:W-:Y:S01]  /*11840*/  @!P3 IMAD.MOV R4, RZ, RZ, -R4 ;  /* 0x000000ffff04b224 */ /* 0x000fe200078e0a04 */
[----:B------:R-:W-:Y:S02]  /*11850*/  ISETP.GT.U32.AND P3, PT, R68, R43, PT ;  /* 0x0000002b4400720c */ /* 0x000fe40003f64070 */
[C---:B------:R-:W-:Y:S02]  /*11860*/  SEL R5, R73.reuse, R5, !P1 ;  /* 0x0000000549057207 */ /* 0x040fe40004800000 */
[----:B------:R-:W-:-:S03]  /*11870*/  SEL R4, R73, R4, !P1 ;  /* 0x0000000449047207 */ /* 0x000fc60004800000 */
[----:B------:R-:W-:Y:S02]  /*11880*/  IMAD R5, R5, UR5, RZ ;  /* 0x0000000505057c24 */ /* 0x000fe4000f8e02ff */
[----:B------:R-:W-:Y:S01]  /*11890*/  @!P4 IMAD.IADD R62, R62, 0x1, -R68 ;  /* 0x000000013e3ec824 */ /* 0x000fe200078e0a44 */
[----:B------:R-:W-:Y:S01]  /*118a0*/  PRMT R26, RZ, 0x7610, R26 ;  /* 0x00007610ff1a7816 */ /* 0x000fe2000000001a */
[----:B-1----:R-:W-:Y:S01]  /*118b0*/  IMAD R4, R4, UR4, RZ ;  /* 0x0000000404047c24 */ /* 0x002fe2000f8e02ff */
[-C--:B------:R-:W-:Y:S01]  /*118c0*/  LEA R71, P6, R5, R72.reuse, 0x1 ;  /* 0x0000004805477211 */ /* 0x080fe200078c08ff */
[----:B------:R-:W-:Y:S01]  /*118d0*/  @!P3 IMAD.IADD R43, R43, 0x1, -R68 ;  /* 0x000000012b2bb824 */ /* 0x000fe200078e0a44 */
[----:B--2---:R0:W-:Y:S02]  /*118e0*/  STL [R1+0x46c], R32 ;  /* 0x00046c2001007387 */ /* 0x0041e40000100800 */
[----:B------:R-:W-:Y:S01]  /*118f0*/  LEA R41, P4, R4, R72, 0x1 ;  /* 0x0000004804297211 */ /* 0x000fe200078808ff */
[----:B------:R-:W1:Y:S01]  /*11900*/  LDCU UR4, c[0x0][0x3b0] ;  /* 0x00007600ff0477ac */ /* 0x000e620008000800 */
[----:B------:R-:W-:-:S02]  /*11910*/  LEA.HI.X.SX32 R5, R5, R69, 0x1, P6 ;  /* 0x0000004505057211 */ /* 0x000fc400030f0eff */
[----:B------:R-:W-:Y:S01]  /*11920*/  ISETP.GT.U32.AND P5, PT, R68, R42, PT ;  /* 0x0000002a4400720c */ /* 0x000fe20003fa4070 */
[----:B------:R-:W2:Y:S01]  /*11930*/  LDCU UR5, c[0x0][0x3b0] ;  /* 0x00007600ff0577ac */ /* 0x000ea20008000800 */
[----:B----4-:R-:W-:Y:S01]  /*11940*/  ISETP.GE.AND P3, PT, R6, RZ, PT ;  /* 0x000000ff0600720c */ /* 0x010fe20003f66270 */
[----:B0-----:R-:W4:Y:S01]  /*11950*/  LDL.LU R32, [R1+0x68] ;  /* 0x0000680001207983 */ /* 0x001f220000300800 */
[----:B------:R-:W-:Y:S01]  /*11960*/  LEA.HI.X.SX32 R6, R4, R69, 0x1, P4 ;  /* 0x0000004504067211 */ /* 0x000fe200020f0eff */
[----:B------:R-:W-:Y:S01]  /*11970*/  @P0 IMAD.MOV.U32 R4, RZ, RZ, R71 ;  /* 0x000000ffff040224 */ /* 0x000fe200078e0047 */
[----:B------:R-:W-:Y:S01]  /*11980*/  ISETP.GE.AND P6, PT, R44, RZ, PT ;  /* 0x000000ff2c00720c */ /* 0x000fe20003fc6270 */
[----:B------:R-:W2:Y:S04]  /*11990*/  LDL.LU R67, [R1+0x6c] ;  /* 0x00006c0001437983 */ /* 0x000ea80000300800 */
[----:B------:R0:W2:Y:S04]  /*119a0*/  @P0 LDG.E.U16 R51, desc[UR20][R4.64] ;  /* 0x0000001404330981 */ /* 0x0000a8000c1e1500 */
[----:B------:R-:W-:Y:S04]  /*119b0*/  STL [R1+0x644], R71 ;  /* 0x0006444701007387 */ /* 0x000fe80000100800 */
[----:B------:R-:W3:Y:S01]  /*119c0*/  LDL.LU R44, [R1+0x13f4] ;  /* 0x0013f400012c7983 */ /* 0x000ee20000300800 */
[----:B0-----:R-:W-:-:S03]  /*119d0*/  @P0 IMAD.MOV.U32 R4, RZ, RZ, R41 ;  /* 0x000000ffff040224 */ /* 0x001fc600078e0029 */
[----:B------:R-:W-:Y:S04]  /*119e0*/  STL [R1+0x674], R41 ;  /* 0x0006742901007387 */ /* 0x000fe80000100800 */
[----:B------:R0:W-:Y:S02]  /*119f0*/  STL [R1+0x640], R5 ;  /* 0x0006400501007387 */ /* 0x0001e40000100800 */
[----:B0-----:R-:W-:-:S05]  /*11a00*/  @P0 IMAD.MOV.U32 R5, RZ, RZ, R6 ;  /* 0x000000ffff050224 */ /* 0x001fca00078e0006 */
[----:B------:R0:W4:Y:S04]  /*11a10*/  @P0 LDG.E.U16 R26, desc[UR20][R4.64] ;  /* 0x00000014041a0981 */ /* 0x000128000c1e1500 */
[----:B------:R-:W-:Y:S04]  /*11a20*/  STL [R1+0x670], R6 ;  /* 0x0006700601007387 */ /* 0x000fe80000100800 */
[----:B--2---:R2:W-:Y:S04]  /*11a30*/  STL [R1+0x468], R51 ;  /* 0x0004683301007387 */ /* 0x0045e80000100800 */
[----:B--2---:R-:W2:Y:S01]  /*11a40*/  LDL R51, [R1+0x1128] ;  /* 0x0011280001337983 */ /* 0x004ea20000100800 */
[----:B------:R-:W-:Y:S01]  /*11a50*/  @!P5 IMAD.IADD R42, R42, 0x1, -R68 ;  /* 0x000000012a2ad824 */ /* 0x000fe200078e0a44 */
[----:B---3--:R-:W-:-:S02]  /*11a60*/  ISETP.GT.U32.AND P5, PT, R68, R7, PT ;  /* 0x000000074400720c */ /* 0x008fc40003fa4070 */
[----:B------:R-:W-:Y:S01]  /*11a70*/  ISETP.GT.U32.AND P4, PT, R68, R62, PT ;  /* 0x0000003e4400720c */ /* 0x000fe20003f84070 */
[----:B0-----:R-:W-:Y:S02]  /*11a80*/  IMAD.MOV.U32 R5, RZ, RZ, R42 ;  /* 0x000000ffff057224 */ /* 0x001fe400078e002a */
[----:B------:R-:W-:Y:S01]  /*11a90*/  IMAD.MOV.U32 R4, RZ, RZ, R43 ;  /* 0x000000ffff047224 */ /* 0x000fe200078e002b */
[----:B------:R-:W3:Y:S01]  /*11aa0*/  LDL R42, [R1+0x1154] ;  /* 0x00115400012a7983 */ /* 0x000ee20000100800 */
[----:B------:R-:W-:Y:S01]  /*11ab0*/  @!P6 IMAD.MOV R5, RZ, RZ, -R5 ;  /* 0x000000ffff05e224 */ /* 0x000fe200078e0a05 */
[----:B------:R-:W-:Y:S01]  /*11ac0*/  ISETP.GE.AND P6, PT, R53, RZ, PT ;  /* 0x000000ff3500720c */ /* 0x000fe20003fc6270 */
[----:B------:R-:W-:-:S04]  /*11ad0*/  @!P3 IMAD.MOV R4, RZ, RZ, -R4 ;  /* 0x000000ffff04b224 */ /* 0x000fc800078e0a04 */
[--C-:B------:R-:W-:Y:S01]  /*11ae0*/  @!P5 IMAD.IADD R7, R7, 0x1, -R68.reuse ;  /* 0x000000010707d824 */ /* 0x100fe200078e0a44 */
[----:B------:R-:W-:Y:S01]  /*11af0*/  SEL R6, R73, R5, !P1 ;  /* 0x0000000549067207 */ /* 0x000fe20004800000 */
[----:B------:R-:W-:-:S03]  /*11b00*/  @!P4 IMAD.IADD R62, R62, 0x1, -R68 ;  /* 0x000000013e3ec824 */ /* 0x000fc600078e0a44 */
[C---:B------:R-:W-:Y:S02]  /*11b10*/  ISETP.GT.U32.AND P3, PT, R68.reuse, R7, PT ;  /* 0x000000074400720c */ /* 0x040fe40003f64070 */
[----:B----4-:R-:W-:Y:S01]  /*11b20*/  ISETP.GT.U32.AND P5, PT, R68, R32, PT ;  /* 0x000000204400720c */ /* 0x010fe20003fa4070 */
[----:B------:R-:W-:Y:S01]  /*11b30*/  IMAD R6, R6, UR7, RZ ;  /* 0x0000000706067c24 */ /* 0x000fe2000f8e02ff */
[----:B------:R-:W-:Y:S01]  /*11b40*/  SEL R5, R73, R4, !P1 ;  /* 0x0000000449057207 */ /* 0x000fe20004800000 */
[----:B------:R-:W-:Y:S01]  /*11b50*/  IMAD.MOV.U32 R4, RZ, RZ, R62 ;  /* 0x000000ffff047224 */ /* 0x000fe200078e003e */
[----:B------:R0:W-:Y:S01]  /*11b60*/  STL [R1+0x58], R62 ;  /* 0x0000583e01007387 */ /* 0x0001e20000100800 */
[----:B------:R-:W-:Y:S01]  /*11b70*/  PRMT R48, RZ, 0x7610, R48 ;  /* 0x00007610ff307816 */ /* 0x000fe20000000030 */
[----:B------:R-:W4:Y:S02]  /*11b80*/  LDCU UR7, c[0x0][0x3b0] ;  /* 0x00007600ff0777ac */ /* 0x000f240008000800 */
[----:B------:R-:W3:Y:S01]  /*11b90*/  LDL R71, [R1+0x1184] ;  /* 0x0011840001477983 */ /* 0x000ee20000100800 */
[----:B-1----:R-:W-:Y:S01]  /*11ba0*/  IMAD R5, R5, UR4, RZ ;  /* 0x0000000405057c24 */ /* 0x002fe2000f8e02ff */
[----:B------:R-:W-:Y:S01]  /*11bb0*/  PRMT R35, RZ, 0x7610, R35 ;  /* 0x00007610ff237816 */ /* 0x000fe20000000023 */
[----:B------:R-:W-:Y:S01]  /*11bc0*/  @!P6 IMAD.MOV R4, RZ, RZ, -R4 ;  /* 0x000000ffff04e224 */ /* 0x000fe200078e0a04 */
[----:B------:R-:W-:Y:S01]  /*11bd0*/  ISETP.GT.U32.AND P4, PT, R68, R67, PT ;  /* 0x000000434400720c */ /* 0x000fe20003f84070 */
[--C-:B------:R-:W-:Y:S01]  /*11be0*/  @!P3 IMAD.IADD R7, R7, 0x1, -R68.reuse ;  /* 0x000000010707b824 */ /* 0x100fe200078e0a44 */
[----:B0-----:R-:W3:Y:S01]  /*11bf0*/  LDL.LU R62, [R1+0x78] ;  /* 0x00007800013e7983 */ /* 0x001ee20000300800 */
[----:B------:R-:W-:Y:S01]  /*11c00*/  @!P5 IMAD.IADD R32, R32, 0x1, -R68 ;  /* 0x000000012020d824 */ /* 0x000fe200078e0a44 */
[----:B------:R-:W-:Y:S01]  /*11c10*/  PRMT R25, RZ, 0x7610, R25 ;  /* 0x00007610ff197816 */ /* 0x000fe20000000019 */
[----:B------:R-:W0:Y:S01]  /*11c20*/  LDCU UR4, c[0x0][0x3b0] ;  /* 0x00007600ff0477ac */ /* 0x000e220008000800 */
[----:B------:R1:W-:Y:S01]  /*11c30*/  STL [R1+0x464], R26 ;  /* 0x0004641a01007387 */ /* 0x0003e20000100800 */
[----:B------:R-:W-:-:S02]  /*11c40*/  LEA R43, P3, R5, R72, 0x1 ;  /* 0x00000048052b7211 */ /* 0x000fc400078608ff */
[----:B-1----:R-:W-:-:S04]  /*11c50*/  LEA R26, P6, R6, R72, 0x1 ;  /* 0x00000048061a7211 */ /* 0x002fc800078c08ff */
[-C--:B------:R-:W-:Y:S02]  /*11c60*/  LEA.HI.X.SX32 R53, R6, R69.reuse, 0x1, P6 ;  /* 0x0000004506357211 */ /* 0x080fe400030f0eff */
[----:B------:R-:W-:Y:S01]  /*11c70*/  SEL R6, R73, R4, !P1 ;  /* 0x0000000449067207 */ /* 0x000fe20004800000 */
[----:B------:R-:W-:Y:S01]  /*11c80*/  @P0 IMAD.MOV.U32 R4, RZ, RZ, R26 ;  /* 0x000000ffff040224 */ /* 0x000fe200078e001a */
[----:B--2---:R-:W-:Y:S02]  /*11c90*/  ISETP.GE.AND P5, PT, R51, RZ, PT ;  /* 0x000000ff3300720c */ /* 0x004fe40003fa6270 */
[----:B------:R-:W-:Y:S01]  /*11ca0*/  LEA.HI.X.SX32 R51, R5, R69, 0x1, P3 ;  /* 0x0000004505337211 */ /* 0x000fe200018f0eff */
[----:B------:R-:W-:-:S05]  /*11cb0*/  @P0 IMAD.MOV.U32 R5, RZ, RZ, R53 ;  /* 0x000000ffff050224 */ /* 0x000fca00078e0035 */
[----:B------:R1:W2:Y:S02]  /*11cc0*/  @P0 LDG.E.U16 R48, desc[UR20][R4.64] ;  /* 0x0000001404300981 */ /* 0x0002a4000c1e1500 */
[----:B-1----:R-:W-:Y:S02]  /*11cd0*/  @P0 IMAD.MOV.U32 R4, RZ, RZ, R43 ;  /* 0x000000ffff040224 */ /* 0x002fe400078e002b */
[----:B------:R-:W-:-:S05]  /*11ce0*/  @P0 IMAD.MOV.U32 R5, RZ, RZ, R51 ;  /* 0x000000ffff050224 */ /* 0x000fca00078e0033 */
[----:B------:R1:W4:Y:S01]  /*11cf0*/  @P0 LDG.E.U16 R35, desc[UR20][R4.64] ;  /* 0x0000001404230981 */ /* 0x000322000c1e1500 */
[----:B------:R-:W-:Y:S01]  /*11d00*/  ISETP.GT.U32.AND P3, PT, R68, R32, PT ;  /* 0x000000204400720c */ /* 0x000fe20003f64070 */
[----:B------:R-:W-:Y:S01]  /*11d10*/  IMAD R6, R6, UR5, RZ ;  /* 0x0000000506067c24 */ /* 0x000fe2000f8e02ff */
[----:B------:R-:W-:Y:S01]  /*11d20*/  PRMT R46, RZ, 0x7610, R46 ;  /* 0x00007610ff2e7816 */ /* 0x000fe2000000002e */
[----:B------:R-:W-:Y:S01]  /*11d30*/  STL [R1+0x6a4], R26 ;  /* 0x0006a41a01007387 */ /* 0x000fe20000100800 */
[----:B------:R-:W-:Y:S01]  /*11d40*/  @!P4 IMAD.IADD R67, R67, 0x1, -R68 ;  /* 0x000000014343c824 */ /* 0x000fe200078e0a44 */
[----:B------:R-:W0:Y:S02]  /*11d50*/  LDCU UR5, c[0x0][0x3b0] ;  /* 0x00007600ff0577ac */ /* 0x000e240008000800 */
[----:B------:R-:W-:Y:S01]  /*11d60*/  STL [R1+0x6d4], R43 ;  /* 0x0006d42b01007387 */ /* 0x000fe20000100800 */
[----:B-1----:R-:W-:-:S03]  /*11d70*/  IMAD.MOV.U32 R4, RZ, RZ, R7 ;  /* 0x000000ffff047224 */ /* 0x002fc600078e0007 */
[----:B------:R-:W4:Y:S01]  /*11d80*/  LDL.LU R41, [R1+0x74] ;  /* 0x0000740001297983 */ /* 0x000f220000300800 */
[----:B------:R-:W-:-:S03]  /*11d90*/  @!P5 IMAD.MOV R4, RZ, RZ, -R4 ;  /* 0x000000ffff04d224 */ /* 0x000fc600078e0a04 */
[----:B------:R1:W-:Y:S01]  /*11da0*/  STL [R1+0x6a0], R53 ;  /* 0x0006a03501007387 */ /* 0x0003e20000100800 */
[----:B------:R-:W-:Y:S02]  /*11db0*/  LEA R7, P5, R6, R72, 0x1 ;  /* 0x0000004806077211 */ /* 0x000fe400078a08ff */
[----:B---3--:R-:W-:Y:S02]  /*11dc0*/  ISETP.GE.AND P4, PT, R42, RZ, PT ;  /* 0x000000ff2a00720c */ /* 0x008fe40003f86270 */
[----:B------:R-:W-:Y:S01]  /*11dd0*/  LEA.HI.X.SX32 R42, R6, R69, 0x1, P5 ;  /* 0x00000045062a7211 */ /* 0x000fe200028f0eff */
[----:B-1----:R-:W3:Y:S04]  /*11de0*/  LDL.LU R53, [R1+0x13f0] ;  /* 0x0013f00001357983 */ /* 0x002ee80000300800 */
[----:B------:R-:W-:Y:S04]  /*11df0*/  STL [R1+0x6d0], R51 ;  /* 0x0006d03301007387 */ /* 0x000fe80000100800 */
[----:B------:R-:W3:Y:S01]  /*11e00*/  LDL.LU R26, [R1+0x70] ;  /* 0x00007000011a7983 */ /* 0x000ee20000300800 */
[----:B------:R-:W-:Y:S01]  /*11e10*/  SEL R4, R73, R4, !P1 ;  /* 0x0000000449047207 */ /* 0x000fe20004800000 */
[----:B------:R-:W-:-:S02]  /*11e20*/  @!P3 IMAD.IADD R32, R32, 0x1, -R68 ;  /* 0x000000012020b824 */ /* 0x000fc400078e0a44 */
[----:B------:R-:W-:Y:S02]  /*11e30*/  @P0 IMAD.MOV.U32 R6, RZ, RZ, R7 ;  /* 0x000000ffff060224 */ /* 0x000fe400078e0007 */
[----:B------:R-:W-:Y:S02]  /*11e40*/  IMAD.MOV.U32 R5, RZ, RZ, R32 ;  /* 0x000000ffff057224 */ /* 0x000fe400078e0020 */
[----:B------:R-:W-:Y:S01]  /*11e50*/  IMAD R4, R4, UR12, RZ ;  /* 0x0000000c04047c24 */ /* 0x000fe2000f8e02ff */
[----:B--2---:R1:W-:Y:S01]  /*11e60*/  STL [R1+0x460], R48 ;  /* 0x0004603001007387 */ /* 0x0043e20000100800 */
[----:B------:R-:W-:Y:S01]  /*11e70*/  @!P4 IMAD.MOV R5, RZ, RZ, -R5 ;  /* 0x000000ffff05c224 */ /* 0x000fe200078e0a05 */
[----:B------:R-:W-:Y:S01]  /*11e80*/  ISETP.GT.U32.AND P6, PT, R68, R67, PT ;  /* 0x000000434400720c */ /* 0x000fe20003fc4070 */
[----:B------:R-:W2:Y:S01]  /*11e90*/  LDCU UR12, c[0x0][0x3b0] ;  /* 0x00007600ff0c77ac */ /* 0x000ea20008000800 */
[----:B-1----:R-:W2:Y:S04]  /*11ea0*/  LDL.LU R48, [R1+0x13ec] ;  /* 0x0013ec0001307983 */ /* 0x002ea80000300800 */
[----:B------:R-:W2:Y:S04]  /*11eb0*/  LDL.LU R51, [R1+0x13e8] ;  /* 0x0013e80001337983 */ /* 0x000ea80000300800 */
[----:B------:R-:W2:Y:S04]  /*11ec0*/  LDL.LU R43, [R1+0x13e4] ;  /* 0x0013e400012b7983 */ /* 0x000ea80000300800 */
[----:B----4-:R1:W-:Y:S04]  /*11ed0*/  STL [R1+0x45c], R35 ;  /* 0x00045c2301007387 */ /* 0x0103e80000100800 */
[----:B-1----:R-:W4:Y:S04]  /*11ee0*/  LDL.LU R35, [R1+0x13e0] ;  /* 0x0013e00001237983 */ /* 0x002f280000300800 */
[----:B------:R1:W-:Y:S01]  /*11ef0*/  STL [R1+0x704], R7 ;  /* 0x0007040701007387 */ /* 0x0003e20000100800 */
[----:B------:R-:W-:Y:S01]  /*11f00*/  ISETP.GE.AND P5, PT, R71, RZ, PT ;  /* 0x000000ff4700720c */ /* 0x000fe20003fa6270 */
[----:B------:R-:W-:-:S02]  /*11f10*/  @!P6 IMAD.IADD R67, R67, 0x1, -R68 ;  /* 0x000000014343e824 */ /* 0x000fc400078e0a44 */
[----:B-1----:R-:W-:Y:S01]  /*11f20*/  @P0 IMAD.MOV.U32 R7, RZ, RZ, R42 ;  /* 0x000000ffff070224 */ /* 0x002fe200078e002a */
[----:B------:R-:W2:Y:S04]  /*11f30*/  LDL.LU R32, [R1+0x13dc] ;  /* 0x0013dc0001207983 */ /* 0x000ea80000300800 */
[----:B------:R1:W2:Y:S02]  /*11f40*/  @P0 LDG.E.U16 R25, desc[UR20][R6.64] ;  /* 0x0000001406190981 */ /* 0x0002a4000c1e1500 */
[----:B-1----:R-:W-:-:S04]  /*11f50*/  LEA R6, P4, R4, R72, 0x1 ;  /* 0x0000004804067211 */ /* 0x002fc800078808ff */
[----:B------:R-:W-:-:S05]  /*11f60*/  LEA.HI.X.SX32 R7, R4, R69, 0x1, P4 ;  /* 0x0000004504077211 */ /* 0x000fca00020f0eff */
[----:B------:R-:W3:Y:S01]  /*11f70*/  @P0 LDG.E.U16 R46, desc[UR20][R6.64] ;  /* 0x00000014062e0981 */ /* 0x000ee2000c1e1500 */
[----:B------:R-:W-:Y:S01]  /*11f80*/  ISETP.GT.U32.AND P6, PT, R68, R41, PT ;  /* 0x000000294400720c */ /* 0x000fe20003fc4070 */
[----:B------:R-:W-:Y:S01]  /*11f90*/  IMAD.MOV.U32 R4, RZ, RZ, R67 ;  /* 0x000000ffff047224 */ /* 0x000fe200078e0043 */
[----:B------:R-:W-:Y:S01]  /*11fa0*/  SEL R5, R73, R5, !P1 ;  /* 0x0000000549057207 */ /* 0x000fe20004800000 */
[----:B------:R1:W-:Y:S02]  /*11fb0*/  STL [R1+0x700], R42 ;  /* 0x0007002a01007387 */ /* 0x0003e40000100800 */
[----:B------:R-:W-:Y:S02]  /*11fc0*/  @!P5 IMAD.MOV R4, RZ, RZ, -R4 ;  /* 0x000000ffff04d224 */ /* 0x000fe400078e0a04 */
[----:B0-----:R-:W-:Y:S01]  /*11fd0*/  IMAD R5, R5, UR4, RZ ;  /* 0x0000000405057c24 */ /* 0x001fe2000f8e02ff */
[----:B------:R-:W-:Y:S01]  /*11fe0*/  PRMT R47, RZ, 0x7610, R47 ;  /* 0x00007610ff2f7816 */ /* 0x000fe2000000002f */
[----:B------:R-:W0:Y:S01]  /*11ff0*/  LDCU UR4, c[0x0][0x3b0] ;  /* 0x00007600ff0477ac */ /* 0x000e220008000800 */
[----:B-1----:R-:W3:Y:S03]  /*12000*/  LDL.LU R42, [R1+0x7c] ;  /* 0x00007c00012a7983 */ /* 0x002ee60000300800 */
[----:B------:R-:W-:Y:S01]  /*12010*/  @!P6 IMAD.IADD R41, R41, 0x1, -R68 ;  /* 0x000000012929e824 */ /* 0x000fe200078e0a44 */
[----:B------:R-:W-:-:S02]  /*12020*/  SEL R4, R73, R4, !P1 ;  /* 0x0000000449047207 */ /* 0x000fc40004800000 */
[----:B------:R-:W-:Y:S01]  /*12030*/  ISETP.GT.U32.AND P3, PT, R68, R62, PT ;  /* 0x0000003e4400720c */ /* 0x000fe20003f64070 */
[----:B--2---:R1:W-:Y:S04]  /*12040*/  STL [R1+0x458], R25 ;  /* 0x0004581901007387 */ /* 0x0043e80000100800 */
[----:B-1----:R-:W2:Y:S04]  /*12050*/  LDL.LU R25, [R1+0x13d8] ;  /* 0x0013d80001197983 */ /* 0x002ea80000300800 */
[----:B------:R-:W-:Y:S04]  /*12060*/  STL [R1+0x734], R6 ;  /* 0x0007340601007387 */ /* 0x000fe80000100800 */
[----:B------:R-:W-:Y:S04]  /*12070*/  STL [R1+0x6c], R67 ;  /* 0x00006c4301007387 */ /* 0x000fe80000100800 */
[----:B------:R1:W-:Y:S04]  /*12080*/  STL [R1+0x730], R7 ;  /* 0x0007300701007387 */ /* 0x0003e80000100800 */
[----:B------:R-:W2:Y:S04]  /*12090*/  LDL R71, [R1+0x11e0] ;  /* 0x0011e00001477983 */ /* 0x000ea80000100800 */
[----:B-1----:R-:W2:Y:S04]  /*120a0*/  LDL R7, [R1+0x118c] ;  /* 0x00118c0001077983 */ /* 0x002ea80000100800 */
[----:B------:R-:W4:Y:S04]  /*120b0*/  LDL.LU R67, [R1+0x84] ;  /* 0x0000840001437983 */ /* 0x000f280000300800 */
[----:B---3--:R1:W-:Y:S01]  /*120c0*/  STL [R1+0x454], R46 ;  /* 0x0004542e01007387 */ /* 0x0083e20000100800 */
[----:B------:R-:W-:Y:S01]  /*120d0*/  IMAD R6, R4, UR5, RZ ;  /* 0x0000000504067c24 */ /* 0x000fe2000f8e02ff */
[----:B------:R-:W-:Y:S01]  /*120e0*/  PRMT R22, RZ, 0x7610, R22 ;  /* 0x00007610ff167816 */ /* 0x000fe20000000016 */
[----:B------:R-:W-:Y:S01]  /*120f0*/  @!P3 IMAD.IADD R62, R62, 0x1, -R68 ;  /* 0x000000013e3eb824 */ /* 0x000fe200078e0a44 */
[----:B------:R-:W-:Y:S01]  /*12100*/  ISETP.GT.U32.AND P5, PT, R68, R41, PT ;  /* 0x000000294400720c */ /* 0x000fe20003fa4070 */
[----:B------:R-:W3:Y:S01]  /*12110*/  LDCU UR5, c[0x0][0x3b0] ;  /* 0x00007600ff0577ac */ /* 0x000ee20008000800 */
[----:B-1----:R-:W-:-:S04]  /*12120*/  LEA R46, P6, R5, R72, 0x1 ;  /* 0x00000048052e7211 */ /* 0x002fc800078c08ff */
[----:B------:R-:W-:Y:S01]  /*12130*/  LEA.HI.X.SX32 R5, R5, R69, 0x1, P6 ;  /* 0x0000004505057211 */ /* 0x000fe200030f0eff */
[----:B------:R-:W-:-:S05]  /*12140*/  @P0 IMAD.MOV.U32 R4, RZ, RZ, R46 ;  /* 0x000000ffff040224 */ /* 0x000fca00078e002e */
[----:B------:R-:W3:Y:S01]  /*12150*/  @P0 LDG.E.U16 R47, desc[UR20][R4.64] ;  /* 0x00000014042f0981 */ /* 0x000ee2000c1e1500 */
[C---:B------:R-:W-:Y:S02]  /*12160*/  ISETP.GT.U32.AND P4, PT, R68.reuse, R62, PT ;  /* 0x0000003e4400720c */ /* 0x040fe40003f84070 */
[----:B------:R-:W-:Y:S01]  /*12170*/  ISETP.GT.U32.AND P3, PT, R68, R26, PT ;  /* 0x0000001a4400720c */ /* 0x000fe20003f64070 */
[----:B------:R1:W-:Y:S04]  /*12180*/  STL [R1+0x764], R46 ;  /* 0x0007642e01007387 */ /* 0x0003e80000100800 */
[----:B------:R0:W-:Y:S06]  /*12190*/  STL [R1+0x760], R5 ;  /* 0x0007600501007387 */ /* 0x0001ec0000100800 */
[--C-:B------:R-:W-:Y:S01]  /*121a0*/  @!P4 IMAD.IADD R62, R62, 0x1, -R68.reuse ;  /* 0x000000013e3ec824 */ /* 0x100fe200078e0a44 */
[----:B-1----:R-:W4:Y:S04]  /*121b0*/  LDL.LU R46, [R1+0x13d4] ;  /* 0x0013d400012e7983 */ /* 0x002f280000300800 */
[----:B------:R-:W-:Y:S04]  /*121c0*/  STL [R1+0x78], R62 ;  /* 0x0000783e01007387 */ /* 0x000fe80000100800 */
[----:B0-----:R-:W4:Y:S01]  /*121d0*/  LDL R5, [R1+0x11b0] ;  /* 0x0011b00001057983 */ /* 0x001f220000100800 */
[----:B------:R-:W-:-:S03]  /*121e0*/  @!P3 IMAD.IADD R26, R26, 0x1, -R68 ;  /* 0x000000011a1ab824 */ /* 0x000fc600078e0a44 */
[----:B------:R-:W4:Y:S01]  /*121f0*/  LDL R4, [R1+0x11bc] ;  /* 0x0011bc0001047983 */ /* 0x000f220000100800 */
[----:B--2---:R-:W-:Y:S02]  /*12200*/  ISETP.GE.AND P3, PT, R7, RZ, PT ;  /* 0x000000ff0700720c */ /* 0x004fe40003f66270 */
[----:B------:R-:W-:-:S04]  /*12210*/  LEA R7, P6, R6, R72, 0x1 ;  /* 0x0000004806077211 */ /* 0x000fc800078c08ff */
[----:B------:R-:W-:Y:S01]  /*12220*/  LEA.HI.X.SX32 R6, R6, R69, 0x1, P6 ;  /* 0x0000004506067211 */ /* 0x000fe200030f0eff */
[----:B------:R0:W-:Y:S03]  /*12230*/  STL [R1+0x794], R7 ;  /* 0x0007940701007387 */ /* 0x0001e60000100800 */
[-C--:B0-----:R-:W-:Y:S01]  /*12240*/  @P0 LOP3.LUT R7, R7, R6.reuse, RZ, 0x3c, !PT ;  /* 0x0000000607070212 */ /* 0x081fe200078e3cff */
[----:B---3--:R0:W-:Y:S04]  /*12250*/  STL [R1+0x450], R47 ;  /* 0x0004502f01007387 */ /* 0x0081e80000100800 */
[----:B0-----:R-:W2:Y:S04]  /*12260*/  LDL.LU R47, [R1+0x80] ;  /* 0x00008000012f7983 */ /* 0x001ea80000300800 */
[----:B------:R0:W-:Y:S02]  /*12270*/  STL [R1+0x790], R6 ;  /* 0x0007900601007387 */ /* 0x0001e40000100800 */
[----:B0-----:R-:W-:-:S04]  /*12280*/  @P0 LOP3.LUT R6, R7, R6, RZ, 0x3c, !PT ;  /* 0x0000000607060212 */ /* 0x001fc800078e3cff */
[----:B------:R-:W-:-:S05]  /*12290*/  @P0 LOP3.LUT R7, R7, R6, RZ, 0x3c, !PT ;  /* 0x0000000607070212 */ /* 0x000fca00078e3cff */
[----:B------:R0:W3:Y:S01]  /*122a0*/  @P0 LDG.E.U16 R22, desc[UR20][R6.64] ;  /* 0x0000001406160981 */ /* 0x0000e2000c1e1500 */
[C---:B------:R-:W-:Y:S01]  /*122b0*/  ISETP.GT.U32.AND P4, PT, R68.reuse, R42, PT ;  /* 0x0000002a4400720c */ /* 0x040fe20003f84070 */
[----:B------:R-:W-:Y:S01]  /*122c0*/  @!P5 IMAD.IADD R41, R41, 0x1, -R68 ;  /* 0x000000012929d824 */ /* 0x000fe200078e0a44 */
[----:B----4-:R-:W-:Y:S02]  /*122d0*/  ISETP.GE.AND P5, PT, R5, RZ, PT ;  /* 0x000000ff0500720c */ /* 0x010fe40003fa6270 */
[----:B------:R-:W-:Y:S01]  /*122e0*/  ISETP.GT.U32.AND P6, PT, R68, R26, PT ;  /* 0x0000001a4400720c */ /* 0x000fe20003fc4070 */
[----:B------:R-:W-:Y:S01]  /*122f0*/  IMAD.MOV.U32 R5, RZ, RZ, R62 ;  /* 0x000000ffff057224 */ /* 0x000fe200078e003e */
[----:B------:R-:W-:Y:S01]  /*12300*/  PRMT R66, RZ, 0x7610, R66 ;  /* 0x00007610ff427816 */ /* 0x000fe20000000042 */
[----:B------:R-:W4:Y:S06]  /*12310*/  LDL.LU R62, [R1+0x88] ;  /* 0x00008800013e7983 */ /* 0x000f2c0000300800 */
[----:B------:R-:W-:Y:S01]  /*12320*/  @!P4 IMAD.IADD R42, R42, 0x1, -R68 ;  /* 0x000000012a2ac824 */ /* 0x000fe200078e0a44 */
[----:B------:R-:W-:Y:S01]  /*12330*/  ISETP.GE.AND P4, PT, R4, RZ, PT ;  /* 0x000000ff0400720c */ /* 0x000fe20003f86270 */
[----:B------:R-:W-:-:S02]  /*12340*/  IMAD.MOV.U32 R4, RZ, RZ, R41 ;  /* 0x000000ffff047224 */ /* 0x000fc400078e0029 */
[----:B------:R-:W-:Y:S01]  /*12350*/  @!P3 IMAD.MOV R5, RZ, RZ, -R5 ;  /* 0x000000ffff05b224 */ /* 0x000fe200078e0a05 */
[C---:B------:R-:W-:Y:S01]  /*12360*/  ISETP.GT.U32.AND P3, PT, R68.reuse, R42, PT ;  /* 0x0000002a4400720c */ /* 0x040fe20003f64070 */
[----:B------:R-:W-:Y:S01]  /*12370*/  @!P5 IMAD.MOV R4, RZ, RZ, -R4 ;  /* 0x000000ffff04d224 */ /* 0x000fe200078e0a04 */
[----:B------:R-:W-:Y:S02]  /*12380*/  ISETP.GT.U32.AND P5, PT, R68, R67, PT ;  /* 0x000000434400720c */ /* 0x000fe40003fa4070 */
[C---:B0-----:R-:W-:Y:S01]  /*12390*/  SEL R6, R73.reuse, R5, !P1 ;  /* 0x0000000549067207 */ /* 0x041fe20004800000 */
[----:B------:R-:W-:Y:S01]  /*123a0*/  @!P6 IMAD.IADD R26, R26, 0x1, -R68 ;  /* 0x000000011a1ae824 */ /* 0x000fe200078e0a44 */
[----:B------:R-:W-:-:S03]  /*123b0*/  SEL R4, R73, R4, !P1 ;  /* 0x0000000449047207 */ /* 0x000fc60004800000 */
[----:B------:R-:W-:Y:S01]  /*123c0*/  IMAD R7, R6, UR4, RZ ;  /* 0x0000000406077c24 */ /* 0x000fe2000f8e02ff */
[----:B------:R-:W-:Y:S01]  /*123d0*/  ISETP.GE.AND P6, PT, R71, RZ, PT ;  /* 0x000000ff4700720c */ /* 0x000fe20003fc6270 */
[----:B------:R-:W-:Y:S01]  /*123e0*/  IMAD.MOV.U32 R5, RZ, RZ, R26 ;  /* 0x000000ffff057224 */ /* 0x000fe200078e001a */
[----:B------:R-:W-:Y:S01]  /*123f0*/  PRMT R21, RZ, 0x7610, R21 ;  /* 0x00007610ff157816 */ /* 0x000fe20000000015 */
[----:B------:R-:W-:Y:S01]  /*12400*/  IMAD R6, R4, UR5, RZ ;  /* 0x0000000504067c24 */ /* 0x000fe2000f8e02ff */
[----:B------:R-:W-:Y:S01]  /*12410*/  PRMT R37, RZ, 0x7610, R37 ;  /* 0x00007610ff257816 */ /* 0x000fe20000000025 */
[----:B------:R-:W-:Y:S01]  /*12420*/  @!P3 IMAD.IADD R42, R42, 0x1, -R68 ;  /* 0x000000012a2ab824 */ /* 0x000fe200078e0a44 */
[----:B------:R-:W-:Y:S01]  /*12430*/  PRMT R38, RZ, 0x7610, R38 ;  /* 0x00007610ff267816 */ /* 0x000fe20000000026 */
[----:B------:R-:W-:Y:S01]  /*12440*/  @!P4 IMAD.MOV R5, RZ, RZ, -R5 ;  /* 0x000000ffff05c224 */ /* 0x000fe200078e0a05 */
[-C--:B------:R-:W-:Y:S01]  /*12450*/  LEA R71, P4, R7, R72.reuse, 0x1 ;  /* 0x0000004807477211 */ /* 0x080fe200078808ff */
[----:B------:R-:W-:Y:S01]  /*12460*/  @!P5 IMAD.IADD R67, R67, 0x1, -R68 ;  /* 0x000000014343d824 */ /* 0x000fe200078e0a44 */
[C---:B------:R-:W-:Y:S01]  /*12470*/  LEA R26, P5, R6.reuse, R72, 0x1 ;  /* 0x00000048061a7211 */ /* 0x040fe200078a08ff */
[----:B------:R-:W-:Y:S01]  /*12480*/  IMAD.MOV.U32 R4, RZ, RZ, R42 ;  /* 0x000000ffff047224 */ /* 0x000fe200078e002a */
[-C--:B------:R-:W-:Y:S01]  /*12490*/  LEA.HI.X.SX32 R7, R7, R69.reuse, 0x1, P4 ;  /* 0x0000004507077211 */ /* 0x080fe200020f0eff */
[----:B------:R-:W0:Y:S01]  /*124a0*/  LDCU UR4, c[0x0][0x3b0] ;  /* 0x00007600ff0477ac */ /* 0x000e220008000800 */
[----:B------:R-:W-:Y:S01]  /*124b0*/  LEA.HI.X.SX32 R42, R6, R69, 0x1, P5 ;  /* 0x00000045062a7211 */ /* 0x000fe200028f0eff */
[----:B------:R-:W-:Y:S01]  /*124c0*/  @P0 IMAD.MOV.U32 R6, RZ, RZ, R71 ;  /* 0x000000ffff060224 */ /* 0x000fe200078e0047 */
[----:B------:R-:W1:Y:S04]  /*124d0*/  LDCU UR5, c[0x0][0x3b0] ;  /* 0x00007600ff0577ac */ /* 0x000e680008000800 */
[----:B------:R0:W4:Y:S02]  /*124e0*/  @P0 LDG.E.U16 R66, desc[UR20][R6.64] ;  /* 0x0000001406420981 */ /* 0x000124000c1e1500 */
[----:B0-----:R-:W-:-:S02]  /*124f0*/  @P0 IMAD.MOV.U32 R6, RZ, RZ, R26 ;  /* 0x000000ffff060224 */ /* 0x001fc400078e001a */
[----:B---3--:R0:W-:Y:S04]  /*12500*/  STL [R1+0x44c], R22 ;  /* 0x00044c1601007387 */ /* 0x0081e80000100800 */
[----:B0-----:R-:W3:Y:S04]  /*12510*/  LDL.LU R22, [R1+0x13d0] ;  /* 0x0013d00001167983 */ /* 0x001ee80000300800 */
[----:B------:R-:W3:Y:S04]  /*12520*/  LDL.LU R41, [R1+0x90] ;  /* 0x0000900001297983 */ /* 0x000ee80000300800 */
[----:B------:R-:W-:Y:S04]  /*12530*/  STL [R1+0x7c4], R71 ;  /* 0x0007c44701007387 */ /* 0x000fe80000100800 */
[----:B------:R-:W-:Y:S04]  /*12540*/  STL [R1+0x7f4], R26 ;  /* 0x0007f41a01007387 */ /* 0x000fe80000100800 */
[----:B------:R0:W-:Y:S04]  /*12550*/  STL [R1+0x7c0], R7 ;  /* 0x0007c00701007387 */ /* 0x0001e80000100800 */
[----:B------:R1:W-:Y:S01]  /*12560*/  STL [R1+0x7f0], R42 ;  /* 0x0007f02a01007387 */ /* 0x0003e20000100800 */
[----:B--2---:R-:W-:Y:S01]  /*12570*/  ISETP.GT.U32.AND P3, PT, R68, R47, PT ;  /* 0x0000002f4400720c */ /* 0x004fe20003f64070 */
[----:B------:R-:W-:-:S02]  /*12580*/  @!P6 IMAD.MOV R4, RZ, RZ, -R4 ;  /* 0x000000ffff04e224 */ /* 0x000fc400078e0a04 */
[----:B0-----:R-:W-:Y:S01]  /*12590*/  @P0 IMAD.MOV.U32 R7, RZ, RZ, R42 ;  /* 0x000000ffff070224 */ /* 0x001fe200078e002a */
[----:B------:R-:W-:Y:S01]  /*125a0*/  SEL R5, R73, R5, !P1 ;  /* 0x0000000549057207 */ /* 0x000fe20004800000 */
[----:B------:R-:W2:Y:S04]  /*125b0*/  LDL R26, [R1+0x1240] ;  /* 0x00124000011a7983 */ /* 0x000ea80000100800 */
[----:B------:R-:W2:Y:S04]  /*125c0*/  @P0 LDG.E.U16 R21, desc[UR20][R6.64] ;  /* 0x0000001406150981 */ /* 0x000ea8000c1e1500 */
[----:B------:R-:W3:Y:S01]  /*125d0*/  LDL R6, [R1+0x1204] ;  /* 0x0012040001067983 */ /* 0x000ee20000100800 */
[----:B------:R-:W-:-:S02]  /*125e0*/  ISETP.GT.U32.AND P6, PT, R68, R67, PT ;  /* 0x000000434400720c */ /* 0x000fc40003fc4070 */
[----:B------:R-:W-:Y:S01]  /*125f0*/  SEL R4, R73, R4, !P1 ;  /* 0x0000000449047207 */ /* 0x000fe20004800000 */
[----:B------:R-:W-:Y:S01]  /*12600*/  IMAD R5, R5, UR7, RZ ;  /* 0x0000000705057c24 */ /* 0x000fe2000f8e02ff */
[----:B------:R-:W3:Y:S01]  /*12610*/  LDL R7, [R1+0x1220] ;  /* 0x0012200001077983 */ /* 0x000ee20000100800 */
[--C-:B------:R-:W-:Y:S01]  /*12620*/  @!P3 IMAD.IADD R47, R47, 0x1, -R68.reuse ;  /* 0x000000012f2fb824 */ /* 0x100fe200078e0a44 */
[----:B----4-:R-:W-:Y:S01]  /*12630*/  ISETP.GT.U32.AND P4, PT, R68, R62, PT ;  /* 0x0000003e4400720c */ /* 0x010fe20003f84070 */
[----:B------:R-:W-:Y:S01]  /*12640*/  IMAD R4, R4, UR12, RZ ;  /* 0x0000000c04047c24 */ /* 0x000fe2000f8e02ff */
[-C--:B-1----:R-:W-:Y:S01]  /*12650*/  LEA R42, P3, R5, R72.reuse, 0x1 ;  /* 0x00000048052a7211 */ /* 0x082fe200078608ff */
[----:B------:R-:W0:Y:S04]  /*12660*/  LDCU UR7, c[0x0][0x3b0] ;  /* 0x00007600ff0777ac */ /* 0x000e280008000800 */
[----:B------:R-:W-:Y:S01]  /*12670*/  @!P6 IMAD.IADD R67, R67, 0x1, -R68 ;  /* 0x000000014343e824 */ /* 0x000fe200078e0a44 */
[----:B------:R-:W-:Y:S01]  /*12680*/  LEA R71, P6, R4, R72, 0x1 ;  /* 0x0000004804477211 */ /* 0x000fe200078c08ff */
[----:B------:R-:W1:Y:S01]  /*12690*/  LDCU UR12, c[0x0][0x3b0] ;  /* 0x00007600ff0c77ac */ /* 0x000e620008000800 */
[----:B------:R-:W-:Y:S01]  /*126a0*/  LEA.HI.X.SX32 R5, R5, R69, 0x1, P3 ;  /* 0x0000004505057211 */ /* 0x000fe200018f0eff */
[----:B--2---:R2:W-:Y:S01]  /*126b0*/  STL [R1+0x444], R21 ;  /* 0x0004441501007387 */ /* 0x0045e20000100800 */
[----:B---3--:R-:W-:-:S03]  /*126c0*/  ISETP.GE.AND P3, PT, R6, RZ, PT ;  /* 0x000000ff0600720c */ /* 0x008fc60003f66270 */
[----:B--2---:R-:W2:Y:S01]  /*126d0*/  LDL R21, [R1+0x1244] ;  /* 0x0012440001157983 */ /* 0x004ea20000100800 */
[----:B------:R-:W-:Y:S01]  /*126e0*/  LEA.HI.X.SX32 R6, R4, R69, 0x1, P6 ;  /* 0x0000004504067211 */ /* 0x000fe200030f0eff */
[----:B------:R-:W-:Y:S02]  /*126f0*/  @P0 IMAD.MOV.U32 R4, RZ, RZ, R42 ;  /* 0x000000ffff040224 */ /* 0x000fe400078e002a */
[----:B------:R3:W-:Y:S04]  /*12700*/  STL [R1+0x448], R66 ;  /* 0x0004484201007387 */ /* 0x0007e80000100800 */
[----:B------:R4:W2:Y:S04]  /*12710*/  @P0 LDG.E.U16 R37, desc[UR20][R4.64] ;  /* 0x0000001404250981 */ /* 0x0008a8000c1e1500 */
[----:B---3--:R-:W3:Y:S04]  /*12720*/  LDL.LU R66, [R1+0x8c] ;  /* 0x00008c0001427983 */ /* 0x008ee80000300800 */
[----:B------:R-:W-:Y:S01]  /*12730*/  STL [R1+0x824], R42 ;  /* 0x0008242a01007387 */ /* 0x000fe20000100800 */
[----:B----4-:R-:W-:-:S03]  /*12740*/  @P0 IMAD.MOV.U32 R4, RZ, RZ, R71 ;  /* 0x000000ffff040224 */ /* 0x010fc600078e0047 */
[----:B------:R-:W-:Y:S04]  /*12750*/  STL [R1+0x84], R67 ;  /* 0x0000844301007387 */ /* 0x000fe80000100800 */
[----:B------:R-:W-:Y:S04]  /*12760*/  STL [R1+0x854], R71 ;  /* 0x0008544701007387 */ /* 0x000fe80000100800 */
[----:B------:R4:W-:Y:S01]  /*12770*/  STL [R1+0x820], R5 ;  /* 0x0008200501007387 */ /* 0x0009e20000100800 */
[----:B------:R-:W-:Y:S01]  /*12780*/  ISETP.GT.U32.AND P5, PT, R68, R41, PT ;  /* 0x000000294400720c */ /* 0x000fe20003fa4070 */
[----:B------:R-:W-:-:S02]  /*12790*/  @!P4 IMAD.IADD R62, R62, 0x1, -R68 ;  /* 0x000000013e3ec824 */ /* 0x000fc400078e0a44 */
[----:B----4-:R-:W-:Y:S01]  /*127a0*/  @P0 IMAD.MOV.U32 R5, RZ, RZ, R6 ;  /* 0x000000ffff050224 */ /* 0x010fe200078e0006 */
[----:B------:R-:W-:Y:S01]  /*127b0*/  ISETP.GE.AND P6, PT, R7, RZ, PT ;  /* 0x000000ff0700720c */ /* 0x000fe20003fc6270 */
[----:B------:R-:W4:Y:S04]  /*127c0*/  LDL.LU R42, [R1+0x13cc] ;  /* 0x0013cc00012a7983 */ /* 0x000f280000300800 */
[----:B------:R0:W4:Y:S01]  /*127d0*/  @P0 LDG.E.U16 R38, desc[UR20][R4.64] ;  /* 0x0000001404260981 */ /* 0x000122000c1e1500 */
[----:B------:R-:W-:-:S03]  /*127e0*/  ISETP.GT.U32.AND P4, PT, R68, R47, PT ;  /* 0x0000002f4400720c */ /* 0x000fc60003f84070 */
[----:B------:R-:W-:Y:S01]  /*127f0*/  @!P5 IMAD.IADD R41, R41, 0x1, -R68 ;  /* 0x000000012929d824 */ /* 0x000fe200078e0a44 */
[----:B------:R-:W-:Y:S01]  /*12800*/  ISETP.GT.U32.AND P5, PT, R68, R62, PT ;  /* 0x0000003e4400720c */ /* 0x000fe20003fa4070 */
[----:B0-----:R-:W-:-:S08]  /*12810*/  IMAD.MOV.U32 R5, RZ, RZ, R67 ;  /* 0x000000ffff057224 */ /* 0x001fd000078e0043 */
[----:B------:R-:W-:Y:S01]  /*12820*/  @!P4 IMAD.IADD R47, R47, 0x1, -R68 ;  /* 0x000000012f2fc824 */ /* 0x000fe200078e0a44 */
[----:B------:R-:W-:Y:S01]  /*12830*/  ISETP.GT.U32.AND P4, PT, R68, R41, PT ;  /* 0x000000294400720c */ /* 0x000fe20003f84070 */
[----:B------:R-:W-:Y:S02]  /*12840*/  @!P3 IMAD.MOV R5, RZ, RZ, -R5 ;  /* 0x000000ffff05b224 */ /* 0x000fe400078e0a05 */
[----:B------:R-:W-:-:S03]  /*12850*/  IMAD.MOV.U32 R4, RZ, RZ, R47 ;  /* 0x000000ffff047224 */ /* 0x000fc600078e002f */
[----:B------:R-:W-:Y:S01]  /*12860*/  SEL R5, R73, R5, !P1 ;  /* 0x0000000549057207 */ /* 0x000fe20004800000 */
[----:B------:R-:W-:-:S05]  /*12870*/  @!P6 IMAD.MOV R4, RZ, RZ, -R4 ;  /* 0x000000ffff04e224 */ /* 0x000fca00078e0a04 */
[----:B------:R-:W-:Y:S01]  /*12880*/  SEL R4, R73, R4, !P1 ;  /* 0x0000000449047207 */ /* 0x000fe20004800000 */
[--C-:B------:R-:W-:Y:S02]  /*12890*/  @!P4 IMAD.IADD R41, R41, 0x1, -R68.reuse ;  /* 0x000000012929c824 */ /* 0x100fe400078e0a44 */
[----:B------:R-:W-:Y:S02]  /*128a0*/  @!P5 IMAD.IADD R62, R62, 0x1, -R68 ;  /* 0x000000013e3ed824 */ /* 0x000fe400078e0a44 */
[----:B------:R-:W-:Y:S01]  /*128b0*/  IMAD R4, R4, UR5, RZ ;  /* 0x0000000504047c24 */ /* 0x000fe2000f8e02ff */
[----:B------:R-:W-:Y:S01]  /*128c0*/  PRMT R39, RZ, 0x7610, R39 ;  /* 0x00007610ff277816 */ /* 0x000fe20000000027 */
[----:B------:R-:W0:Y:S01]  /*128d0*/  LDCU UR5, c[0x0][0x3b0] ;  /* 0x00007600ff0577ac */ /* 0x000e220008000800 */
[----:B------:R-:W-:Y:S02]  /*128e0*/  ISETP.GE.AND P6, PT, R26, RZ, PT ;  /* 0x000000ff1a00720c */ /* 0x000fe40003fc6270 */
[----:B------:R-:W-:Y:S01]  /*128f0*/  PRMT R8, RZ, 0x7610, R8 ;  /* 0x00007610ff087816 */ /* 0x000fe20000000008 */
[----:B--2---:R2:W-:Y:S01]  /*12900*/  STL [R1+0x440], R37 ;  /* 0x0004402501007387 */ /* 0x0045e20000100800 */
[----:B---3--:R-:W-:-:S03]  /*12910*/  ISETP.GT.U32.AND P3, PT, R68, R66, PT ;  /* 0x000000424400720c */ /* 0x008fc60003f64070 */
[----:B--2---:R-:W2:Y:S04]  /*12920*/  LDL.LU R37, [R1+0x13c8] ;  /* 0x0013c80001257983 */ /* 0x004ea80000300800 */
[----:B------:R3:W-:Y:S01]  /*12930*/  STL [R1+0x850], R6 ;  /* 0x0008500601007387 */ /* 0x0007e20000100800 */
[----:B------:R-:W-:Y:S01]  /*12940*/  ISETP.GE.AND P5, PT, R21, RZ, PT ;  /* 0x000000ff1500720c */ /* 0x000fe20003fa6270 */
[----:B---3--:R-:W-:Y:S01]  /*12950*/  IMAD R6, R5, UR4, RZ ;  /* 0x0000000405067c24 */ /* 0x008fe2000f8e02ff */
[----:B------:R-:W-:-:S03]  /*12960*/  PRMT R92, RZ, 0x7610, R92 ;  /* 0x00007610ff5c7816 */ /* 0x000fc6000000005c */
[----:B------:R-:W-:Y:S01]  /*12970*/  @!P3 IMAD.IADD R66, R66, 0x1, -R68 ;  /* 0x000000014242b824 */ /* 0x000fe200078e0a44 */
[----:B------:R-:W3:Y:S01]  /*12980*/  LDCU UR4, c[0x0][0x3b0] ;  /* 0x00007600ff0477ac */ /* 0x000ee20008000800 */
[-C--:B------:R-:W-:Y:S01]  /*12990*/  LEA R7, P4, R6, R72.reuse, 0x1 ;  /* 0x0000004806077211 */ /* 0x080fe200078808ff */
[----:B------:R-:W-:Y:S01]  /*129a0*/  IMAD.MOV.U32 R5, RZ, RZ, R62 ;  /* 0x000000ffff057224 */ /* 0x000fe200078e003e */
[----:B------:R-:W-:Y:S02]  /*129b0*/  LEA R21, P3, R4, R72, 0x1 ;  /* 0x0000004804157211 */ /* 0x000fe400078608ff */
[----:B------:R-:W-:Y:S01]  /*129c0*/  LEA.HI.X.SX32 R6, R6, R69, 0x1, P4 ;  /* 0x0000004506067211 */ /* 0x000fe200020f0eff */
[----:B----4-:R4:W-:Y:S04]  /*129d0*/  STL [R1+0x43c], R38 ;  /* 0x00043c2601007387 */ /* 0x0109e80000100800 */
[----:B----4-:R-:W4:Y:S04]  /*129e0*/  LDL.LU R38, [R1+0x9c] ;  /* 0x00009c0001267983 */ /* 0x010f280000300800 */
[----:B------:R-:W2:Y:S04]  /*129f0*/  LDL.LU R67, [R1+0x98] ;  /* 0x0000980001437983 */ /* 0x000ea80000300800 */
[----:B------:R0:W-:Y:S04]  /*12a00*/  STL [R1+0x80], R47 ;  /* 0x0000802f01007387 */ /* 0x0001e80000100800 */
[----:B0-----:R-:W2:Y:S04]  /*12a10*/  LDL R47, [R1+0x1270] ;  /* 0x00127000012f7983 */ /* 0x001ea80000100800 */
[----:B------:R0:W-:Y:S04]  /*12a20*/  STL [R1+0x88], R62 ;  /* 0x0000883e01007387 */ /* 0x0001e80000100800 */
[----:B0-----:R-:W3:Y:S04]  /*12a30*/  LDL.LU R62, [R1+0x94] ;  /* 0x00009400013e7983 */ /* 0x001ee80000300800 */
[----:B------:R0:W-:Y:S04]  /*12a40*/  STL [R1+0x884], R7 ;  /* 0x0008840701007387 */ /* 0x0001e80000100800 */
[----:B------:R-:W-:Y:S01]  /*12a50*/  STL [R1+0x8b4], R21 ;  /* 0x0008b41501007387 */ /* 0x000fe20000100800 */
[----:B0-----:R-:W-:-:S03]  /*12a60*/  @P0 LOP3.LUT R7, R7, R6, RZ, 0x3c, !PT ;  /* 0x0000000607070212 */ /* 0x001fc600078e3cff */
[----:B------:R0:W-:Y:S01]  /*12a70*/  STL [R1+0x880], R6 ;  /* 0x0008800601007387 */ /* 0x0001e20000100800 */
[----:B------:R-:W-:Y:S02]  /*12a80*/  LEA.HI.X.SX32 R26, R4, R69, 0x1, P3 ;  /* 0x00000045041a7211 */ /* 0x000fe400018f0eff */
[----:B0-----:R-:W-:-:S04]  /*12a90*/  @P0 LOP3.LUT R6, R7, R6, RZ, 0x3c, !PT ;  /* 0x0000000607060212 */ /* 0x001fc800078e3cff */
[----:B------:R-:W-:-:S05]  /*12aa0*/  @P0 LOP3.LUT R7, R7, R6, RZ, 0x3c, !PT ;  /* 0x0000000607070212 */ /* 0x000fca00078e3cff */
[----:B------:R0:W3:Y:S02]  /*12ab0*/  @P0 LDG.E.U16 R39, desc[UR20][R6.64] ;  /* 0x0000001406270981 */ /* 0x0000e4000c1e1500 */
[----:B0-----:R-:W-:Y:S02]  /*12ac0*/  @P0 IMAD.MOV.U32 R6, RZ, RZ, R21 ;  /* 0x000000ffff060224 */ /* 0x001fe400078e0015 */
[----:B------:R-:W-:-:S05]  /*12ad0*/  @P0 IMAD.MOV.U32 R7, RZ, RZ, R26 ;  /* 0x000000ffff070224 */ /* 0x000fca00078e001a */
[----:B------:R0:W4:Y:S01]  /*12ae0*/  @P0 LDG.E.U16 R8, desc[UR20][R6.64] ;  /* 0x0000001406080981 */ /* 0x000122000c1e1500 */
[----:B------:R-:W-:Y:S01]  /*12af0*/  ISETP.GT.U32.AND P4, PT, R68, R66, PT ;  /* 0x000000424400720c */ /* 0x000fe20003f84070 */
[----:B------:R-:W-:Y:S02]  /*12b00*/  @!P6 IMAD.MOV R5, RZ, RZ, -R5 ;  /* 0x000000ffff05e224 */ /* 0x000fe400078e0a05 */
[----:B------:R-:W-:-:S04]  /*12b10*/  IMAD.MOV.U32 R4, RZ, RZ, R41 ;  /* 0x000000ffff047224 */ /* 0x000fc800078e0029 */
[----:B------:R-:W-:Y:S01]  /*12b20*/  @!P5 IMAD.MOV R4, RZ, RZ, -R4 ;  /* 0x000000ffff04d224 */ /* 0x000fe200078e0a04 */
[C---:B0-----:R-:W-:Y:S01]  /*12b30*/  SEL R6, R73.reuse, R5, !P1 ;  /* 0x0000000549067207 */ /* 0x041fe20004800000 */
[----:B------:R0:W-:Y:S03]  /*12b40*/  STL [R1+0x8b0], R26 ;  /* 0x0008b01a01007387 */ /* 0x0001e60000100800 */
[----:B------:R-:W-:Y:S01]  /*12b50*/  SEL R5, R73, R4, !P1 ;  /* 0x0000000449057207 */ /* 0x000fe20004800000 */
[----:B------:R-:W-:Y:S02]  /*12b60*/  @!P4 IMAD.IADD R66, R66, 0x1, -R68 ;  /* 0x000000014242c824 */ /* 0x000fe400078e0a44 */
[----:B------:R-:W-:Y:S01]  /*12b70*/  IMAD R6, R6, UR7, RZ ;  /* 0x0000000706067c24 */ /* 0x000fe2000f8e02ff */
[----:B------:R-:W-:Y:S01]  /*12b80*/  PRMT R7, RZ, 0x7610, R7 ;  /* 0x00007610ff077816 */ /* 0x000fe20000000007 */
[----:B------:R-:W-:Y:S01]  /*12b90*/  IMAD.MOV.U32 R4, RZ, RZ, R66 ;  /* 0x000000ffff047224 */ /* 0x000fe200078e0042 */
[----:B------:R-:W-:Y:S01]  /*12ba0*/  PRMT R34, RZ, 0x7610, R34 ;  /* 0x00007610ff227816 */ /* 0x000fe20000000022 */
[----:B0-----:R-:W4:Y:S01]  /*12bb0*/  LDL R26, [R1+0x12a4] ;  /* 0x0012a400011a7983 */ /* 0x001f220000100800 */
[----:B-1----:R-:W-:Y:S01]  /*12bc0*/  IMAD R5, R5, UR12, RZ ;  /* 0x0000000c05057c24 */ /* 0x002fe2000f8e02ff */
[C---:B------:R-:W-:Y:S01]  /*12bd0*/  LEA R21, P4, R6.reuse, R72, 0x1 ;  /* 0x0000004806157211 */ /* 0x040fe200078808ff */
[----:B------:R-:W0:Y:S03]  /*12be0*/  LDCU UR7, c[0x0][0x3b0] ;  /* 0x00007600ff0777ac */ /* 0x000e260008000800 */
[----:B------:R-:W-:Y:S01]  /*12bf0*/  LEA.HI.X.SX32 R41, R6, R69, 0x1, P4 ;  /* 0x0000004506297211 */ /* 0x000fe200020f0eff */
[----:B------:R-:W1:Y:S01]  /*12c00*/  LDCU UR12, c[0x0][0x3b0] ;  /* 0x00007600ff0c77ac */ /* 0x000e620008000800 */
[----:B--2---:R-:W-:-:S13]  /*12c10*/  ISETP.GE.AND P5, PT, R47, RZ, PT ;  /* 0x000000ff2f00720c */ /* 0x004fda0003fa6270 */
[----:B------:R-:W-:-:S05]  /*12c20*/  @!P5 IMAD.MOV R4, RZ, RZ, -R4 ;  /* 0x000000ffff04d224 */ /* 0x000fca00078e0a04 */
[----:B------:R-:W-:Y:S01]  /*12c30*/  SEL R6, R73, R4, !P1 ;  /* 0x0000000449067207 */ /* 0x000fe20004800000 */
[----:B------:R-:W-:Y:S01]  /*12c40*/  @P0 IMAD.MOV.U32 R4, RZ, RZ, R21 ;  /* 0x000000ffff040224 */ /* 0x000fe200078e0015 */
[----:B---3--:R2:W-:Y:S04]  /*12c50*/  STL [R1+0x438], R39 ;  /* 0x0004382701007387 */ /* 0x0085e80000100800 */
[----:B--2---:R-:W2:Y:S04]  /*12c60*/  LDL.LU R39, [R1+0xa0] ;  /* 0x0000a00001277983 */ /* 0x004ea80000300800 */
[----:B------:R-:W3:Y:S04]  /*12c70*/  LDL R47, [R1+0x12c0] ;  /* 0x0012c000012f7983 */ /* 0x000ee80000100800 */
[----:B------:R0:W-:Y:S04]  /*12c80*/  STL [R1+0x8c], R66 ;  /* 0x00008c4201007387 */ /* 0x0001e80000100800 */
[----:B0-----:R-:W2:Y:S04]  /*12c90*/  LDL R66, [R1+0x12cc] ;  /* 0x0012cc0001427983 */ /* 0x001ea80000100800 */
[----:B----4-:R0:W-:Y:S02]  /*12ca0*/  STL [R1+0x388], R8 ;  /* 0x0003880801007387 */ /* 0x0101e40000100800 */
[----:B0-----:R-:W-:-:S04]  /*12cb0*/  LEA R8, P5, R5, R72, 0x1 ;  /* 0x0000004805087211 */ /* 0x001fc800078a08ff */
[----:B------:R-:W-:Y:S01]  /*12cc0*/  LEA.HI.X.SX32 R71, R5, R69, 0x1, P5 ;  /* 0x0000004505477211 */ /* 0x000fe200028f0eff */
[----:B------:R-:W-:-:S05]  /*12cd0*/  @P0 IMAD.MOV.U32 R5, RZ, RZ, R41 ;  /* 0x000000ffff050224 */ /* 0x000fca00078e0029 */
[----:B------:R0:W4:Y:S02]  /*12ce0*/  @P0 LDG.E.U16 R92, desc[UR20][R4.64] ;  /* 0x00000014045c0981 */ /* 0x000124000c1e1500 */
[----:B0-----:R-:W-:Y:S02]  /*12cf0*/  @P0 IMAD.MOV.U32 R4, RZ, RZ, R8 ;  /* 0x000000ffff040224 */ /* 0x001fe400078e0008 */
[----:B------:R-:W-:-:S05]  /*12d00*/  @P0 IMAD.MOV.U32 R5, RZ, RZ, R71 ;  /* 0x000000ffff050224 */ /* 0x000fca00078e0047 */
[----:B------:R0:W2:Y:S01]  /*12d10*/  @P0 LDG.E.U16 R7, desc[UR20][R4.64] ;  /* 0x0000001404070981 */ /* 0x0000a2000c1e1500 */
[C---:B------:R-:W-:Y:S02]  /*12d20*/  ISETP.GT.U32.AND P3, PT, R68.reuse, R67, PT ;  /* 0x000000434400720c */ /* 0x040fe40003f64070 */
[----:B------:R-:W-:-:S11]  /*12d30*/  ISETP.GT.U32.AND P6, PT, R68, R38, PT ;  /* 0x000000264400720c */ /* 0x000fd60003fc4070 */
[--C-:B------:R-:W-:Y:S02]  /*12d40*/  @!P3 IMAD.IADD R67, R67, 0x1, -R68.reuse ;  /* 0x000000014343b824 */ /* 0x100fe400078e0a44 */
[----:B------:R-:W-:-:S03]  /*12d50*/  @!P6 IMAD.IADD R38, R38, 0x1, -R68 ;  /* 0x000000012626e824 */ /* 0x000fc600078e0a44 */
[C---:B------:R-:W-:Y:S01]  /*12d60*/  ISETP.GT.U32.AND P6, PT, R68.reuse, R67, PT ;  /* 0x000000434400720c */ /* 0x040fe20003fc4070 */
[----:B------:R-:W-:Y:S01]  /*12d70*/  STL [R1+0x8e4], R21 ;  /* 0x0008e41501007387 */ /* 0x000fe20000100800 */
[----:B------:R-:W-:Y:S01]  /*12d80*/  ISETP.GT.U32.AND P4, PT, R68, R62, PT ;  /* 0x0000003e4400720c */ /* 0x000fe20003f84070 */
[----:B------:R-:W-:Y:S01]  /*12d90*/  IMAD R6, R6, UR4, RZ ;  /* 0x0000000406067c24 */ /* 0x000fe2000f8e02ff */
[----:B------:R-:W-:Y:S01]  /*12da0*/  ISETP.GE.AND P5, PT, R26, RZ, PT ;  /* 0x000000ff1a00720c */ /* 0x000fe20003fa6270 */
[----:B------:R-:W-:Y:S01]  /*12db0*/  STL [R1+0x914], R8 ;  /* 0x0009140801007387 */ /* 0x000fe20000100800 */
[----:B0-----:R-:W-:Y:S01]  /*12dc0*/  PRMT R4, RZ, 0x7610, R4 ;  /* 0x00007610ff047816 */ /* 0x001fe20000000004 */
[----:B------:R-:W0:Y:S02]  /*12dd0*/  LDCU UR4, c[0x0][0x3b0] ;  /* 0x00007600ff0477ac */ /* 0x000e240008000800 */
[----:B------:R1:W-:Y:S04]  /*12de0*/  STL [R1+0x8e0], R41 ;  /* 0x0008e02901007387 */ /* 0x0003e80000100800 */
[--C-:B------:R-:W-:Y:S01]  /*12df0*/  @!P6 IMAD.IADD R67, R67, 0x1, -R68.reuse ;  /* 0x000000014343e824 */ /* 0x100fe200078e0a44 */
[----:B-1----:R-:W4:Y:S04]  /*12e00*/  LDL.LU R41, [R1+0x13c4] ;  /* 0x0013c40001297983 */ /* 0x002f280000300800 */
[----:B------:R-:W4:Y:S04]  /*12e10*/  LDL.LU R21, [R1+0x13c0] ;  /* 0x0013c00001157983 */ /* 0x000f280000300800 */
[----:B------:R-:W-:Y:S04]  /*12e20*/  STL [R1+0x910], R71 ;  /* 0x0009104701007387 */ /* 0x000fe80000100800 */
[----:B------:R-:W4:Y:S01]  /*12e30*/  LDL.LU R26, [R1+0xac] ;  /* 0x0000ac00011a7983 */ /* 0x000f220000300800 */
[----:B------:R-:W-:Y:S01]  /*12e40*/  @!P4 IMAD.IADD R62, R62, 0x1, -R68 ;  /* 0x000000013e3ec824 */ /* 0x000fe200078e0a44 */
[----:B---3--:R-:W-:-:S02]  /*12e50*/  ISETP.GE.AND P4, PT, R47, RZ, PT ;  /* 0x000000ff2f00720c */ /* 0x008fc40003f86270 */
[----:B--2---:R1:W-:Y:S04]  /*12e60*/  STL [R1+0x380], R7 ;  /* 0x0003800701007387 */ /* 0x0043e80000100800 */
[----:B------:R-:W-:Y:S01]  /*12e70*/  STL [R1+0x98], R67 ;  /* 0x0000984301007387 */ /* 0x000fe20000100800 */
[----:B-1----:R-:W-:-:S04]  /*12e80*/  LEA R7, P6, R6, R72, 0x1 ;  /* 0x0000004806077211 */ /* 0x002fc800078c08ff */
[----:B------:R-:W-:Y:S01]  /*12e90*/  LEA.HI.X.SX32 R6, R6, R69, 0x1, P6 ;  /* 0x0000004506067211 */ /* 0x000fe200030f0eff */
[----:B------:R1:W-:Y:S04]  /*12ea0*/  STL [R1+0x944], R7 ;  /* 0x0009440701007387 */ /* 0x0003e80000100800 */
[----:B------:R-:W2:Y:S04]  /*12eb0*/  LDL R71, [R1+0x125c] ;  /* 0x00125c0001477983 */ /* 0x000ea80000100800 */
[----:B------:R-:W3:Y:S01]  /*12ec0*/  LDL.LU R47, [R1+0xa8] ;  /* 0x0000a800012f7983 */ /* 0x000ee20000300800 */
[----:B-1----:R-:W-:-:S03]  /*12ed0*/  @P0 LOP3.LUT R7, R7, R6, RZ, 0x3c, !PT ;  /* 0x0000000607070212 */ /* 0x002fc600078e3cff */
[----:B------:R1:W-:Y:S02]  /*12ee0*/  STL [R1+0x940], R6 ;  /* 0x0009400601007387 */ /* 0x0003e40000100800 */
[----:B-1----:R-:W-:-:S04]  /*12ef0*/  @P0 LOP3.LUT R6, R7, R6, RZ, 0x3c, !PT ;  /* 0x0000000607060212 */ /* 0x002fc800078e3cff */
[----:B------:R-:W-:-:S05]  /*12f00*/  @P0 LOP3.LUT R7, R7, R6, RZ, 0x3c, !PT ;  /* 0x0000000607070212 */ /* 0x000fca00078e3cff */
[----:B------:R1:W2:Y:S01]  /*12f10*/  @P0 LDG.E.U16 R4, desc[UR20][R6.64] ;  /* 0x0000001406040981 */ /* 0x0002a2000c1e1500 */
[C---:B------:R-:W-:Y:S02]  /*12f20*/  ISETP.GT.U32.AND P3, PT, R68.reuse, R38, PT ;  /* 0x000000264400720c */ /* 0x040fe40003f64070 */
[----:B------:R-:W-:-:S11]  /*12f30*/  ISETP.GT.U32.AND P6, PT, R68, R62, PT ;  /* 0x0000003e4400720c */ /* 0x000fd60003fc4070 */
[----:B------:R-:W-:Y:S01]  /*12f40*/  @!P3 IMAD.IADD R38, R38, 0x1, -R68 ;  /* 0x000000012626b824 */ /* 0x000fe200078e0a44 */
[----:B------:R-:W-:-:S03]  /*12f50*/  ISETP.GT.U32.AND P3, PT, R68, R39, PT ;  /* 0x000000274400720c */ /* 0x000fc60003f64070 */
[----:B------:R-:W-:-:S04]  /*12f60*/  IMAD.MOV.U32 R5, RZ, RZ, R38 ;  /* 0x000000ffff057224 */ /* 0x000fc800078e0026 */
[----:B------:R-:W-:Y:S01]  /*12f70*/  @!P5 IMAD.MOV R5, RZ, RZ, -R5 ;  /* 0x000000ffff05d224 */ /* 0x000fe200078e0a05 */
[----:B------:R-:W-:-:S05]  /*12f80*/  ISETP.GE.AND P5, PT, R66, RZ, PT ;  /* 0x000000ff4200720c */ /* 0x000fca0003fa6270 */
[----:B------:R-:W-:Y:S01]  /*12f90*/  @!P3 IMAD.IADD R39, R39, 0x1, -R68 ;  /* 0x000000012727b824 */ /* 0x000fe200078e0a44 */
[----:B-1----:R-:W-:-:S04]  /*12fa0*/  SEL R6, R73, R5, !P1 ;  /* 0x0000000549067207 */ /* 0x002fc80004800000 */
[----:B------:R-:W-:Y:S01]  /*12fb0*/  ISETP.GT.U32.AND P3, PT, R68, R39, PT ;  /* 0x000000274400720c */ /* 0x000fe20003f64070 */
[----:B------:R-:W-:Y:S02]  /*12fc0*/  @!P6 IMAD.IADD R62, R62, 0x1, -R68 ;  /* 0x000000013e3ee824 */ /* 0x000fe400078e0a44 */
[----:B0-----:R-:W-:Y:S01]  /*12fd0*/  IMAD R6, R6, UR4, RZ ;  /* 0x0000000406067c24 */ /* 0x001fe2000f8e02ff */
[----:B------:R-:W-:Y:S01]  /*12fe0*/  PRMT R30, RZ, 0x7610, R30 ;  /* 0x00007610ff1e7816 */ /* 0x000fe2000000001e */
[----:B------:R-:W0:Y:S08]  /*12ff0*/  LDCU UR4, c[0x0][0x3b0] ;  /* 0x00007600ff0477ac */ /* 0x000e300008000800 */
[----:B------:R-:W-:Y:S01]  /*13000*/  @!P3 IMAD.IADD R39, R39, 0x1, -R68 ;  /* 0x000000012727b824 */ /* 0x000fe200078e0a44 */
[----:B--2---:R1:W-:Y:S04]  /*13010*/  STL [R1+0x37c], R4 ;  /* 0x00037c0401007387 */ /* 0x0043e80000100800 */
[----:B------:R-:W2:Y:S01]  /*13020*/  LDL.LU R8, [R1+0xb0] ;  /* 0x0000b00001087983 */ /* 0x000ea20000300800 */
[----:B-1----:R-:W-:-:S04]  /*13030*/  IMAD.MOV.U32 R4, RZ, RZ, R67 ;  /* 0x000000ffff047224 */ /* 0x002fc800078e0043 */
[----:B------:R-:W-:Y:S01]  /*13040*/  @!P4 IMAD.MOV R4, RZ, RZ, -R4 ;  /* 0x000000ffff04c224 */ /* 0x000fe200078e0a04 */
[----:B----4-:R-:W-:Y:S04]  /*13050*/  STL [R1+0x384], R92 ;  /* 0x0003845c01007387 */ /* 0x010fe80000100800 */
[----:B------:R-:W-:Y:S01]  /*13060*/  SEL R5, R73, R4, !P1 ;  /* 0x0000000449057207 */ /* 0x000fe20004800000 */
[----:B------:R-:W4:Y:S01]  /*13070*/  LDL.LU R66, [R1+0xa4] ;  /* 0x0000a40001427983 */ /* 0x000f220000300800 */
[----:B------:R-:W-:-:S03]  /*13080*/  IMAD.MOV.U32 R4, RZ, RZ, R62 ;  /* 0x000000ffff047224 */ /* 0x000fc600078e003e */
[----:B------:R1:W-:Y:S01]  /*13090*/  STL [R1+0x94], R62 ;  /* 0x0000943e01007387 */ /* 0x0003e20000100800 */
[----:B------:R-:W-:Y:S01]  /*130a0*/  IMAD R5, R5, UR5, RZ ;  /* 0x0000000505057c24 */ /* 0x000fe2000f8e02ff */
[----:B------:R-:W-:Y:S01]  /*130b0*/  ISETP.GT.U32.AND P4, PT, R68, R26, PT ;  /* 0x0000001a4400720c */ /* 0x000fe20003f84070 */
[----:B------:R-:W-:Y:S01]  /*130c0*/  @!P5 IMAD.MOV R4, RZ, RZ, -R4 ;  /* 0x000000ffff04d224 */ /* 0x000fe200078e0a04 */
[----:B------:R-:W-:Y:S01]  /*130d0*/  PRMT R7, RZ, 0x7610, R7 ;  /* 0x00007610ff077816 */ /* 0x000fe20000000007 */
[----:B------:R-:W0:Y:S01]  /*130e0*/  LDCU UR5, c[0x0][0x3b0] ;  /* 0x00007600ff0577ac */ /* 0x000e220008000800 */
[-C--:B------:R-:W-:Y:S02]  /*130f0*/  LEA R67, P3, R5, R72.reuse, 0x1 ;  /* 0x0000004805437211 */ /* 0x080fe400078608ff */
[----:B-1----:R-:W-:-:S04]  /*13100*/  LEA R62, P6, R6, R72, 0x1 ;  /* 0x00000048063e7211 */ /* 0x002fc800078c08ff */
[-C--:B------:R-:W-:Y:S02]  /*13110*/  LEA.HI.X.SX32 R38, R6, R69.reuse, 0x1, P6 ;  /* 0x0000004506267211 */ /* 0x080fe400030f0eff */
[----:B------:R-:W-:Y:S02]  /*13120*/  LEA.HI.X.SX32 R92, R5, R69, 0x1, P3 ;  /* 0x00000045055c7211 */ /* 0x000fe400018f0eff */
[----:B------:R-:W-:Y:S01]  /*13130*/  SEL R6, R73, R4, !P1 ;  /* 0x0000000449067207 */ /* 0x000fe20004800000 */
[----:B------:R-:W-:Y:S02]  /*13140*/  @P0 IMAD.MOV.U32 R4, RZ, RZ, R62 ;  /* 0x000000ffff040224 */ /* 0x000fe400078e003e */
[----:B------:R-:W-:-:S05]  /*13150*/  @P0 IMAD.MOV.U32 R5, RZ, RZ, R38 ;  /* 0x000000ffff050224 */ /* 0x000fca00078e0026 */
[----:B------:R1:W2:Y:S02]  /*13160*/  @P0 LDG.E.U16 R34, desc[UR20][R4.64] ;  /* 0x0000001404220981 */ /* 0x0002a4000c1e1500 */
[----:B-1----:R-:W-:Y:S02]  /*13170*/  @P0 IMAD.MOV.U32 R4, RZ, RZ, R67 ;  /* 0x000000ffff040224 */ /* 0x002fe400078e0043 */
[----:B------:R-:W-:-:S05]  /*13180*/  @P0 IMAD.MOV.U32 R5, RZ, RZ, R92 ;  /* 0x000000ffff050224 */ /* 0x000fca00078e005c */
[----:B------:R1:W4:Y:S01]  /*13190*/  @P0 LDG.E.U16 R30, desc[UR20][R4.64] ;  /* 0x00000014041e0981 */ /* 0x000322000c1e1500 */
[----:B------:R-:W-:Y:S01]  /*131a0*/  ISETP.GE.AND P5, PT, R71, RZ, PT ;  /* 0x000000ff4700720c */ /* 0x000fe20003fa6270 */
[----:B------:R-:W-:Y:S02]  /*131b0*/  IMAD R6, R6, UR7, RZ ;  /* 0x0000000706067c24 */ /* 0x000fe4000f8e02ff */
[----:B------:R-:W-:Y:S01]  /*131c0*/  STL [R1+0x974], R62 ;  /* 0x0009743e01007387 */ /* 0x000fe20000100800 */
[----:B------:R-:W-:Y:S01]  /*131d0*/  @!P4 IMAD.IADD R26, R26, 0x1, -R68 ;  /* 0x000000011a1ac824 */ /* 0x000fe200078e0a44 */
[----:B---3--:R-:W-:Y:S01]  /*131e0*/  ISETP.GT.U32.AND P6, PT, R68, R47, PT ;  /* 0x0000002f4400720c */ /* 0x008fe20003fc4070 */
[----:B------:R-:W3:Y:S01]  /*131f0*/  LDCU UR7, c[0x0][0x3b0] ;  /* 0x00007600ff0777ac */ /* 0x000ee20008000800 */
[----:B------:R-:W-:Y:S01]  /*13200*/  STL [R1+0x9a4], R67 ;  /* 0x0009a44301007387 */ /* 0x000fe20000100800 */
[----:B-1----:R-:W-:-:S03]  /*13210*/  IMAD.MOV.U32 R4, RZ, RZ, R39 ;  /* 0x000000ffff047224 */ /* 0x002fc600078e0027 */
[----:B------:R1:W-:Y:S01]  /*13220*/  STL [R1+0x970], R38 ;  /* 0x0009702601007387 */ /* 0x0003e20000100800 */
[----:B------:R-:W-:-:S03]  /*13230*/  LEA R5, P4, R6, R72, 0x1 ;  /* 0x0000004806057211 */ /* 0x000fc600078808ff */
[----:B------:R-:W3:Y:S01]  /*13240*/  LDL R71, [R1+0x11f0] ;  /* 0x0011f00001477983 */ /* 0x000ee20000100800 */
[----:B------:R-:W-:Y:S01]  /*13250*/  @!P5 IMAD.MOV R4, RZ, RZ, -R4 ;  /* 0x000000ffff04d224 */ /* 0x000fe200078e0a04 */
[----:B------:R-:W-:Y:S02]  /*13260*/  LEA.HI.X.SX32 R39, R6, R69, 0x1, P4 ;  /* 0x0000004506277211 */ /* 0x000fe400020f0eff */
[----:B-1----:R-:W3:Y:S04]  /*13270*/  LDL.LU R38, [R1+0x13bc] ;  /* 0x0013bc0001267983 */ /* 0x002ee80000300800 */
[----:B------:R-:W3:Y:S04]  /*13280*/  LDL R62, [R1+0x1124] ;  /* 0x00112400013e7983 */ /* 0x000ee80000100800 */
[----:B------:R-:W-:Y:S01]  /*13290*/  STL [R1+0x9a0], R92 ;  /* 0x0009a05c01007387 */ /* 0x000fe20000100800 */
[----:B------:R-:W-:Y:S01]  /*132a0*/  SEL R6, R73, R4, !P1 ;  /* 0x0000000449067207 */ /* 0x000fe20004800000 */
[----:B------:R-:W-:-:S02]  /*132b0*/  @P0 IMAD.MOV.U32 R4, RZ, RZ, R5 ;  /* 0x000000ffff040224 */ /* 0x000fc400078e0005 */
[----:B--2---:R1:W-:Y:S04]  /*132c0*/  STL [R1+0x378], R34 ;  /* 0x0003782201007387 */ /* 0x0043e80000100800 */
[----:B-1----:R-:W2:Y:S04]  /*132d0*/  LDL.LU R34, [R1+0x13b8] ;  /* 0x0013b80001227983 */ /* 0x002ea80000300800 */
[----:B------:R-:W2:Y:S04]  /*132e0*/  LDL.LU R67, [R1+0xb4] ;  /* 0x0000b40001437983 */ /* 0x000ea80000300800 */
[----:B----4-:R1:W-:Y:S04]  /*132f0*/  STL [R1+0x374], R30 ;  /* 0x0003741e01007387 */ /* 0x0103e80000100800 */
[----:B-1----:R-:W4:Y:S04]  /*13300*/  LDL R30, [R1+0x1008] ;  /* 0x00100800011e7983 */ /* 0x002f280000100800 */
[----:B------:R1:W-:Y:S02]  /*13310*/  STL [R1+0x9d4], R5 ;  /* 0x0009d40501007387 */ /* 0x0003e40000100800 */
[----:B-1----:R-:W-:-:S05]  /*13320*/  @P0 IMAD.MOV.U32 R5, RZ, RZ, R39 ;  /* 0x000000ffff050224 */ /* 0x002fca00078e0027 */
[----:B------:R1:W2:Y:S01]  /*13330*/  @P0 LDG.E.U16 R7, desc[UR20][R4.64] ;  /* 0x0000001404070981 */ /* 0x0002a2000c1e1500 */
[----:B------:R-:W-:Y:S01]  /*13340*/  @!P6 IMAD.IADD R47, R47, 0x1, -R68 ;  /* 0x000000012f2fe824 */ /* 0x000fe200078e0a44 */
[C---:B------:R-:W-:Y:S02]  /*13350*/  ISETP.GT.U32.AND P6, PT, R68.reuse, R26, PT ;  /* 0x0000001a4400720c */ /* 0x040fe40003fc4070 */
[----:B------:R-:W-:Y:S01]  /*13360*/  ISETP.GT.U32.AND P5, PT, R68, R66, PT ;  /* 0x000000424400720c */ /* 0x000fe20003fa4070 */
[----:B0-----:R-:W-:Y:S01]  /*13370*/  IMAD R6, R6, UR4, RZ ;  /* 0x0000000406067c24 */ /* 0x001fe2000f8e02ff */
[----:B------:R0:W-:Y:S01]  /*13380*/  STL [R1+0x9d0], R39 ;  /* 0x0009d02701007387 */ /* 0x0001e20000100800 */
[----:B-1----:R-:W-:Y:S01]  /*13390*/  PRMT R4, RZ, 0x7610, R4 ;  /* 0x00007610ff047816 */ /* 0x002fe20000000004 */
[----:B------:R-:W1:Y:S07]  /*133a0*/  LDCU UR4, c[0x0][0x3b0] ;  /* 0x00007600ff0477ac */ /* 0x000e6e0008000800 */
[--C-:B------:R-:W-:Y:S01]  /*133b0*/  @!P6 IMAD.IADD R26, R26, 0x1, -R68.reuse ;  /* 0x000000011a1ae824 */ /* 0x100fe200078e0a44 */
[----:B0-----:R-:W4:Y:S01]  /*133c0*/  LDL R39, [R1+0xf90] ;  /* 0x000f900001277983 */ /* 0x001f220000100800 */
[----:B------:R-:W-:Y:S01]  /*133d0*/  @!P5 IMAD.IADD R66, R66, 0x1, -R68 ;  /* 0x000000014242d824 */ /* 0x000fe200078e0a44 */
[----:B---3--:R-:W-:-:S02]  /*133e0*/  ISETP.GE.AND P5, PT, R62, RZ, PT ;  /* 0x000000ff3e00720c */ /* 0x008fc40003fa6270 */
[----:B--2---:R0:W-:Y:S04]  /*133f0*/  STL [R1+0x370], R7 ;  /* 0x0003700701007387 */ /* 0x0041e80000100800 */
[----:B------:R-:W2:Y:S01]  /*13400*/  LDL.LU R62, [R1+0xb8] ;  /* 0x0000b800013e7983 */ /* 0x000ea20000300800 */
[----:B0-----:R-:W-:-:S04]  /*13410*/  LEA R7, P6, R6, R72, 0x1 ;  /* 0x0000004806077211 */ /* 0x001fc800078c08ff */
[----:B------:R-:W-:Y:S01]  /*13420*/  LEA.HI.X.SX32 R6, R6, R69, 0x1, P6 ;  /* 0x0000004506067211 */ /* 0x000fe200030f0eff */
[----:B------:R0:W-:Y:S04]  /*13430*/  STL [R1+0xa04], R7 ;  /* 0x000a040701007387 */ /* 0x0001e80000100800 */
[----:B------:R3:W-:Y:S01]  /*13440*/  STL [R1+0xa00], R6 ;  /* 0x000a000601007387 */ /* 0x0007e20000100800 */
[----:B0-----:R-:W-:-:S04]  /*13450*/  @P0 LOP3.LUT R7, R7, R6, RZ, 0x3c, !PT ;  /* 0x0000000607070212 */ /* 0x001fc800078e3cff */
[----:B---3--:R-:W-:-:S04]  /*13460*/  @P0 LOP3.LUT R6, R7, R6, RZ, 0x3c, !PT ;  /* 0x0000000607060212 */ /* 0x008fc800078e3cff */
[----:B------:R-:W-:-:S05]  /*13470*/  @P0 LOP3.LUT R7, R7, R6, RZ, 0x3c, !PT ;  /* 0x0000000607070212 */ /* 0x000fca00078e3cff */
[----:B------:R0:W3:Y:S01]  /*13480*/  @P0 LDG.E.U16 R4, desc[UR20][R6.64] ;  /* 0x0000001406040981 */ /* 0x0000e2000c1e1500 */
[C---:B------:R-:W-:Y:S02]  /*13490*/  ISETP.GT.U32.AND P3, PT, R68.reuse, R8, PT ;  /* 0x000000084400720c */ /* 0x040fe40003f64070 */
[----:B------:R-:W-:Y:S01]  /*134a0*/  ISETP.GT.U32.AND P4, PT, R68, R47, PT ;  /* 0x0000002f4400720c */ /* 0x000fe20003f84070 */
[----:B------:R-:W-:-:S10]  /*134b0*/  IMAD.MOV.U32 R5, RZ, RZ, R26 ;  /* 0x000000ffff057224 */ /* 0x000fd400078e001a */
[--C-:B------:R-:W-:Y:S01]  /*134c0*/  @!P3 IMAD.IADD R8, R8, 0x1, -R68.reuse ;  /* 0x000000010808b824 */ /* 0x100fe200078e0a44 */
[----:B------:R-:W-:Y:S01]  /*134d0*/  ISETP.GE.AND P3, PT, R71, RZ, PT ;  /* 0x000000ff4700720c */ /* 0x000fe20003f66270 */
[----:B------:R-:W-:Y:S01]  /*134e0*/  @!P4 IMAD.IADD R47, R47, 0x1, -R68 ;  /* 0x000000012f2fc824 */ /* 0x000fe200078e0a44 */
[----:B------:R-:W-:-:S04]  /*134f0*/  ISETP.GT.U32.AND P4, PT, R68, R66, PT ;  /* 0x000000424400720c */ /* 0x000fc80003f84070 */
[----:B------:R-:W-:Y:S01]  /*13500*/  STL [R1+0xa8], R47 ;  /* 0x0000a82f01007387 */ /* 0x000fe20000100800 */
[----:B------:R-:W-:-:S06]  /*13510*/  ISETP.GT.U32.AND P6, PT, R68, R67, PT ;  /* 0x000000434400720c */ /* 0x000fcc0003fc4070 */
[----:B------:R-:W-:-:S05]  /*13520*/  @!P3 IMAD.MOV R5, RZ, RZ, -R5 ;  /* 0x000000ffff05b224 */ /* 0x000fca00078e0a05 */
[----:B0-----:R-:W-:Y:S01]  /*13530*/  SEL R6, R73, R5, !P1 ;  /* 0x0000000549067207 */ /* 0x001fe20004800000 */
[----:B------:R-:W-:Y:S01]  /*13540*/  @!P4 IMAD.IADD R66, R66, 0x1, -R68 ;  /* 0x000000014242c824 */ /* 0x000fe200078e0a44 */
[----:B------:R-:W-:-:S03]  /*13550*/  ISETP.GT.U32.AND P3, PT, R68, R8, PT ;  /* 0x000000084400720c */ /* 0x000fc60003f64070 */
[----:B------:R-:W-:Y:S02]  /*13560*/  IMAD R6, R6, UR5, RZ ;  /* 0x0000000506067c24 */ /* 0x000fe4000f8e02ff */
[----:B------:R-:W-:Y:S01]  /*13570*/  @!P6 IMAD.IADD R67, R67, 0x1, -R68 ;  /* 0x000000014343e824 */ /* 0x000fe200078e0a44 */
[----:B----4-:R-:W-:Y:S01]  /*13580*/  ISETP.GE.AND P4, PT, R39, RZ, PT ;  /* 0x000000ff2700720c */ /* 0x010fe20003f86270 */
[----:B------:R-:W0:Y:S01]  /*13590*/  LDCU UR5, c[0x0][0x3b0] ;  /* 0x00007600ff0577ac */ /* 0x000e220008000800 */
[----:B------:R-:W-:-:S05]  /*135a0*/  PRMT R29, RZ, 0x7610, R29 ;  /* 0x00007610ff1d7816 */ /* 0x000fca000000001d */
[----:B------:R-:W-:Y:S01]  /*135b0*/  @!P3 IMAD.IADD R8, R8, 0x1, -R68 ;  /* 0x000000010808b824 */ /* 0x000fe200078e0a44 */
[----:B------:R-:W-:Y:S02]  /*135c0*/  PRMT R33, RZ, 0x7610, R33 ;  /* 0x00007610ff217816 */ /* 0x000fe40000000021 */
[----:B------:R-:W-:Y:S01]  /*135d0*/  PRMT R13, RZ, 0x7610, R13 ;  /* 0x00007610ff0d7816 */ /* 0x000fe2000000000d */
[----:B---3--:R3:W-:Y:S02]  /*135e0*/  STL [R1+0x36c], R4 ;  /* 0x00036c0401007387 */ /* 0x0087e40000100800 */
[----:B---3--:R-:W-:Y:S02]  /*135f0*/  IMAD.MOV.U32 R4, RZ, RZ, R47 ;  /* 0x000000ffff047224 */ /* 0x008fe400078e002f */
[----:B------:R-:W3:Y:S02]  /*13600*/  LDL R47, [R1+0xfa4] ;  /* 0x000fa400012f7983 */ /* 0x000ee40000100800 */
[----:B------:R-:W-:Y:S01]  /*13610*/  @!P5 IMAD.MOV R4, RZ, RZ, -R4 ;  /* 0x000000ffff04d224 */ /* 0x000fe200078e0a04 */
[----:B------:R-:W-:Y:S01]  /*13620*/  ISETP.GE.AND P5, PT, R30, RZ, PT ;  /* 0x000000ff1e00720c */ /* 0x000fe20003fa6270 */
[----:B------:R-:W4:Y:S03]  /*13630*/  LDL.LU R92, [R1+0xbc] ;  /* 0x0000bc00015c7983 */ /* 0x000f260000300800 */
[----:B------:R-:W-:Y:S01]  /*13640*/  SEL R5, R73, R4, !P1 ;  /* 0x0000000449057207 */ /* 0x000fe20004800000 */
[----:B------:R-:W-:Y:S01]  /*13650*/  IMAD.MOV.U32 R4, RZ, RZ, R66 ;  /* 0x000000ffff047224 */ /* 0x000fe200078e0042 */
[----:B------:R-:W-:-:S03]  /*13660*/  LEA R30, P6, R6, R72, 0x1 ;  /* 0x00000048061e7211 */ /* 0x000fc600078c08ff */
[----:B-1----:R-:W-:Y:S01]  /*13670*/  IMAD R5, R5, UR4, RZ ;  /* 0x0000000405057c24 */ /* 0x002fe2000f8e02ff */
[----:B------:R-:W-:Y:S01]  /*13680*/  LEA.HI.X.SX32 R39, R6, R69, 0x1, P6 ;  /* 0x0000004506277211 */ /* 0x000fe200030f0eff */
[----:B------:R1:W-:Y:S01]  /*13690*/  STL [R1+0xa4], R66 ;  /* 0x0000a44201007387 */ /* 0x0003e20000100800 */
[----:B------:R-:W-:Y:S01]  /*136a0*/  ISETP.GT.U32.AND P3, PT, R68, R67, PT ;  /* 0x000000434400720c */ /* 0x000fe20003f64070 */
[----:B------:R-:W-:Y:S01]  /*136b0*/  @!P5 IMAD.MOV R4, RZ, RZ, -R4 ;  /* 0x000000ffff04d224 */ /* 0x000fe200078e0a04 */
[----:B------:R-:W-:Y:S01]  /*136c0*/  LEA R7, P5, R5, R72, 0x1 ;  /* 0x0000004805077211 */ /* 0x000fe200078a08ff */
[----:B------:R-:W0:Y:S03]  /*136d0*/  LDCU UR4, c[0x0][0x3b0] ;  /* 0x00007600ff0477ac */ /* 0x000e260008000800 */
[----:B------:R-:W-:Y:S01]  /*136e0*/  SEL R6, R73, R4, !P1 ;  /* 0x0000000449067207 */ /* 0x000fe20004800000 */
[----:B------:R-:W-:Y:S01]  /*136f0*/  @P0 IMAD.MOV.U32 R4, RZ, RZ, R30 ;  /* 0x000000ffff040224 */ /* 0x000fe200078e001e */
[----:B------:R-:W-:Y:S01]  /*13700*/  LEA.HI.X.SX32 R71, R5, R69, 0x1, P5 ;  /* 0x0000004505477211 */ /* 0x000fe200028f0eff */
[----:B------:R-:W-:Y:S01]  /*13710*/  @P0 IMAD.MOV.U32 R5, RZ, RZ, R39 ;  /* 0x000000ffff050224 */ /* 0x000fe200078e0027 */
[----:B-1----:R-:W4:Y:S04]  /*13720*/  LDL R66, [R1+0xfc4] ;  /* 0x000fc40001427983 */ /* 0x002f280000100800 */
[----:B------:R1:W4:Y:S04]  /*13730*/  @P0 LDG.E.U16 R29, desc[UR20][R4.64] ;  /* 0x00000014041d0981 */ /* 0x000328000c1e1500 */
[----:B------:R-:W4:Y:S04]  /*13740*/  LDL.LU R26, [R1+0xc0] ;  /* 0x0000c000011a7983 */ /* 0x000f280000300800 */
[----:B------:R-:W-:Y:S01]  /*13750*/  STL [R1+0xa34], R30 ;  /* 0x000a341e01007387 */ /* 0x000fe20000100800 */
[----:B-1----:R-:W-:-:S02]  /*13760*/  IMAD.MOV.U32 R4, RZ, RZ, R8 ;  /* 0x000000ffff047224 */ /* 0x002fc400078e0008 */
[----:B------:R-:W-:Y:S01]  /*13770*/  IMAD R8, R6, UR7, RZ ;  /* 0x0000000706087c24 */ /* 0x000fe2000f8e02ff */
[----:B------:R1:W-:Y:S01]  /*13780*/  STL [R1+0xa64], R7 ;  /* 0x000a640701007387 */ /* 0x0003e20000100800 */
[----:B------:R-:W-:Y:S01]  /*13790*/  @P0 IMAD.MOV.U32 R6, RZ, RZ, R7 ;  /* 0x000000ffff060224 */ /* 0x000fe200078e0007 */
[----:B------:R-:W-:Y:S01]  /*137a0*/  PRMT R27, RZ, 0x7610, R27 ;  /* 0x00007610ff1b7816 */ /* 0x000fe2000000001b */
[----:B------:R-:W-:Y:S01]  /*137b0*/  @!P4 IMAD.MOV R4, RZ, RZ, -R4 ;  /* 0x000000ffff04c224 */ /* 0x000fe200078e0a04 */
[----:B--2---:R-:W-:Y:S01]  /*137c0*/  ISETP.GT.U32.AND P6, PT, R68, R62, PT ;  /* 0x0000003e4400720c */ /* 0x004fe20003fc4070 */
[----:B------:R-:W-:Y:S01]  /*137d0*/  @!P3 IMAD.IADD R67, R67, 0x1, -R68 ;  /* 0x000000014343b824 */ /* 0x000fe200078e0a44 */
[----:B------:R-:W-:Y:S01]  /*137e0*/  PRMT R31, RZ, 0x7610, R31 ;  /* 0x00007610ff1f7816 */ /* 0x000fe2000000001f */
[----:B------:R-:W2:Y:S01]  /*137f0*/  LDCU UR7, c[0x0][0x3b0] ;  /* 0x00007600ff0777ac */ /* 0x000ea20008000800 */
[----:B-1----:R-:W-:-:S05]  /*13800*/  @P0 IMAD.MOV.U32 R7, RZ, RZ, R71 ;  /* 0x000000ffff070224 */ /* 0x002fca00078e0047 */
[----:B------:R1:W2:Y:S02]  /*13810*/  @P0 LDG.E.U16 R33, desc[UR20][R6.64] ;  /* 0x0000001406210981 */ /* 0x0002a4000c1e1500 */
[----:B-1----:R-:W-:-:S04]  /*13820*/  LEA R6, P4, R8, R72, 0x1 ;  /* 0x0000004808067211 */ /* 0x002fc800078808ff */
[----:B------:R-:W-:-:S05]  /*13830*/  LEA.HI.X.SX32 R7, R8, R69, 0x1, P4 ;  /* 0x0000004508077211 */ /* 0x000fca00020f0eff */
[----:B------:R1:W2:Y:S01]  /*13840*/  @P0 LDG.E.U16 R13, desc[UR20][R6.64] ;  /* 0x00000014060d0981 */ /* 0x0002a2000c1e1500 */
[----:B------:R-:W-:-:S03]  /*13850*/  SEL R5, R73, R4, !P1 ;  /* 0x0000000449057207 */ /* 0x000fc60004800000 */
[----:B------:R0:W-:Y:S01]  /*13860*/  STL [R1+0xa30], R39 ;  /* 0x000a302701007387 */ /* 0x0001e20000100800 */
[----:B------:R-:W-:Y:S02]  /*13870*/  IMAD.MOV.U32 R4, RZ, RZ, R67 ;  /* 0x000000ffff047224 */ /* 0x000fe400078e0043 */
[----:B------:R-:W-:Y:S01]  /*13880*/  IMAD R5, R5, UR11, RZ ;  /* 0x0000000b05057c24 */ /* 0x000fe2000f8e02ff */
[----:B0-----:R-:W2:Y:S04]  /*13890*/  LDL.LU R39, [R1+0x13b4] ;  /* 0x0013b40001277983 */ /* 0x001ea80000300800 */
[----:B------:R-:W2:Y:S01]  /*138a0*/  LDL.LU R30, [R1+0x13b0] ;  /* 0x0013b000011e7983 */ /* 0x000ea20000300800 */
[----:B---3--:R-:W-:Y:S02]  /*138b0*/  ISETP.GE.AND P5, PT, R47, RZ, PT ;  /* 0x000000ff2f00720c */ /* 0x008fe40003fa6270 */
[----:B----4-:R-:W-:-:S11]  /*138c0*/  ISETP.GT.U32.AND P3, PT, R68, R92, PT ;  /* 0x0000005c4400720c */ /* 0x010fd60003f64070 */
[----:B------:R-:W-:Y:S02]  /*138d0*/  @!P5 IMAD.MOV R4, RZ, RZ, -R4 ;  /* 0x000000ffff04d224 */ /* 0x000fe400078e0a04 */
[----:B------:R-:W-:Y:S01]  /*138e0*/  @!P3 IMAD.IADD R92, R92, 0x1, -R68 ;  /* 0x000000015c5cb824 */ /* 0x000fe200078e0a44 */
[----:B------:R0:W-:Y:S01]  /*138f0*/  STL [R1+0x368], R29 ;  /* 0x0003681d01007387 */ /* 0x0001e20000100800 */
[----:B------:R-:W-:-:S03]  /*13900*/  ISETP.GE.AND P3, PT, R66, RZ, PT ;  /* 0x000000ff4200720c */ /* 0x000fc60003f66270 */
[----:B0-----:R-:W3:Y:S04]  /*13910*/  LDL.LU R29, [R1+0x13ac] ;  /* 0x0013ac00011d7983 */ /* 0x001ee80000300800 */
[----:B------:R-:W-:Y:S04]  /*13920*/  STL [R1+0xa60], R71 ;  /* 0x000a604701007387 */ /* 0x000fe80000100800 */
[----:B------:R-:W4:Y:S04]  /*13930*/  LDL.LU R47, [R1+0xc4] ;  /* 0x0000c400012f7983 */ /* 0x000f280000300800 */
[----:B------:R0:W-:Y:S04]  /*13940*/  STL [R1+0xb4], R67 ;  /* 0x0000b44301007387 */ /* 0x0001e80000100800 */
[----:B------:R1:W-:Y:S04]  /*13950*/  STL [R1+0xa94], R6 ;  /* 0x000a940601007387 */ /* 0x0003e80000100800 */
[----:B------:R-:W-:Y:S04]  /*13960*/  STL [R1+0xa90], R7 ;  /* 0x000a900701007387 */ /* 0x000fe80000100800 */
[----:B0-----:R-:W3:Y:S01]  /*13970*/  LDL R67, [R1+0xfe4] ;  /* 0x000fe40001437983 */ /* 0x001ee20000100800 */
[----:B-1----:R-:W-:-:S03]  /*13980*/  LEA R6, P5, R5, R72, 0x1 ;  /* 0x0000004805067211 */ /* 0x002fc600078a08ff */
[----:B------:R-:W3:Y:S04]  /*13990*/  LDL.LU R71, [R1+0xcc] ;  /* 0x0000cc0001477983 */ /* 0x000ee80000300800 */
[----:B------:R-:W3:Y:S01]  /*139a0*/  LDL R66, [R1+0x100c] ;  /* 0x00100c0001427983 */ /* 0x000ee20000100800 */
[----:B------:R-:W-:-:S03]  /*139b0*/  SEL R4, R73, R4, !P1 ;  /* 0x0000000449047207 */ /* 0x000fc60004800000 */
[----:B------:R-:W-:Y:S04]  /*139c0*/  STL [R1+0x2cc], R6 ;  /* 0x0002cc0601007387 */ /* 0x000fe80000100800 */
[----:B--2---:R0:W-:Y:S04]  /*139d0*/  STL [R1+0x35c], R33 ;  /* 0x00035c2101007387 */ /* 0x0041e80000100800 */
[----:B0-----:R-:W2:Y:S04]  /*139e0*/  LDL.LU R33, [R1+0xc8] ;  /* 0x0000c80001217983 */ /* 0x001ea80000300800 */
[----:B------:R0:W-:Y:S02]  /*139f0*/  STL [R1+0x358], R13 ;  /* 0x0003580d01007387 */ /* 0x0001e40000100800 */
[----:B0-----:R-:W-:Y:S01]  /*13a00*/  LEA.HI.X.SX32 R13, R5, R69, 0x1, P5 ;  /* 0x00000045050d7211 */ /* 0x001fe200028f0eff */
[----:B------:R-:W-:-:S02]  /*13a10*/  IMAD.MOV.U32 R5, RZ, RZ, R6 ;  /* 0x000000ffff057224 */ /* 0x000fc400078e0006 */
[----:B------:R-:W-:Y:S02]  /*13a20*/  IMAD R6, R4, UR11, RZ ;  /* 0x0000000b04067c24 */ /* 0x000fe4000f8e02ff */
[----:B------:R-:W-:-:S05]  /*13a30*/  IMAD.MOV.U32 R4, RZ, RZ, R13 ;  /* 0x000000ffff047224 */ /* 0x000fca00078e000d */
[----:B------:R-:W-:-:S04]  /*13a40*/  @P0 LOP3.LUT R5, R5, R4, RZ, 0x3c, !PT ;  /* 0x0000000405050212 */ /* 0x000fc800078e3cff */
[----:B------:R-:W-:-:S04]  /*13a50*/  @P0 LOP3.LUT R4, R5, R4, RZ, 0x3c, !PT ;  /* 0x0000000405040212 */ /* 0x000fc800078e3cff */
[----:B------:R-:W-:-:S05]  /*13a60*/  @P0 LOP3.LUT R5, R5, R4, RZ, 0x3c, !PT ;  /* 0x0000000405050212 */ /* 0x000fca00078e3cff */
[----:B------:R0:W2:Y:S01]  /*13a70*/  @P0 LDG.E.U16 R27, desc[UR20][R4.64] ;  /* 0x00000014041b0981 */ /* 0x0000a2000c1e1500 */
[----:B------:R-:W-:-:S05]  /*13a80*/  @!P6 IMAD.IADD R62, R62, 0x1, -R68 ;  /* 0x000000013e3ee824 */ /* 0x000fca00078e0a44 */
[----:B------:R-:W-:Y:S01]  /*13a90*/  ISETP.GT.U32.AND P6, PT, R68, R62, PT ;  /* 0x0000003e4400720c */ /* 0x000fe20003fc4070 */
[----:B------:R1:W-:Y:S01]  /*13aa0*/  STL [R1+0x2c8], R13 ;  /* 0x0002c80d01007387 */ /* 0x0003e20000100800 */
[----:B------:R-:W-:-:S03]  /*13ab0*/  PRMT R7, RZ, 0x7610, R7 ;  /* 0x00007610ff077816 */ /* 0x000fc60000000007 */
[----:B-1----:R-:W3:Y:S08]  /*13ac0*/  LDL.LU R13, [R1+0x13a8] ;  /* 0x0013a800010d7983 */ /* 0x002ef00000300800 */
[----:B------:R-:W-:Y:S01]  /*13ad0*/  @!P6 IMAD.IADD R62, R62, 0x1, -R68 ;  /* 0x000000013e3ee824 */ /* 0x000fe200078e0a44 */
[----:B0-----:R-:W-:-:S03]  /*13ae0*/  LEA R5, P6, R6, R72, 0x1 ;  /* 0x0000004806057211 */ /* 0x001fc600078c08ff */
[----:B------:R-:W-:Y:S01]  /*13af0*/  IMAD.MOV.U32 R4, RZ, RZ, R62 ;  /* 0x000000ffff047224 */ /* 0x000fe200078e003e */
[----:B------:R0:W-:Y:S03]  /*13b00*/  STL [R1+0xb8], R62 ;  /* 0x0000b83e01007387 */ /* 0x0001e60000100800 */
[----:B------:R-:W-:Y:S01]  /*13b10*/  @!P3 IMAD.MOV R4, RZ, RZ, -R4 ;  /* 0x000000ffff04b224 */ /* 0x000fe200078e0a04 */
[----:B0-----:R-:W3:Y:S04]  /*13b20*/  LDL R62, [R1+0x1034] ;  /* 0x00103400013e7983 */ /* 0x001ee80000100800 */
[----:B------:R-:W-:Y:S04]  /*13b30*/  STL [R1+0x314], R5 ;  /* 0x0003140501007387 */ /* 0x000fe80000100800 */
[----:B--2---:R0:W-:Y:S02]  /*13b40*/  STL [R1+0x34c], R27 ;  /* 0x00034c1b01007387 */ /* 0x0041e40000100800 */
[----:B0-----:R-:W-:-:S02]  /*13b50*/  LEA.HI.X.SX32 R27, R6, R69, 0x1, P6 ;  /* 0x00000045061b7211 */ /* 0x001fc400030f0eff */
[----:B------:R-:W-:Y:S01]  /*13b60*/  SEL R6, R73, R4, !P1 ;  /* 0x0000000449067207 */ /* 0x000fe20004800000 */
[----:B------:R-:W-:Y:S02]  /*13b70*/  @P0 IMAD.MOV.U32 R4, RZ, RZ, R5 ;  /* 0x000000ffff040224 */ /* 0x000fe400078e0005 */
[----:B------:R-:W-:-:S05]  /*13b80*/  @P0 IMAD.MOV.U32 R5, RZ, RZ, R27 ;  /* 0x000000ffff050224 */ /* 0x000fca00078e001b */
[----:B------:R0:W2:Y:S01]  /*13b90*/  @P0 LDG.E.U16 R7, desc[UR20][R4.64] ;  /* 0x0000001404070981 */ /* 0x0000a2000c1e1500 */
[----:B------:R-:W-:-:S13]  /*13ba0*/  ISETP.GT.U32.AND P4, PT, R68, R26, PT ;  /* 0x0000001a4400720c */ /* 0x000fda0003f84070 */
[----:B------:R-:W-:-:S05]  /*13bb0*/  @!P4 IMAD.IADD R26, R26, 0x1, -R68 ;  /* 0x000000011a1ac824 */ /* 0x000fca00078e0a44 */
[----:B------:R-:W-:Y:S01]  /*13bc0*/  ISETP.GT.U32.AND P4, PT, R68, R26, PT ;  /* 0x0000001a4400720c */ /* 0x000fe20003f84070 */
[----:B------:R-:W-:Y:S01]  /*13bd0*/  IMAD R6, R6, UR4, RZ ;  /* 0x0000000406067c24 */ /* 0x000fe2000f8e02ff */
[----:B------:R1:W-:Y:S01]  /*13be0*/  STL [R1+0x308], R27 ;  /* 0x0003081b01007387 */ /* 0x0003e20000100800 */
[----:B---3--:R-:W-:Y:S01]  /*13bf0*/  ISETP.GE.AND P6, PT, R67, RZ, PT ;  /* 0x000000ff4300720c */ /* 0x008fe20003fc6270 */
[----:B------:R-:W3:Y:S02]  /*13c00*/  LDCU UR4, c[0x0][0x3b0] ;  /* 0x00007600ff0477ac */ /* 0x000ee40008000800 */
[----:B------:R-:W3:Y:S04]  /*13c10*/  LDL R67, [R1+0x1090] ;  /* 0x0010900001437983 */ /* 0x000ee80000100800 */
[----:B-1----:R-:W3:Y:S03]  /*13c20*/  LDL.LU R27, [R1+0xd0] ;  /* 0x0000d000011b7983 */ /* 0x002ee60000300800 */
[----:B------:R-:W-:Y:S01]  /*13c30*/  @!P4 IMAD.IADD R26, R26, 0x1, -R68 ;  /* 0x000000011a1ac824 */ /* 0x000fe200078e0a44 */
[----:B0-----:R-:W-:Y:S01]  /*13c40*/  PRMT R4, RZ, 0x7610, R4 ;  /* 0x00007610ff047816 */ /* 0x001fe20000000004 */
[----:B--2---:R0:W-:Y:S02]  /*13c50*/  STL [R1+0x348], R7 ;  /* 0x0003480701007387 */ /* 0x0041e40000100800 */
[----:B0-----:R-:W-:-:S04]  /*13c60*/  LEA R7, P4, R6, R72, 0x1 ;  /* 0x0000004806077211 */ /* 0x001fc800078808ff */
[----:B------:R-:W-:Y:S01]  /*13c70*/  LEA.HI.X.SX32 R6, R6, R69, 0x1, P4 ;  /* 0x0000004506067211 */ /* 0x000fe200020f0eff */
[----:B------:R0:W-:Y:S04]  /*13c80*/  STL [R1+0x52c], R7 ;  /* 0x00052c0701007387 */ /* 0x0001e80000100800 */
[----:B------:R1:W-:Y:S01]  /*13c90*/  STL [R1+0x528], R6 ;  /* 0x0005280601007387 */ /* 0x0003e20000100800 */
[----:B0-----:R-:W-:-:S04]  /*13ca0*/  @P0 LOP3.LUT R7, R7, R6, RZ, 0x3c, !PT ;  /* 0x0000000607070212 */ /* 0x001fc800078e3cff */
[----:B-1----:R-:W-:-:S04]  /*13cb0*/  @P0 LOP3.LUT R6, R7, R6, RZ, 0x3c, !PT ;  /* 0x0000000607060212 */ /* 0x002fc800078e3cff */
[----:B------:R-:W-:-:S05]  /*13cc0*/  @P0 LOP3.LUT R7, R7, R6, RZ, 0x3c, !PT ;  /* 0x0000000607070212 */ /* 0x000fca00078e3cff */
[----:B------:R0:W2:Y:S01]  /*13cd0*/  @P0 LDG.E.U16 R4, desc[UR20][R6.64] ;  /* 0x0000001406040981 */ /* 0x0000a2000c1e1500 */
[C---:B------:R-:W-:Y:S02]  /*13ce0*/  ISETP.GT.U32.AND P5, PT, R68.reuse, R92, PT ;  /* 0x0000005c4400720c */ /* 0x040fe40003fa4070 */
[----:B----4-:R-:W-:-:S11]  /*13cf0*/  ISETP.GT.U32.AND P3, PT, R68, R47, PT ;  /* 0x0000002f4400720c */ /* 0x010fd60003f64070 */
[--C-:B------:R-:W-:Y:S02]  /*13d00*/  @!P5 IMAD.IADD R92, R92, 0x1, -R68.reuse ;  /* 0x000000015c5cd824 */ /* 0x100fe400078e0a44 */
[----:B------:R-:W-:Y:S02]  /*13d10*/  @!P3 IMAD.IADD R47, R47, 0x1, -R68 ;  /* 0x000000012f2fb824 */ /* 0x000fe400078e0a44 */
[----:B------:R-:W-:-:S04]  /*13d20*/  IMAD.MOV.U32 R5, RZ, RZ, R92 ;  /* 0x000000ffff057224 */ /* 0x000fc800078e005c */
[----:B------:R-:W-:Y:S01]  /*13d30*/  @!P6 IMAD.MOV R5, RZ, RZ, -R5 ;  /* 0x000000ffff05e224 */ /* 0x000fe200078e0a05 */
[C---:B------:R-:W-:Y:S02]  /*13d40*/  ISETP.GT.U32.AND P6, PT, R68.reuse, R33, PT ;  /* 0x000000214400720c */ /* 0x040fe40003fc4070 */
[----:B------:R-:W-:Y:S02]  /*13d50*/  ISETP.GT.U32.AND P4, PT, R68, R47, PT ;  /* 0x0000002f4400720c */ /* 0x000fe40003f84070 */
[----:B------:R-:W-:Y:S02]  /*13d60*/  ISETP.GE.AND P3, PT, R66, RZ, PT ;  /* 0x000000ff4200720c */ /* 0x000fe40003f66270 */
[----:B------:R-:W-:Y:S01]  /*13d70*/  SEL R5, R73, R5, !P1 ;  /* 0x0000000549057207 */ /* 0x000fe20004800000 */
[----:B------:R-:W4:Y:S04]  /*13d80*/  LDL.LU R66, [R1+0xd4] ;  /* 0x0000d40001427983 */ /* 0x000f280000300800 */
[----:B0-----:R-:W-:Y:S01]  /*13d90*/  IMAD R6, R5, UR5, RZ ;  /* 0x0000000505067c24 */ /* 0x001fe2000f8e02ff */
[----:B------:R-:W-:Y:S01]  /*13da0*/  ISETP.GT.U32.AND P5, PT, R68, R71, PT ;  /* 0x000000474400720c */ /* 0x000fe20003fa4070 */
[----:B------:R-:W-:Y:S01]  /*13db0*/  @!P6 IMAD.IADD R33, R33, 0x1, -R68 ;  /* 0x000000012121e824 */ /* 0x000fe200078e0a44 */
[----:B------:R-:W-:Y:S01]  /*13dc0*/  PRMT R16, RZ, 0x7610, R16 ;  /* 0x00007610ff107816 */ /* 0x000fe20000000010 */
[----:B------:R-:W-:Y:S01]  /*13dd0*/  @!P4 IMAD.IADD R47, R47, 0x1, -R68 ;  /* 0x000000012f2fc824 */ /* 0x000fe200078e0a44 */
[C---:B------:R-:W-:Y:S01]  /*13de0*/  LEA R7, P6, R6.reuse, R72, 0x1 ;  /* 0x0000004806077211 */ /* 0x040fe200078c08ff */
[----:B------:R-:W0:Y:S03]  /*13df0*/  LDCU UR5, c[0x0][0x3b0] ;  /* 0x00007600ff0577ac */ /* 0x000e260008000800 */
[----:B------:R-:W-:Y:S01]  /*13e00*/  LEA.HI.X.SX32 R6, R6, R69, 0x1, P6 ;  /* 0x0000004506067211 */ /* 0x000fe200030f0eff */
[----:B--2---:R1:W-:Y:S02]  /*13e10*/  STL [R1+0x33c], R4 ;  /* 0x00033c0401007387 */ /* 0x0043e40000100800 */
[----:B-1----:R-:W-:-:S04]  /*13e20*/  IMAD.MOV.U32 R4, RZ, RZ, R26 ;  /* 0x000000ffff047224 */ /* 0x002fc800078e001a */
[----:B------:R-:W-:Y:S01]  /*13e30*/  @!P3 IMAD.MOV R4, RZ, RZ, -R4 ;  /* 0x000000ffff04b224 */ /* 0x000fe200078e0a04 */
[----:B------:R-:W-:Y:S02]  /*13e40*/  ISETP.GE.AND P3, PT, R62, RZ, PT ;  /* 0x000000ff3e00720c */ /* 0x000fe40003f66270 */
[----:B------:R-:W2:Y:S04]  /*13e50*/  LDL R62, [R1+0x10d4] ;  /* 0x0010d400013e7983 */ /* 0x000ea80000100800 */
[----:B------:R-:W-:Y:S04]  /*13e60*/  STL [R1+0xc4], R47 ;  /* 0x0000c42f01007387 */ /* 0x000fe80000100800 */
[----:B------:R1:W-:Y:S04]  /*13e70*/  STL [R1+0x55c], R7 ;  /* 0x00055c0701007387 */ /* 0x0003e80000100800 */
[----:B------:R0:W-:Y:S01]  /*13e80*/  STL [R1+0x558], R6 ;  /* 0x0005580601007387 */ /* 0x0001e20000100800 */
[----:B-1----:R-:W-:-:S04]  /*13e90*/  @P0 LOP3.LUT R7, R7, R6, RZ, 0x3c, !PT ;  /* 0x0000000607070212 */ /* 0x002fc800078e3cff */
[----:B0-----:R-:W-:-:S04]  /*13ea0*/  @P0 LOP3.LUT R6, R7, R6, RZ, 0x3c, !PT ;  /* 0x0000000607060212 */ /* 0x001fc800078e3cff */
[----:B------:R-:W-:-:S05]  /*13eb0*/  @P0 LOP3.LUT R7, R7, R6, RZ, 0x3c, !PT ;  /* 0x0000000607070212 */ /* 0x000fca00078e3cff */
[----:B------:R0:W4:Y:S01]  /*13ec0*/  @P0 LDG.E.U16 R31, desc[UR20][R6.64] ;  /* 0x00000014061f0981 */ /* 0x000122000c1e1500 */
[----:B------:R-:W-:Y:S01]  /*13ed0*/  @!P5 IMAD.IADD R71, R71, 0x1, -R68 ;  /* 0x000000014747d824 */ /* 0x000fe200078e0a44 */
[----:B------:R-:W-:-:S04]  /*13ee0*/  SEL R4, R73, R4, !P1 ;  /* 0x0000000449047207 */ /* 0x000fc80004800000 */
[----:B------:R-:W-:Y:S01]  /*13ef0*/  ISETP.GT.U32.AND P5, PT, R68, R71, PT ;  /* 0x000000474400720c */ /* 0x000fe20003fa4070 */
[----:B------:R-:W-:Y:S02]  /*13f00*/  IMAD.MOV.U32 R5, RZ, RZ, R47 ;  /* 0x000000ffff057224 */ /* 0x000fe400078e002f */
[----:B---3--:R-:W-:Y:S01]  /*13f10*/  IMAD R4, R4, UR4, RZ ;  /* 0x0000000404047c24 */ /* 0x008fe2000f8e02ff */
[----:B------:R-:W-:Y:S01]  /*13f20*/  ISETP.GE.AND P4, PT, R67, RZ, PT ;  /* 0x000000ff4300720c */ /* 0x000fe20003f86270 */
[----:B------:R-:W-:Y:S01]  /*13f30*/  @!P3 IMAD.MOV R5, RZ, RZ, -R5 ;  /* 0x000000ffff05b224 */ /* 0x000fe200078e0a05 */
[----:B------:R-:W3:Y:S01]  /*13f40*/  LDL R67, [R1+0x10cc] ;  /* 0x0010cc0001437983 */ /* 0x000ee20000100800 */
[----:B------:R-:W1:Y:S01]  /*13f50*/  LDCU UR4, c[0x0][0x3b0] ;  /* 0x00007600ff0477ac */ /* 0x000e620008000800 */
[----:B------:R-:W-:-:S05]  /*13f60*/  LEA R26, P3, R4, R72, 0x1 ;  /* 0x00000048041a7211 */ /* 0x000fca00078608ff */
[----:B------:R-:W-:Y:S01]  /*13f70*/  @!P5 IMAD.IADD R71, R71, 0x1, -R68 ;  /* 0x000000014747d824 */ /* 0x000fe200078e0a44 */
[C---:B------:R-:W-:Y:S01]  /*13f80*/  ISETP.GT.U32.AND P5, PT, R68.reuse, R27, PT ;  /* 0x0000001b4400720c */ /* 0x040fe20003fa4070 */
[----:B------:R-:W-:Y:S04]  /*13f90*/  STL [R1+0x58c], R26 ;  /* 0x00058c1a01007387 */ /* 0x000fe80000100800 */
[----:B------:R-:W3:Y:S01]  /*13fa0*/  LDL.LU R47, [R1+0xd8] ;  /* 0x0000d800012f7983 */ /* 0x000ee20000300800 */
[----:B------:R-:W-:Y:S01]  /*13fb0*/  ISETP.GT.U32.AND P6, PT, R68, R33, PT ;  /* 0x000000214400720c */ /* 0x000fe20003fc4070 */
[----:B0-----:R-:W-:-:S06]  /*13fc0*/  @P0 IMAD.MOV.U32 R6, RZ, RZ, R26 ;  /* 0x000000ffff060224 */ /* 0x001fcc00078e001a */
[----:B------:R-:W-:-:S06]  /*13fd0*/  @!P5 IMAD.IADD R27, R27, 0x1, -R68 ;  /* 0x000000011b1bd824 */ /* 0x000fcc00078e0a44 */
[----:B------:R-:W-:Y:S01]  /*13fe0*/  @!P6 IMAD.IADD R33, R33, 0x1, -R68 ;  /* 0x000000012121e824 */ /* 0x000fe200078e0a44 */
[----:B------:R-:W-:Y:S02]  /*13ff0*/  PRMT R9, RZ, 0x7610, R9 ;  /* 0x00007610ff097816 */ /* 0x000fe40000000009 */
[----:B--2---:R-:W-:Y:S01]  /*14000*/  ISETP.GE.AND P5, PT, R62, RZ, PT ;  /* 0x000000ff3e00720c */ /* 0x004fe20003fa6270 */
[----:B----4-:R0:W-:Y:S02]  /*14010*/  STL [R1+0x338], R31 ;  /* 0x0003381f01007387 */ /* 0x0101e40000100800 */
[----:B0-----:R-:W-:Y:S01]  /*14020*/  LEA.HI.X.SX32 R31, R4, R69, 0x1, P3 ;  /* 0x00000045041f7211 */ /* 0x001fe200018f0eff */
[----:B------:R-:W-:-:S04]  /*14030*/  IMAD.MOV.U32 R4, RZ, RZ, R71 ;  /* 0x000000ffff047224 */ /* 0x000fc800078e0047 */
[----:B------:R-:W-:Y:S02]  /*14040*/  @P0 IMAD.MOV.U32 R7, RZ, RZ, R31 ;  /* 0x000000ffff070224 */ /* 0x000fe400078e001f */
[----:B------:R-:W-:-:S03]  /*14050*/  @!P4 IMAD.MOV R4, RZ, RZ, -R4 ;  /* 0x000000ffff04c224 */ /* 0x000fc600078e0a04 */
[----:B------:R0:W2:Y:S02]  /*14060*/  @P0 LDG.E.U16 R16, desc[UR20][R6.64] ;  /* 0x0000001406100981 */ /* 0x0000a4000c1e1500 */
[C---:B0-----:R-:W-:Y:S02]  /*14070*/  SEL R6, R73.reuse, R5, !P1 ;  /* 0x0000000549067207 */ /* 0x041fe40004800000 */
[----:B------:R-:W-:-:S03]  /*14080*/  SEL R5, R73, R4, !P1 ;  /* 0x0000000449057207 */ /* 0x000fc60004800000 */
[----:B------:R-:W-:Y:S01]  /*14090*/  IMAD R6, R6, UR7, RZ ;  /* 0x0000000706067c24 */ /* 0x000fe2000f8e02ff */
[----:B------:R0:W-:Y:S01]  /*140a0*/  STL [R1+0x588], R31 ;  /* 0x0005881f01007387 */ /* 0x0001e20000100800 */
[----:B------:R-:W-:Y:S01]  /*140b0*/  IMAD.MOV.U32 R4, RZ, RZ, R33 ;  /* 0x000000ffff047224 */ /* 0x000fe200078e0021 */
[----:B------:R-:W-:Y:S01]  /*140c0*/  PRMT R7, RZ, 0x7610, R7 ;  /* 0x00007610ff077816 */ /* 0x000fe20000000007 */
[----:B-1----:R-:W-:Y:S01]  /*140d0*/  IMAD R5, R5, UR4, RZ ;  /* 0x0000000405057c24 */ /* 0x002fe2000f8e02ff */
[----:B------:R-:W-:Y:S01]  /*140e0*/  LEA R26, P6, R6, R72, 0x1 ;  /* 0x00000048061a7211 */ /* 0x000fe200078c08ff */
[----:B------:R-:W-:Y:S01]  /*140f0*/  @!P5 IMAD.MOV R4, RZ, RZ, -R4 ;  /* 0x000000ffff04d224 */ /* 0x000fe200078e0a04 */
[----:B------:R-:W4:Y:S01]  /*14100*/  LDL R62, [R1+0x10b8] ;  /* 0x0010b800013e7983 */ /* 0x000f220000100800 */
[----:B------:R-:W-:Y:S01]  /*14110*/  ISETP.GT.U32.AND P3, PT, R68, R66, PT ;  /* 0x000000424400720c */ /* 0x000fe20003f64070 */
[----:B------:R-:W1:Y:S01]  /*14120*/  LDCU UR4, c[0x0][0x3b0] ;  /* 0x00007600ff0477ac */ /* 0x000e620008000800 */
[C---:B------:R-:W-:Y:S01]  /*14130*/  LEA R71, P5, R5.reuse, R72, 0x1 ;  /* 0x0000004805477211 */ /* 0x040fe200078a08ff */
[----:B------:R-:W4:Y:S01]  /*14140*/  LDL.LU R92, [R1+0xdc] ;  /* 0x0000dc00015c7983 */ /* 0x000f220000300800 */
[-C--:B------:R-:W-:Y:S01]  /*14150*/  LEA.HI.X.SX32 R33, R6, R69.reuse, 0x1, P6 ;  /* 0x0000004506217211 */ /* 0x080fe200030f0eff */
[----:B------:R-:W1:Y:S01]  /*14160*/  LDCU UR7, c[0x0][0x3b0] ;  /* 0x00007600ff0777ac */ /* 0x000e620008000800 */
[----:B0-----:R-:W-:-:S02]  /*14170*/  LEA.HI.X.SX32 R31, R5, R69, 0x1, P5 ;  /* 0x00000045051f7211 */ /* 0x001fc400028f0eff */
[----:B------:R-:W-:Y:S01]  /*14180*/  SEL R6, R73, R4, !P1 ;  /* 0x0000000449067207 */ /* 0x000fe20004800000 */
[----:B------:R-:W-:Y:S02]  /*14190*/  @P0 IMAD.MOV.U32 R4, RZ, RZ, R26 ;  /* 0x000000ffff040224 */ /* 0x000fe400078e001a */
[----:B------:R-:W-:-:S05]  /*141a0*/  @P0 IMAD.MOV.U32 R5, RZ, RZ, R33 ;  /* 0x000000ffff050224 */ /* 0x000fca00078e0021 */
[----:B------:R0:W4:Y:S02]  /*141b0*/  @P0 LDG.E.U16 R9, desc[UR20][R4.64] ;  /* 0x0000001404090981 */ /* 0x000124000c1e1500 */
[----:B0-----:R-:W-:Y:S02]  /*141c0*/  @P0 IMAD.MOV.U32 R4, RZ, RZ, R71 ;  /* 0x000000ffff040224 */ /* 0x001fe400078e0047 */
[----:B------:R-:W-:-:S05]  /*141d0*/  @P0 IMAD.MOV.U32 R5, RZ, RZ, R31 ;  /* 0x000000ffff050224 */ /* 0x000fca00078e001f */
[----:B------:R0:W4:Y:S01]  /*141e0*/  @P0 LDG.E.U16 R7, desc[UR20][R4.64] ;  /* 0x0000001404070981 */ /* 0x000122000c1e1500 */
[----:B------:R-:W-:Y:S01]  /*141f0*/  ISETP.GT.U32.AND P4, PT, R68, R27, PT ;  /* 0x0000001b4400720c */ /* 0x000fe20003f84070 */
[----:B------:R-:W-:-:S05]  /*14200*/  @!P3 IMAD.IADD R66, R66, 0x1, -R68 ;  /* 0x000000014242b824 */ /* 0x000fca00078e0a44 */
[----:B------:R-:W-:-:S07]  /*14210*/  ISETP.GT.U32.AND P3, PT, R68, R66, PT ;  /* 0x000000424400720c */ /* 0x000fce0003f64070 */
[--C-:B------:R-:W-:Y:S01]  /*14220*/  @!P4 IMAD.IADD R27, R27, 0x1, -R68.reuse ;  /* 0x000000011b1bc824 */ /* 0x100fe200078e0a44 */
[----:B---3--:R-:W-:Y:S01]  /*14230*/  ISETP.GE.AND P4, PT, R67, RZ, PT ;  /* 0x000000ff4300720c */ /* 0x008fe20003f86270 */
[----:B------:R-:W-:Y:S01]  /*14240*/  IMAD R6, R6, UR5, RZ ;  /* 0x0000000506067c24 */ /* 0x000fe2000f8e02ff */
[----:B------:R-:W-:Y:S01]  /*14250*/  PRMT R23, RZ, 0x7610, R23 ;  /* 0x00007610ff177816 */ /* 0x000fe20000000017 */
[----:B0-----:R-:W-:Y:S01]  /*14260*/  IMAD.MOV.U32 R4, RZ, RZ, R27 ;  /* 0x000000ffff047224 */ /* 0x001fe200078e001b */
[----:B--2---:R0:W-:Y:S01]  /*14270*/  STL [R1+0x32c], R16 ;  /* 0x00032c1001007387 */ /* 0x0041e20000100800 */
[----:B------:R-:W-:Y:S01]  /*14280*/  @!P3 IMAD.IADD R66, R66, 0x1, -R68 ;  /* 0x000000014242b824 */ /* 0x000fe200078e0a44 */
[----:B------:R-:W-:Y:S01]  /*14290*/  PRMT R64, RZ, 0x7610, R64 ;  /* 0x00007610ff407816 */ /* 0x000fe20000000040 */
[----:B------:R-:W2:Y:S01]  /*142a0*/  LDCU UR5, c[0x0][0x3b0] ;  /* 0x00007600ff0577ac */ /* 0x000ea20008000800 */
[----:B0-----:R-:W3:Y:S04]  /*142b0*/  LDL.LU R16, [R1+0xe0] ;  /* 0x0000e00001107983 */ /* 0x001ee80000300800 */
[----:B------:R-:W-:Y:S04]  /*142c0*/  STL [R1+0x5bc], R26 ;  /* 0x0005bc1a01007387 */ /* 0x000fe80000100800 */
[----:B------:R-:W-:Y:S04]  /*142d0*/  STL [R1+0x5ec], R71 ;  /* 0x0005ec4701007387 */ /* 0x000fe80000100800 */
[----:B------:R-:W2:Y:S04]  /*142e0*/  LDL R67, [R1+0x1054] ;  /* 0x0010540001437983 */ /* 0x000ea80000100800 */
[----:B------:R0:W-:Y:S01]  /*142f0*/  STL [R1+0x5b8], R33 ;  /* 0x0005b82101007387 */ /* 0x0001e20000100800 */
[----:B----4-:R-:W-:Y:S01]  /*14300*/  ISETP.GE.AND P5, PT, R62, RZ, PT ;  /* 0x000000ff3e00720c */ /* 0x010fe20003fa6270 */
[----:B------:R-:W-:-:S02]  /*14310*/  @!P4 IMAD.MOV R4, RZ, RZ, -R4 ;  /* 0x000000ffff04c224 */ /* 0x000fc400078e0a04 */
[----:B0-----:R-:W4:Y:S04]  /*14320*/  LDL.LU R33, [R1+0x13a4] ;  /* 0x0013a40001217983 */ /* 0x001f280000300800 */
[----:B------:R-:W3:Y:S04]  /*14330*/  LDL.LU R26, [R1+0x13a0] ;  /* 0x0013a000011a7983 */ /* 0x000ee80000300800 */
[----:B------:R-:W-:Y:S04]  /*14340*/  STL [R1+0x5e8], R31 ;  /* 0x0005e81f01007387 */ /* 0x000fe80000100800 */
[----:B------:R0:W-:Y:S04]  /*14350*/  STL [R1+0x328], R9 ;  /* 0x0003280901007387 */ /* 0x0001e80000100800 */
[----:B0-----:R-:W3:Y:S04]  /*14360*/  LDL.LU R9, [R1+0x139c] ;  /* 0x00139c0001097983 */ /* 0x001ee80000300800 */
[----:B------:R-:W3:Y:S04]  /*14370*/  LDL.LU R31, [R1+0x1398] ;  /* 0x00139800011f7983 */ /* 0x000ee80000300800 */
[----:B------:R-:W3:Y:S04]  /*14380*/  LDL.LU R62, [R1+0xe4] ;  /* 0x0000e400013e7983 */ /* 0x000ee80000300800 */
[----:B------:R0:W-:Y:S02]  /*14390*/  STL [R1+0x31c], R7 ;  /* 0x00031c0701007387 */ /* 0x0001e40000100800 */
[----:B0-----:R-:W-:-:S02]  /*143a0*/  LEA R7, P4, R6, R72, 0x1 ;  /* 0x0000004806077211 */ /* 0x001fc400078808ff */
[----:B------:R-:W-:Y:S02]  /*143b0*/  STL [R1+0xd4], R66 ;  /* 0x0000d44201007387 */ /* 0x000fe40000100800 */
[----:B------:R-:W-:Y:S02]  /*143c0*/  LEA.HI.X.SX32 R27, R6, R69, 0x1, P4 ;  /* 0x00000045061b7211 */ /* 0x000fe400020f0eff */
[----:B------:R0:W-:Y:S01]  /*143d0*/  STL [R1+0x61c], R7 ;  /* 0x00061c0701007387 */ /* 0x0001e20000100800 */
[----:B------:R-:W-:Y:S02]  /*143e0*/  @P0 IMAD.MOV.U32 R6, RZ, RZ, R7 ;  /* 0x000000ffff060224 */ /* 0x000fe400078e0007 */
[----:B0-----:R-:W-:-:S05]  /*143f0*/  @P0 IMAD.MOV.U32 R7, RZ, RZ, R27 ;  /* 0x000000ffff070224 */ /* 0x001fca00078e001b */
[----:B------:R0:W3:Y:S01]  /*14400*/  @P0 LDG.E.U16 R23, desc[UR20][R6.64] ;  /* 0x0000001406170981 */ /* 0x0000e2000c1e1500 */
[----:B------:R-:W-:Y:S02]  /*14410*/  ISETP.GT.U32.AND P3, PT, R68, R92, PT ;  /* 0x0000005c4400720c */ /* 0x000fe40003f64070 */
[----:B------:R-:W-:Y:S01]  /*14420*/  SEL R5, R73, R4, !P1 ;  /* 0x0000000449057207 */ /* 0x000fe20004800000 */
[----:B------:R-:W-:-:S04]  /*14430*/  IMAD.MOV.U32 R4, RZ, RZ, R66 ;  /* 0x000000ffff047224 */ /* 0x000fc800078e0042 */
[----:B------:R-:W-:Y:S01]  /*14440*/  IMAD R5, R5, UR12, RZ ;  /* 0x0000000c05057c24 */ /* 0x000fe2000f8e02ff */
[----:B------:R1:W-:Y:S01]  /*14450*/  STL [R1+0x618], R27 ;  /* 0x0006181b01007387 */ /* 0x0003e20000100800 */
[----:B------:R-:W-:Y:S01]  /*14460*/  @!P5 IMAD.MOV R4, RZ, RZ, -R4 ;  /* 0x000000ffff04d224 */ /* 0x000fe200078e0a04 */
[----:B------:R-:W-:Y:S01]  /*14470*/  ISETP.GT.U32.AND P6, PT, R68, R47, PT ;  /* 0x0000002f4400720c */ /* 0x000fe20003fc4070 */
[----:B------:R-:W1:Y:S01]  /*14480*/  LDCU UR12, c[0x0][0x3b0] ;  /* 0x00007600ff0c77ac */ /* 0x000e620008000800 */
[----:B0-----:R-:W-:Y:S01]  /*14490*/  LEA R6, P5, R5, R72, 0x1 ;  /* 0x0000004805067211 */ /* 0x001fe200078a08ff */
[----:B------:R-:W4:Y:S01]  /*144a0*/  LDL R66, [R1+0x1068] ;  /* 0x0010680001427983 */ /* 0x000f220000100800 */
[----:B------:R-:W-:-:S03]  /*144b0*/  @!P3 IMAD.IADD R92, R92, 0x1, -R68 ;  /* 0x000000015c5cb824 */ /* 0x000fc600078e0a44 */
[----:B------:R-:W4:Y:S01]  /*144c0*/  LDL.LU R71, [R1+0xec] ;  /* 0x0000ec0001477983 */ /* 0x000f220000300800 */
[----:B------:R-:W-:Y:S02]  /*144d0*/  SEL R4, R73, R4, !P1 ;  /* 0x0000000449047207 */ /* 0x000fe40004800000 */
[----:B--2---:R-:W-:Y:S02]  /*144e0*/  ISETP.GE.AND P3, PT, R67, RZ, PT ;  /* 0x000000ff4300720c */ /* 0x004fe40003f66270 */
[----:B------:R-:W2:Y:S04]  /*144f0*/  LDL R67, [R1+0x1060] ;  /* 0x0010600001437983 */ /* 0x000ea80000100800 */
[----:B------:R-:W-:Y:S04]  /*14500*/  STL [R1+0x64c], R6 ;  /* 0x00064c0601007387 */ /* 0x000fe80000100800 */
[----:B-1----:R-:W2:Y:S04]  /*14510*/  LDL.LU R27, [R1+0xe8] ;  /* 0x0000e800011b7983 */ /* 0x002ea80000300800 */
[----:B---3--:R0:W-:Y:S02]  /*14520*/  STL [R1+0x318], R23 ;  /* 0x0003181701007387 */ /* 0x0081e40000100800 */
[----:B0-----:R-:W-:Y:S01]  /*14530*/  LEA.HI.X.SX32 R23, R5, R69, 0x1, P5 ;  /* 0x0000004505177211 */ /* 0x001fe200028f0eff */
[----:B------:R-:W-:-:S02]  /*14540*/  IMAD.MOV.U32 R5, RZ, RZ, R6 ;  /* 0x000000ffff057224 */ /* 0x000fc400078e0006 */
[----:B------:R-:W-:Y:S02]  /*14550*/  IMAD R6, R4, UR4, RZ ;  /* 0x0000000404067c24 */ /* 0x000fe4000f8e02ff */
[----:B------:R-:W-:Y:S01]  /*14560*/  @!P6 IMAD.IADD R47, R47, 0x1, -R68 ;  /* 0x000000012f2fe824 */ /* 0x000fe200078e0a44 */
[----:B------:R0:W-:Y:S01]  /*14570*/  STL [R1+0x648], R23 ;  /* 0x0006481701007387 */ /* 0x0001e20000100800 */
[----:B------:R-:W-:Y:S01]  /*14580*/  IMAD.MOV.U32 R4, RZ, RZ, R23 ;  /* 0x000000ffff047224 */ /* 0x000fe200078e0017 */
[----:B------:R-:W-:Y:S01]  /*14590*/  PRMT R7, RZ, 0x7610, R7 ;  /* 0x00007610ff077816 */ /* 0x000fe20000000007 */
[----:B------:R-:W1:Y:S03]  /*145a0*/  LDCU UR4, c[0x0][0x3b0] ;  /* 0x00007600ff0477ac */ /* 0x000e660008000800 */
[----:B------:R-:W-:-:S04]  /*145b0*/  @P0 LOP3.LUT R5, R5, R4, RZ, 0x3c, !PT ;  /* 0x0000000405050212 */ /* 0x000fc800078e3cff */
[C---:B------:R-:W-:Y:S01]  /*145c0*/  @P0 LOP3.LUT R4, R5.reuse, R4, RZ, 0x3c, !PT ;  /* 0x0000000405040212 */ /* 0x040fe200078e3cff */
[----:B0-----:R-:W3:Y:S03]  /*145d0*/  LDL.LU R23, [R1+0x1394] ;  /* 0x0013940001177983 */ /* 0x001ee60000300800 */
[----:B------:R-:W-:-:S05]  /*145e0*/  @P0 LOP3.LUT R5, R5, R4, RZ, 0x3c, !PT ;  /* 0x0000000405050212 */ /* 0x000fca00078e3cff */
[----:B------:R0:W2:Y:S01]  /*145f0*/  @P0 LDG.E.U16 R64, desc[UR20][R4.64] ;  /* 0x0000001404400981 */ /* 0x0000a2000c1e1500 */
[----:B------:R-:W-:-:S13]  /*14600*/  ISETP.GT.U32.AND P6, PT, R68, R47, PT ;  /* 0x0000002f4400720c */ /* 0x000fda0003fc4070 */
        /* <DEDUP_REMOVED lines=18> */
[----:B----4-:R-:W-:Y:S01]  /*14730*/  ISETP.GE.AND P6, PT, R66, RZ, PT ;  /* 0x000000ff4200720c */ /* 0x010fe20003fc6270 */
[----:B------:R-:W4:Y:S02]  /*14740*/  LDCU UR5, c[0x0][0x3b0] ;  /* 0x00007600ff0577ac */ /* 0x000f240008000800 */
[----:B------:R-:W3:Y:S04]  /*14750*/  LDL R66, [R1+0x1164] ;  /* 0x0011640001427983 */ /* 0x000ee80000100800 */
[----:B0-----:R-:W3:Y:S03]  /*14760*/  LDL.LU R64, [R1+0xf0] ;  /* 0x0000f00001407983 */ /* 0x001ee60000300800 */
[----:B------:R-:W-:Y:S01]  /*14770*/  @!P4 IMAD.IADD R16, R16, 0x1, -R68 ;  /* 0x000000011010c824 */ /* 0x000fe200078e0a44 */
[----:B------:R-:W-:Y:S01]  /*14780*/  PRMT R4, RZ, 0x7610, R4 ;  /* 0x00007610ff047816 */ /* 0x000fe20000000004 */
        /* <DEDUP_REMOVED lines=8> */
[----:B------:R1:W2:Y:S01]  /*14810*/  @P0 LDG.E.U16 R4, desc[UR20][R6.64] ;  /* 0x0000001406040981 */ /* 0x0002a2000c1e1500 */
[C---:B------:R-:W-:Y:S02]  /*14820*/  ISETP.GT.U32.AND P5, PT, R68.reuse, R92, PT ;  /* 0x0000005c4400720c */ /* 0x040fe40003fa4070 */
[----:B------:R-:W-:-:S11]  /*14830*/  ISETP.GT.U32.AND P3, PT, R68, R62, PT ;  /* 0x0000003e4400720c */ /* 0x000fd60003f64070 */
        /* <DEDUP_REMOVED lines=9> */
[----:B-1----:R-:W-:Y:S01]  /*148d0*/  IMAD R6, R5, UR4, RZ ;  /* 0x0000000405067c24 */ /* 0x002fe2000f8e02ff */
[----:B------:R-:W-:Y:S01]  /*148e0*/  PRMT R17, RZ, 0x7610, R17 ;  /* 0x00007610ff117816 */ /* 0x000fe20000000011 */
[--C-:B------:R-:W-:Y:S01]  /*148f0*/  @!P6 IMAD.IADD R27, R27, 0x1, -R68.reuse ;  /* 0x000000011b1be824 */ /* 0x100fe200078e0a44 */
        /* <DEDUP_REMOVED lines=8> */
[----:B---3--:R-:W-:Y:S02]  /*14980*/  ISETP.GE.AND P3, PT, R47, RZ, PT ;  /* 0x000000ff2f00720c */ /* 0x008fe40003f66270 */
[----:B------:R-:W2:Y:S04]  /*14990*/  LDL R47, [R1+0x1170] ;  /* 0x00117000012f7983 */ /* 0x000ea80000100800 */
[----:B------:R-:W-:Y:S04]  /*149a0*/  STL [R1+0xe4], R62 ;  /* 0x0000e43e01007387 */ /* 0x000fe80000100800 */
[----:B------:R1:W-:Y:S04]  /*149b0*/  STL [R1+0x6dc], R7 ;  /* 0x0006dc0701007387 */ /* 0x0003e80000100800 */
[----:B------:R3:W-:Y:S01]  /*149c0*/  STL [R1+0x6d8], R6 ;  /* 0x0006d80601007387 */ /* 0x0007e20000100800 */
[----:B-1----:R-:W-:-:S04]  /*149d0*/  @P0 LOP3.LUT R7, R7, R6, RZ, 0x3c, !PT ;  /* 0x0000000607070212 */ /* 0x002fc800078e3cff */
[----:B---3--:R-:W-:-:S04]  /*149e0*/  @P0 LOP3.LUT R6, R7, R6, RZ, 0x3c, !PT ;  /* 0x0000000607060212 */ /* 0x008fc800078e3cff */
[----:B------:R-:W-:-:S05]  /*149f0*/  @P0 LOP3.LUT R7, R7, R6, RZ, 0x3c, !PT ;  /* 0x0000000607070212 */ /* 0x000fca00078e3cff */
[----:B------:R1:W3:Y:S01]  /*14a00*/  @P0 LDG.E.U16 R17, desc[UR20][R6.64] ;  /* 0x0000001406110981 */ /* 0x0002e2000c1e1500 */
[----:B------:R-:W-:Y:S01]  /*14a10*/  SEL R4, R73, R4, !P1 ;  /* 0x0000000449047207 */ /* 0x000fe20004800000 */
[----:B------:R-:W-:-:S04]  /*14a20*/  IMAD.MOV.U32 R5, RZ, RZ, R62 ;  /* 0x000000ffff057224 */ /* 0x000fc800078e003e */
[----:B----4-:R-:W-:Y:S01]  /*14a30*/  IMAD R4, R4, UR5, RZ ;  /* 0x0000000504047c24 */ /* 0x010fe2000f8e02ff */
[----:B------:R-:W-:Y:S01]  /*14a40*/  ISETP.GE.AND P4, PT, R66, RZ, PT ;  /* 0x000000ff4200720c */ /* 0x000fe20003f86270 */
[----:B------:R-:W-:Y:S01]  /*14a50*/  @!P3 IMAD.MOV R5, RZ, RZ, -R5 ;  /* 0x000000ffff05b224 */ /* 0x000fe200078e0a05 */
[----:B------:R-:W4:Y:S01]  /*14a60*/  LDL R66, [R1+0x11a0] ;  /* 0x0011a00001427983 */ /* 0x000f220000100800 */
[----:B------:R-:W-:Y:S01]  /*14a70*/  ISETP.GT.U32.AND P5, PT, R68, R71, PT ;  /* 0x000000474400720c */ /* 0x000fe20003fa4070 */
[----:B------:R-:W0:Y:S01]  /*14a80*/  LDCU UR5, c[0x0][0x3b0] ;  /* 0x00007600ff0577ac */ /* 0x000e220008000800 */
[----:B------:R-:W-:-:S05]  /*14a90*/  LEA R16, P3, R4, R72, 0x1 ;  /* 0x0000004804107211 */ /* 0x000fca00078608ff */
[----:B------:R-:W-:Y:S04]  /*14aa0*/  STL [R1+0x70c], R16 ;  /* 0x00070c1001007387 */ /* 0x000fe80000100800 */
[----:B------:R-:W2:Y:S01]  /*14ab0*/  LDL.LU R62, [R1+0xfc] ;  /* 0x0000fc00013e7983 */ /* 0x000ea20000300800 */
[----:B-1----:R-:W-:Y:S02]  /*14ac0*/  @P0 IMAD.MOV.U32 R6, RZ, RZ, R16 ;  /* 0x000000ffff060224 */ /* 0x002fe400078e0010 */
[----:B------:R-:W-:-:S05]  /*14ad0*/  @!P5 IMAD.IADD R71, R71, 0x1, -R68 ;  /* 0x000000014747d824 */ /* 0x000fca00078e0a44 */
[----:B------:R-:W-:Y:S01]  /*14ae0*/  ISETP.GT.U32.AND P5, PT, R68, R71, PT ;  /* 0x000000474400720c */ /* 0x000fe20003fa4070 */
[----:B---3--:R1:W-:Y:S02]  /*14af0*/  STL [R1+0x27c], R17 ;  /* 0x00027c1101007387 */ /* 0x0083e40000100800 */
[----:B-1----:R-:W-:-:S05]  /*14b00*/  LEA.HI.X.SX32 R17, R4, R69, 0x1, P3 ;  /* 0x0000004504117211 */ /* 0x002fca00018f0eff */
[----:B------:R-:W-:-:S05]  /*14b10*/  @P0 IMAD.MOV.U32 R7, RZ, RZ, R17 ;  /* 0x000000ffff070224 */ /* 0x000fca00078e0011 */
[----:B------:R1:W3:Y:S01]  /*14b20*/  @P0 LDG.E.U16 R11, desc[UR20][R6.64] ;  /* 0x00000014060b0981 */ /* 0x0002e2000c1e1500 */
[----:B------:R-:W-:Y:S01]  /*14b30*/  @!P5 IMAD.IADD R71, R71, 0x1, -R68 ;  /* 0x000000014747d824 */ /* 0x000fe200078e0a44 */
[C---:B------:R-:W-:Y:S02]  /*14b40*/  ISETP.GT.U32.AND P5, PT, R68.reuse, R64, PT ;  /* 0x000000404400720c */ /* 0x040fe40003fa4070 */
[----:B------:R-:W-:Y:S01]  /*14b50*/  ISETP.GT.U32.AND P6, PT, R68, R27, PT ;  /* 0x0000001b4400720c */ /* 0x000fe20003fc4070 */
[----:B------:R-:W-:-:S04]  /*14b60*/  IMAD.MOV.U32 R4, RZ, RZ, R71 ;  /* 0x000000ffff047224 */ /* 0x000fc800078e0047 */
[----:B------:R-:W-:Y:S01]  /*14b70*/  @!P4 IMAD.MOV R4, RZ, RZ, -R4 ;  /* 0x000000ffff04c224 */ /* 0x000fe200078e0a04 */
[----:B-1----:R-:W-:-:S05]  /*14b80*/  SEL R6, R73, R5, !P1 ;  /* 0x0000000549067207 */ /* 0x002fca0004800000 */
[--C-:B------:R-:W-:Y:S01]  /*14b90*/  @!P5 IMAD.IADD R64, R64, 0x1, -R68.reuse ;  /* 0x000000014040d824 */ /* 0x100fe200078e0a44 */
[----:B--2---:R-:W-:Y:S01]  /*14ba0*/  ISETP.GE.AND P5, PT, R47, RZ, PT ;  /* 0x000000ff2f00720c */ /* 0x004fe20003fa6270 */
[----:B------:R-:W-:Y:S01]  /*14bb0*/  @!P6 IMAD.IADD R27, R27, 0x1, -R68 ;  /* 0x000000011b1be824 */ /* 0x000fe200078e0a44 */
[----:B------:R-:W-:Y:S02]  /*14bc0*/  SEL R5, R73, R4, !P1 ;  /* 0x0000000449057207 */ /* 0x000fe40004800000 */
[----:B------:R-:W-:Y:S01]  /*14bd0*/  ISETP.GT.U32.AND P4, PT, R68, R64, PT ;  /* 0x000000404400720c */ /* 0x000fe20003f84070 */
[----:B------:R-:W-:Y:S01]  /*14be0*/  IMAD R6, R6, UR7, RZ ;  /* 0x0000000706067c24 */ /* 0x000fe2000f8e02ff */
[----:B------:R1:W-:Y:S01]  /*14bf0*/  STL [R1+0x708], R17 ;  /* 0x0007081101007387 */ /* 0x0003e20000100800 */
[----:B------:R-:W-:Y:S01]  /*14c00*/  IMAD.MOV.U32 R4, RZ, RZ, R27 ;  /* 0x000000ffff047224 */ /* 0x000fe200078e001b */
[----:B------:R-:W-:Y:S01]  /*14c10*/  PRMT R28, RZ, 0x7610, R28 ;  /* 0x00007610ff1c7816 */ /* 0x000fe2000000001c */
[----:B0-----:R-:W-:Y:S01]  /*14c20*/  IMAD R5, R5, UR4, RZ ;  /* 0x0000000405057c24 */ /* 0x001fe2000f8e02ff */
[CC--:B------:R-:W-:Y:S01]  /*14c30*/  LEA R16, P6, R6.reuse, R72.reuse, 0x1 ;  /* 0x0000004806107211 */ /* 0x0c0fe200078c08ff */
[----:B------:R-:W2:Y:S01]  /*14c40*/  LDL R47, [R1+0x1194] ;  /* 0x00119400012f7983 */ /* 0x000ea20000100800 */
[----:B------:R-:W-:Y:S01]  /*14c50*/  PRMT R7, RZ, 0x7610, R7 ;  /* 0x00007610ff077816 */ /* 0x000fe20000000007 */
[----:B------:R-:W-:Y:S01]  /*14c60*/  @!P5 IMAD.MOV R4, RZ, RZ, -R4 ;  /* 0x000000ffff04d224 */ /* 0x000fe200078e0a04 */
[----:B------:R-:W-:Y:S01]  /*14c70*/  LEA R71, P5, R5, R72, 0x1 ;  /* 0x0000004805477211 */ /* 0x000fe200078a08ff */
[----:B------:R-:W2:Y:S01]  /*14c80*/  LDL.LU R92, [R1+0x104] ;  /* 0x00010400015c7983 */ /* 0x000ea20000300800 */
[----:B------:R-:W-:Y:S01]  /*14c90*/  LEA.HI.X.SX32 R27, R6, R69, 0x1, P6 ;  /* 0x00000045061b7211 */ /* 0x000fe200030f0eff */
[----:B------:R-:W-:Y:S01]  /*14ca0*/  @!P4 IMAD.IADD R64, R64, 0x1, -R68 ;  /* 0x000000014040c824 */ /* 0x000fe200078e0a44 */
[----:B------:R-:W-:Y:S01]  /*14cb0*/  ISETP.GT.U32.AND P3, PT, R68, R67, PT ;  /* 0x000000434400720c */ /* 0x000fe20003f64070 */
[----:B-1----:R-:W2:Y:S01]  /*14cc0*/  LDL.LU R17, [R1+0x108] ;  /* 0x0001080001117983 */ /* 0x002ea20000300800 */
[----:B----4-:R-:W-:Y:S01]  /*14cd0*/  ISETP.GE.AND P4, PT, R66, RZ, PT ;  /* 0x000000ff4200720c */ /* 0x010fe20003f86270 */
[----:B------:R-:W0:Y:S02]  /*14ce0*/  LDCU UR4, c[0x0][0x3b0] ;  /* 0x00007600ff0477ac */ /* 0x000e240008000800 */
[----:B------:R-:W-:Y:S01]  /*14cf0*/  STL [R1+0x73c], R16 ;  /* 0x00073c1001007387 */ /* 0x000fe20000100800 */
[----:B------:R-:W-:Y:S01]  /*14d00*/  PRMT R15, RZ, 0x7610, R15 ;  /* 0x00007610ff0f7816 */ /* 0x000fe2000000000f */
[----:B------:R-:W1:Y:S02]  /*14d10*/  LDCU UR7, c[0x0][0x3b0] ;  /* 0x00007600ff0777ac */ /* 0x000e640008000800 */
[----:B------:R-:W-:Y:S04]  /*14d20*/  STL [R1+0x76c], R71 ;  /* 0x00076c4701007387 */ /* 0x000fe80000100800 */
[----:B------:R-:W4:Y:S01]  /*14d30*/  LDL R66, [R1+0x11c0] ;  /* 0x0011c00001427983 */ /* 0x000f220000100800 */
[----:B------:R-:W-:-:S03]  /*14d40*/  SEL R6, R73, R4, !P1 ;  /* 0x0000000449067207 */ /* 0x000fc60004800000 */
[----:B------:R-:W-:Y:S01]  /*14d50*/  STL [R1+0x738], R27 ;  /* 0x0007381b01007387 */ /* 0x000fe20000100800 */
[----:B------:R-:W-:-:S03]  /*14d60*/  @P0 IMAD.MOV.U32 R4, RZ, RZ, R16 ;  /* 0x000000ffff040224 */ /* 0x000fc600078e0010 */
[----:B------:R-:W-:Y:S04]  /*14d70*/  STL [R1+0xf0], R64 ;  /* 0x0000f04001007387 */ /* 0x000fe80000100800 */
[----:B---3--:R3:W-:Y:S02]  /*14d80*/  STL [R1+0x268], R11 ;  /* 0x0002680b01007387 */ /* 0x0087e40000100800 */
[----:B---3--:R-:W-:Y:S01]  /*14d90*/  LEA.HI.X.SX32 R11, R5, R69, 0x1, P5 ;  /* 0x00000045050b7211 */ /* 0x008fe200028f0eff */
[----:B------:R-:W-:Y:S02]  /*14da0*/  @P0 IMAD.MOV.U32 R5, RZ, RZ, R27 ;  /* 0x000000ffff050224 */ /* 0x000fe400078e001b */
[----:B------:R-:W-:Y:S01]  /*14db0*/  @!P3 IMAD.IADD R67, R67, 0x1, -R68 ;  /* 0x000000014343b824 */ /* 0x000fe200078e0a44 */
[----:B------:R-:W3:Y:S04]  /*14dc0*/  LDL.LU R27, [R1+0x1390] ;  /* 0x00139000011b7983 */ /* 0x000ee80000300800 */
[----:B------:R0:W3:Y:S01]  /*14dd0*/  @P0 LDG.E.U16 R28, desc[UR20][R4.64] ;  /* 0x00000014041c0981 */ /* 0x0000e2000c1e1500 */
[----:B------:R-:W-:Y:S01]  /*14de0*/  ISETP.GT.U32.AND P3, PT, R68, R67, PT ;  /* 0x000000434400720c */ /* 0x000fe20003f64070 */
[----:B------:R-:W-:Y:S01]  /*14df0*/  IMAD R6, R6, UR5, RZ ;  /* 0x0000000506067c24 */ /* 0x000fe2000f8e02ff */
[----:B------:R-:W-:Y:S01]  /*14e00*/  PRMT R24, RZ, 0x7610, R24 ;  /* 0x00007610ff187816 */ /* 0x000fe20000000018 */
[----:B------:R-:W4:Y:S01]  /*14e10*/  LDL.LU R16, [R1+0x138c] ;  /* 0x00138c0001107983 */ /* 0x000f220000300800 */
[----:B------:R-:W-:Y:S01]  /*14e20*/  ISETP.GT.U32.AND P6, PT, R68, R62, PT ;  /* 0x0000003e4400720c */ /* 0x000fe20003fc4070 */
[----:B------:R-:W1:Y:S01]  /*14e30*/  LDCU UR5, c[0x0][0x3b0] ;  /* 0x00007600ff0577ac */ /* 0x000e620008000800 */
[----:B0-----:R-:W-:-:S02]  /*14e40*/  @P0 IMAD.MOV.U32 R4, RZ, RZ, R71 ;  /* 0x000000ffff040224 */ /* 0x001fc400078e0047 */
[----:B------:R-:W-:-:S05]  /*14e50*/  @P0 IMAD.MOV.U32 R5, RZ, RZ, R11 ;  /* 0x000000ffff050224 */ /* 0x000fca00078e000b */
[----:B------:R0:W4:Y:S01]  /*14e60*/  @P0 LDG.E.U16 R7, desc[UR20][R4.64] ;  /* 0x0000001404070981 */ /* 0x000122000c1e1500 */
[----:B--2---:R-:W-:-:S03]  /*14e70*/  ISETP.GE.AND P5, PT, R47, RZ, PT ;  /* 0x000000ff2f00720c */ /* 0x004fc60003fa6270 */
[----:B------:R-:W-:Y:S01]  /*14e80*/  STL [R1+0x768], R11 ;  /* 0x0007680b01007387 */ /* 0x000fe20000100800 */
[----:B0-----:R-:W-:-:S04]  /*14e90*/  IMAD.MOV.U32 R4, RZ, RZ, R64 ;  /* 0x000000ffff047224 */ /* 0x001fc800078e0040 */
[----:B------:R-:W-:Y:S02]  /*14ea0*/  @!P4 IMAD.MOV R4, RZ, RZ, -R4 ;  /* 0x000000ffff04c224 */ /* 0x000fe400078e0a04 */
[----:B------:R-:W-:Y:S01]  /*14eb0*/  @!P3 IMAD.IADD R67, R67, 0x1, -R68 ;  /* 0x000000014343b824 */ /* 0x000fe200078e0a44 */
[----:B---3--:R0:W-:Y:S04]  /*14ec0*/  STL [R1+0x25c], R28 ;  /* 0x00025c1c01007387 */ /* 0x0081e80000100800 */
[----:B0-----:R-:W2:Y:S04]  /*14ed0*/  LDL.LU R28, [R1+0x1388] ;  /* 0x00138800011c7983 */ /* 0x001ea80000300800 */
[----:B------:R-:W3:Y:S04]  /*14ee0*/  LDL.LU R11, [R1+0x1384] ;  /* 0x00138400010b7983 */ /* 0x000ee80000300800 */
[----:B------:R-:W2:Y:S04]  /*14ef0*/  LDL.LU R47, [R1+0x114] ;  /* 0x00011400012f7983 */ /* 0x000ea80000300800 */
[----:B----4-:R0:W-:Y:S02]  /*14f00*/  STL [R1+0x258], R7 ;  /* 0x0002580701007387 */ /* 0x0101e40000100800 */
[----:B0-----:R-:W-:-:S02]  /*14f10*/  LEA R7, P4, R6, R72, 0x1 ;  /* 0x0000004806077211 */ /* 0x001fc400078808ff */
[----:B------:R-:W-:Y:S02]  /*14f20*/  STL [R1+0xf8], R67 ;  /* 0x0000f84301007387 */ /* 0x000fe40000100800 */
[----:B------:R-:W-:Y:S02]  /*14f30*/  LEA.HI.X.SX32 R64, R6, R69, 0x1, P4 ;  /* 0x0000004506407211 */ /* 0x000fe400020f0eff */
[----:B------:R0:W-:Y:S01]  /*14f40*/  STL [R1+0x79c], R7 ;  /* 0x00079c0701007387 */ /* 0x0001e20000100800 */
[----:B------:R-:W-:Y:S02]  /*14f50*/  @P0 IMAD.MOV.U32 R6, RZ, RZ, R7 ;  /* 0x000000ffff060224 */ /* 0x000fe400078e0007 */
[----:B0-----:R-:W-:-:S05]  /*14f60*/  @P0 IMAD.MOV.U32 R7, RZ, RZ, R64 ;  /* 0x000000ffff070224 */ /* 0x001fca00078e0040 */
[----:B------:R0:W4:Y:S01]  /*14f70*/  @P0 LDG.E.U16 R15, desc[UR20][R6.64] ;  /* 0x00000014060f0981 */ /* 0x000122000c1e1500 */
[----:B------:R-:W-:Y:S02]  /*14f80*/  ISETP.GT.U32.AND P3, PT, R68, R92, PT ;  /* 0x0000005c4400720c */ /* 0x000fe40003f64070 */
[----:B------:R-:W-:Y:S01]  /*14f90*/  SEL R5, R73, R4, !P1 ;  /* 0x0000000449057207 */ /* 0x000fe20004800000 */
[----:B------:R-:W-:-:S04]  /*14fa0*/  IMAD.MOV.U32 R4, RZ, RZ, R67 ;  /* 0x000000ffff047224 */ /* 0x000fc800078e0043 */
[----:B------:R-:W-:Y:S01]  /*14fb0*/  IMAD R5, R5, UR12, RZ ;  /* 0x0000000c05057c24 */ /* 0x000fe2000f8e02ff */
[----:B------:R1:W-:Y:S01]  /*14fc0*/  STL [R1+0x798], R64 ;  /* 0x0007984001007387 */ /* 0x0003e20000100800 */
[----:B------:R-:W-:Y:S02]  /*14fd0*/  @!P5 IMAD.MOV R4, RZ, RZ, -R4 ;  /* 0x000000ffff04d224 */ /* 0x000fe400078e0a04 */
[--C-:B------:R-:W-:Y:S01]  /*14fe0*/  @!P6 IMAD.IADD R62, R62, 0x1, -R68.reuse ;  /* 0x000000013e3ee824 */ /* 0x100fe200078e0a44 */
[----:B0-----:R-:W-:Y:S01]  /*14ff0*/  LEA R6, P5, R5, R72, 0x1 ;  /* 0x0000004805067211 */ /* 0x001fe200078a08ff */
[----:B------:R-:W-:Y:S01]  /*15000*/  @!P3 IMAD.IADD R92, R92, 0x1, -R68 ;  /* 0x000000015c5cb824 */ /* 0x000fe200078e0a44 */
[----:B------:R-:W-:Y:S01]  /*15010*/  ISETP.GE.AND P3, PT, R66, RZ, PT ;  /* 0x000000ff4200720c */ /* 0x000fe20003f66270 */
[----:B------:R-:W0:Y:S01]  /*15020*/  LDCU UR12, c[0x0][0x3b0] ;  /* 0x00007600ff0c77ac */ /* 0x000e220008000800 */
[----:B-1----:R-:W2:Y:S04]  /*15030*/  LDL R64, [R1+0x11f4] ;  /* 0x0011f40001407983 */ /* 0x002ea80000100800 */
[----:B------:R-:W2:Y:S01]  /*15040*/  LDL.LU R71, [R1+0x11c] ;  /* 0x00011c0001477983 */ /* 0x000ea20000300800 */
[----:B------:R-:W-:-:S03]  /*15050*/  SEL R4, R73, R4, !P1 ;  /* 0x0000000449047207 */ /* 0x000fc60004800000 */
[----:B------:R-:W2:Y:S04]  /*15060*/  LDL R66, [R1+0x11fc] ;  /* 0x0011fc0001427983 */ /* 0x000ea80000100800 */
[----:B------:R-:W-:Y:S04]  /*15070*/  STL [R1+0x7cc], R6 ;  /* 0x0007cc0601007387 */ /* 0x000fe80000100800 */
[----:B------:R-:W2:Y:S04]  /*15080*/  LDL.LU R67, [R1+0x128] ;  /* 0x0001280001437983 */ /* 0x000ea80000300800 */
[----:B----4-:R1:W-:Y:S02]  /*15090*/  STL [R1+0x24c], R15 ;  /* 0x00024c0f01007387 */ /* 0x0103e40000100800 */
[----:B-1----:R-:W-:Y:S01]  /*150a0*/  LEA.HI.X.SX32 R15, R5, R69, 0x1, P5 ;  /* 0x00000045050f7211 */ /* 0x002fe200028f0eff */
[----:B------:R-:W-:-:S02]  /*150b0*/  IMAD.MOV.U32 R5, RZ, RZ, R6 ;  /* 0x000000ffff057224 */ /* 0x000fc400078e0006 */
[----:B------:R-:W-:Y:S01]  /*150c0*/  IMAD R6, R4, UR4, RZ ;  /* 0x0000000404067c24 */ /* 0x000fe2000f8e02ff */
[----:B------:R-:W-:Y:S01]  /*150d0*/  ISETP.GT.U32.AND P6, PT, R68, R62, PT ;  /* 0x0000003e4400720c */ /* 0x000fe20003fc4070 */
[----:B------:R-:W-:Y:S01]  /*150e0*/  IMAD.MOV.U32 R4, RZ, RZ, R15 ;  /* 0x000000ffff047224 */ /* 0x000fe200078e000f */
[----:B------:R1:W-:Y:S01]  /*150f0*/  STL [R1+0x7c8], R15 ;  /* 0x0007c80f01007387 */ /* 0x0003e20000100800 */
[----:B------:R-:W-:Y:S01]  /*15100*/  PRMT R7, RZ, 0x7610, R7 ;  /* 0x00007610ff077816 */ /* 0x000fe20000000007 */
[----:B------:R-:W4:Y:S02]  /*15110*/  LDCU UR4, c[0x0][0x3b0] ;  /* 0x00007600ff0477ac */ /* 0x000f240008000800 */
[----:B------:R-:W-:-:S04]  /*15120*/  @P0 LOP3.LUT R5, R5, R4, RZ, 0x3c, !PT ;  /* 0x0000000405050212 */ /* 0x000fc800078e3cff */
[C---:B------:R-:W-:Y:S01]  /*15130*/  @P0 LOP3.LUT R4, R5.reuse, R4, RZ, 0x3c, !PT ;  /* 0x0000000405040212 */ /* 0x040fe200078e3cff */
[----:B-1----:R-:W2:Y:S03]  /*15140*/  LDL.LU R15, [R1+0x1380] ;  /* 0x00138000010f7983 */ /* 0x002ea60000300800 */
[----:B------:R-:W-:-:S05]  /*15150*/  @P0 LOP3.LUT R5, R5, R4, RZ, 0x3c, !PT ;  /* 0x0000000405050212 */ /* 0x000fca00078e3cff */
[----:B------:R1:W2:Y:S01]  /*15160*/  @P0 LDG.E.U16 R24, desc[UR20][R4.64] ;  /* 0x0000001404180981 */ /* 0x0002a2000c1e1500 */
[----:B------:R-:W-:-:S05]  /*15170*/  @!P6 IMAD.IADD R62, R62, 0x1, -R68 ;  /* 0x000000013e3ee824 */ /* 0x000fca00078e0a44 */
[----:B------:R0:W-:Y:S01]  /*15180*/  STL [R1+0xfc], R62 ;  /* 0x0000fc3e01007387 */ /* 0x0001e20000100800 */
[----:B-1----:R-:W-:Y:S01]  /*15190*/  LEA R5, P6, R6, R72, 0x1 ;  /* 0x0000004806057211 */ /* 0x002fe200078c08ff */
[----:B------:R-:W-:-:S04]  /*151a0*/  IMAD.MOV.U32 R4, RZ, RZ, R62 ;  /* 0x000000ffff047224 */ /* 0x000fc800078e003e */
        /* <DEDUP_REMOVED lines=14> */
[----:B------:R-:W-:Y:S01]  /*15290*/  ISETP.GE.AND P6, PT, R64, RZ, PT ;  /* 0x000000ff4000720c */ /* 0x000fe20003fc6270 */
[----:B------:R-:W2:Y:S02]  /*152a0*/  LDCU UR5, c[0x0][0x3b0] ;  /* 0x00007600ff0577ac */ /* 0x000ea40008000800 */
[----:B-1----:R-:W3:Y:S07]  /*152b0*/  LDL R24, [R1+0x122c] ;  /* 0x00122c0001187983 */ /* 0x002eee0000100800 */
[----:B------:R-:W-:Y:S01]  /*152c0*/  @!P4 IMAD.IADD R17, R17, 0x1, -R68 ;  /* 0x000000011111c824 */ /* 0x000fe200078e0a44 */
[----:B------:R-:W3:Y:S01]  /*152d0*/  LDL.LU R64, [R1+0x12c] ;  /* 0x00012c0001407983 */ /* 0x000ee20000300800 */
[----:B0-----:R-:W-:-:S03]  /*152e0*/  PRMT R4, RZ, 0x7610, R4 ;  /* 0x00007610ff047816 */ /* 0x001fc60000000004 */
        /* <DEDUP_REMOVED lines=10> */
[----:B------:R-:W-:-:S11]  /*15390*/  ISETP.GT.U32.AND P3, PT, R68, R47, PT ;  /* 0x0000002f4400720c */ /* 0x000fd60003f64070 */
[--C-:B------:R-:W-:Y:S02]  /*153a0*/  @!P5 IMAD.IADD R92, R92, 0x1, -R68.reuse ;  /* 0x000000015c5cd824 */ /* 0x100fe400078e0a44 */
[----:B------:R-:W-:Y:S02]  /*153b0*/  @!P3 IMAD.IADD R47, R47, 0x1, -R68 ;  /* 0x000000012f2fb824 */ /* 0x000fe400078e0a44 */
[----:B------:R-:W-:Y:S01]  /*153c0*/  IMAD.MOV.U32 R5, RZ, RZ, R92 ;  /* 0x000000ffff057224 */ /* 0x000fe200078e005c */
[----:B------:R-:W-:Y:S02]  /*153d0*/  ISETP.GE.AND P3, PT, R66, RZ, PT ;  /* 0x000000ff4200720c */ /* 0x000fe40003f66270 */
[C---:B------:R-:W-:Y:S01]  /*153e0*/  ISETP.GT.U32.AND P4, PT, R68.reuse, R47, PT ;  /* 0x0000002f4400720c */ /* 0x040fe20003f84070 */
[----:B------:R-:W-:Y:S01]  /*153f0*/  @!P6 IMAD.MOV R5, RZ, RZ, -R5 ;  /* 0x000000ffff05e224 */ /* 0x000fe200078e0a05 */
[----:B------:R-:W-:Y:S01]  /*15400*/  ISETP.GT.U32.AND P6, PT, R68, R67, PT ;  /* 0x000000434400720c */ /* 0x000fe20003fc4070 */
[----:B------:R-:W2:Y:S03]  /*15410*/  LDL.LU R66, [R1+0x138] ;  /* 0x0001380001427983 */ /* 0x000ea60000300800 */
[----:B------:R-:W-:-:S05]  /*15420*/  SEL R5, R73, R5, !P1 ;  /* 0x0000000549057207 */ /* 0x000fca0004800000 */
[----:B----4-:R-:W-:Y:S01]  /*15430*/  IMAD R6, R5, UR4, RZ ;  /* 0x0000000405067c24 */ /* 0x010fe2000f8e02ff */
[----:B------:R-:W-:Y:S01]  /*15440*/  PRMT R10, RZ, 0x7610, R10 ;  /* 0x00007610ff0a7816 */ /* 0x000fe2000000000a */
[----:B------:R-:W-:Y:S01]  /*15450*/  @!P4 IMAD.IADD R47, R47, 0x1, -R68 ;  /* 0x000000012f2fc824 */ /* 0x000fe200078e0a44 */
[----:B------:R-:W-:Y:S01]  /*15460*/  PRMT R12, RZ, 0x7610, R12 ;  /* 0x00007610ff0c7816 */ /* 0x000fe2000000000c */
[----:B------:R-:W-:Y:S01]  /*15470*/  @!P6 IMAD.IADD R67, R67, 0x1, -R68 ;  /* 0x000000014343e824 */ /* 0x000fe200078e0a44 */
[C---:B------:R-:W-:Y:S01]  /*15480*/  LEA R7, P6, R6.reuse, R72, 0x1 ;  /* 0x0000004806077211 */ /* 0x040fe200078c08ff */
[----:B------:R-:W0:Y:S03]  /*15490*/  LDCU UR4, c[0x0][0x3b0] ;  /* 0x00007600ff0477ac */ /* 0x000e260008000800 */
[----:B------:R-:W-:Y:S01]  /*154a0*/  LEA.HI.X.SX32 R6, R6, R69, 0x1, P6 ;  /* 0x0000004506067211 */ /* 0x000fe200030f0eff */
[----:B------:R-:W-:Y:S01]  /*154b0*/  IMAD.MOV.U32 R5, RZ, RZ, R47 ;  /* 0x000000ffff057224 */ /* 0x000fe200078e002f */
[----:B---3--:R-:W-:Y:S01]  /*154c0*/  ISETP.GE.AND P4, PT, R24, RZ, PT ;  /* 0x000000ff1800720c */ /* 0x008fe20003f86270 */
[----:B--2---:R1:W-:Y:S02]  /*154d0*/  STL [R1+0x234], R4 ;  /* 0x0002340401007387 */ /* 0x0043e40000100800 */
[----:B-1----:R-:W-:-:S04]  /*154e0*/  IMAD.MOV.U32 R4, RZ, RZ, R17 ;  /* 0x000000ffff047224 */ /* 0x002fc800078e0011 */
[----:B------:R-:W-:Y:S01]  /*154f0*/  @!P3 IMAD.MOV R4, RZ, RZ, -R4 ;  /* 0x000000ffff04b224 */ /* 0x000fe200078e0a04 */
[----:B------:R-:W-:Y:S02]  /*15500*/  ISETP.GE.AND P3, PT, R62, RZ, PT ;  /* 0x000000ff3e00720c */ /* 0x000fe40003f66270 */
[----:B------:R-:W2:Y:S02]  /*15510*/  LDL R62, [R1+0x1250] ;  /* 0x00125000013e7983 */ /* 0x000ea40000100800 */
[----:B------:R-:W-:Y:S02]  /*15520*/  SEL R4, R73, R4, !P1 ;  /* 0x0000000449047207 */ /* 0x000fe40004800000 */
[----:B------:R-:W-:Y:S04]  /*15530*/  STL [R1+0x114], R47 ;  /* 0x0001142f01007387 */ /* 0x000fe80000100800 */
[----:B------:R1:W-:Y:S01]  /*15540*/  STL [R1+0x85c], R7 ;  /* 0x00085c0701007387 */ /* 0x0003e20000100800 */
[----:B------:R-:W-:Y:S01]  /*15550*/  IMAD R4, R4, UR5, RZ ;  /* 0x0000000504047c24 */ /* 0x000fe2000f8e02ff */
[C---:B------:R-:W-:Y:S01]  /*15560*/  ISETP.GT.U32.AND P5, PT, R68.reuse, R71, PT ;  /* 0x000000474400720c */ /* 0x040fe20003fa4070 */
[----:B------:R-:W-:Y:S01]  /*15570*/  @!P3 IMAD.MOV R5, RZ, RZ, -R5 ;  /* 0x000000ffff05b224 */ /* 0x000fe200078e0a05 */
[----:B------:R3:W-:Y:S01]  /*15580*/  STL [R1+0x858], R6 ;  /* 0x0008580601007387 */ /* 0x0007e20000100800 */
[----:B------:R-:W-:Y:S01]  /*15590*/  ISETP.GT.U32.AND P6, PT, R68, R67, PT ;  /* 0x000000434400720c */ /* 0x000fe20003fc4070 */
[----:B------:R-:W4:Y:S01]  /*155a0*/  LDCU UR5, c[0x0][0x3b0] ;  /* 0x00007600ff0577ac */ /* 0x000f220008000800 */
[----:B-1----:R-:W-:Y:S01]  /*155b0*/  @P0 LOP3.LUT R7, R7, R6, RZ, 0x3c, !PT ;  /* 0x0000000607070212 */ /* 0x002fe200078e3cff */
[----:B------:R-:W4:Y:S01]  /*155c0*/  LDL R47, [R1+0x1280] ;  /* 0x00128000012f7983 */ /* 0x000f220000100800 */
[----:B------:R-:W-:-:S02]  /*155d0*/  LEA R17, P3, R4, R72, 0x1 ;  /* 0x0000004804117211 */ /* 0x000fc400078608ff */
[C---:B---3--:R-:W-:Y:S02]  /*155e0*/  @P0 LOP3.LUT R6, R7.reuse, R6, RZ, 0x3c, !PT ;  /* 0x0000000607060212 */ /* 0x048fe400078e3cff */
[----:B------:R-:W-:Y:S02]  /*155f0*/  LEA.HI.X.SX32 R24, R4, R69, 0x1, P3 ;  /* 0x0000004504187211 */ /* 0x000fe400018f0eff */
[----:B------:R-:W-:-:S05]  /*15600*/  @P0 LOP3.LUT R7, R7, R6, RZ, 0x3c, !PT ;  /* 0x0000000607070212 */ /* 0x000fca00078e3cff */
[----:B------:R1:W3:Y:S02]  /*15610*/  @P0 LDG.E.U16 R10, desc[UR20][R6.64] ;  /* 0x00000014060a0981 */ /* 0x0002e4000c1e1500 */
[----:B-1----:R-:W-:Y:S02]  /*15620*/  @P0 IMAD.MOV.U32 R6, RZ, RZ, R17 ;  /* 0x000000ffff060224 */ /* 0x002fe400078e0011 */
[----:B------:R-:W-:-:S05]  /*15630*/  @P0 IMAD.MOV.U32 R7, RZ, RZ, R24 ;  /* 0x000000ffff070224 */ /* 0x000fca00078e0018 */
[----:B------:R1:W4:Y:S01]  /*15640*/  @P0 LDG.E.U16 R12, desc[UR20][R6.64] ;  /* 0x00000014060c0981 */ /* 0x000322000c1e1500 */
[----:B------:R-:W-:-:S05]  /*15650*/  @!P5 IMAD.IADD R71, R71, 0x1, -R68 ;  /* 0x000000014747d824 */ /* 0x000fca00078e0a44 */
[----:B------:R-:W-:-:S13]  /*15660*/  ISETP.GT.U32.AND P5, PT, R68, R71, PT ;  /* 0x000000474400720c */ /* 0x000fda0003fa4070 */
[----:B------:R-:W-:Y:S01]  /*15670*/  @!P5 IMAD.IADD R71, R71, 0x1, -R68 ;  /* 0x000000014747d824 */ /* 0x000fe200078e0a44 */
[----:B------:R-:W-:-:S03]  /*15680*/  ISETP.GT.U32.AND P5, PT, R68, R64, PT ;  /* 0x000000404400720c */ /* 0x000fc60003fa4070 */
[----:B------:R-:W-:Y:S01]  /*15690*/  IMAD.MOV.U32 R4, RZ, RZ, R71 ;  /* 0x000000ffff047224 */ /* 0x000fe200078e0047 */
[----:B-1----:R-:W-:Y:S01]  /*156a0*/  SEL R6, R73, R5, !P1 ;  /* 0x0000000549067207 */ /* 0x002fe20004800000 */
[----:B------:R-:W-:Y:S02]  /*156b0*/  STL [R1+0x88c], R17 ;  /* 0x00088c1101007387 */ /* 0x000fe40000100800 */
[----:B------:R-:W-:Y:S02]  /*156c0*/  @!P4 IMAD.MOV R4, RZ, RZ, -R4 ;  /* 0x000000ffff04c224 */ /* 0x000fe400078e0a04 */
[----:B------:R-:W-:-:S04]  /*156d0*/  @!P6 IMAD.IADD R67, R67, 0x1, -R68 ;  /* 0x000000014343e824 */ /* 0x000fc800078e0a44 */
[----:B------:R-:W-:Y:S01]  /*156e0*/  @!P5 IMAD.IADD R64, R64, 0x1, -R68 ;  /* 0x000000014040d824 */ /* 0x000fe200078e0a44 */
[----:B------:R-:W-:Y:S01]  /*156f0*/  SEL R5, R73, R4, !P1 ;  /* 0x0000000449057207 */ /* 0x000fe20004800000 */
[----:B------:R-:W-:Y:S01]  /*15700*/  IMAD R6, R6, UR7, RZ ;  /* 0x0000000706067c24 */ /* 0x000fe2000f8e02ff */
[----:B------:R-:W-:Y:S01]  /*15710*/  PRMT R20, RZ, 0x7610, R20 ;  /* 0x00007610ff147816 */ /* 0x000fe20000000014 */
[----:B------:R-:W-:Y:S01]  /*15720*/  IMAD.MOV.U32 R4, RZ, RZ, R67 ;  /* 0x000000ffff047224 */ /* 0x000fe200078e0043 */
[----:B------:R-:W-:Y:S01]  /*15730*/  PRMT R7, RZ, 0x7610, R7 ;  /* 0x00007610ff077816 */ /* 0x000fe20000000007 */
[----:B0-----:R-:W-:Y:S01]  /*15740*/  IMAD R5, R5, UR4, RZ ;  /* 0x0000000405057c24 */ /* 0x001fe2000f8e02ff */
[----:B--2---:R-:W-:Y:S01]  /*15750*/  ISETP.GE.AND P5, PT, R62, RZ, PT ;  /* 0x000000ff3e00720c */ /* 0x004fe20003fa6270 */
[----:B------:R-:W0:Y:S01]  /*15760*/  LDCU UR4, c[0x0][0x3b0] ;  /* 0x00007600ff0477ac */ /* 0x000e220008000800 */
[----:B---3--:R1:W-:Y:S01]  /*15770*/  STL [R1+0x22c], R10 ;  /* 0x00022c0a01007387 */ /* 0x0083e20000100800 */
[----:B------:R-:W-:Y:S01]  /*15780*/  ISETP.GT.U32.AND P3, PT, R68, R66, PT ;  /* 0x000000424400720c */ /* 0x000fe20003f64070 */
[----:B------:R-:W2:Y:S02]  /*15790*/  LDCU UR7, c[0x0][0x3b0] ;  /* 0x00007600ff0777ac */ /* 0x000ea40008000800 */
[----:B-1----:R-:W3:Y:S04]  /*157a0*/  LDL.LU R10, [R1+0x13c] ;  /* 0x00013c00010a7983 */ /* 0x002ee80000300800 */
[----:B------:R-:W-:Y:S04]  /*157b0*/  STL [R1+0x888], R24 ;  /* 0x0008881801007387 */ /* 0x000fe80000100800 */
[----:B------:R-:W2:Y:S04]  /*157c0*/  LDL R62, [R1+0x1298] ;  /* 0x00129800013e7983 */ /* 0x000ea80000100800 */
[----:B------:R-:W3:Y:S04]  /*157d0*/  LDL.LU R71, [R1+0x134] ;  /* 0x0001340001477983 */ /* 0x000ee80000300800 */
[----:B------:R1:W-:Y:S04]  /*157e0*/  STL [R1+0x128], R67 ;  /* 0x0001284301007387 */ /* 0x0003e80000100800 */
[----:B------:R-:W3:Y:S04]  /*157f0*/  LDL.LU R17, [R1+0x124] ;  /* 0x0001240001117983 */ /* 0x000ee80000300800 */
[----:B----4-:R4:W-:Y:S01]  /*15800*/  STL [R1+0x228], R12 ;  /* 0x0002280c01007387 */ /* 0x0109e20000100800 */
[----:B------:R-:W-:Y:S01]  /*15810*/  @!P5 IMAD.MOV R4, RZ, RZ, -R4 ;  /* 0x000000ffff04d224 */ /* 0x000fe200078e0a04 */
[----:B-1----:R-:W-:-:S02]  /*15820*/  LEA R67, P5, R5, R72, 0x1 ;  /* 0x0000004805437211 */ /* 0x002fc400078a08ff */
[----:B----4-:R-:W-:-:S04]  /*15830*/  LEA R12, P6, R6, R72, 0x1 ;  /* 0x00000048060c7211 */ /* 0x010fc800078c08ff */
[-C--:B------:R-:W-:Y:S02]  /*15840*/  LEA.HI.X.SX32 R24, R6, R69.reuse, 0x1, P6 ;  /* 0x0000004506187211 */ /* 0x080fe400030f0eff */
[----:B------:R-:W-:Y:S02]  /*15850*/  LEA.HI.X.SX32 R92, R5, R69, 0x1, P5 ;  /* 0x00000045055c7211 */ /* 0x000fe400028f0eff */
[----:B------:R-:W-:Y:S01]  /*15860*/  SEL R6, R73, R4, !P1 ;  /* 0x0000000449067207 */ /* 0x000fe20004800000 */
[----:B------:R-:W-:Y:S02]  /*15870*/  @P0 IMAD.MOV.U32 R4, RZ, RZ, R12 ;  /* 0x000000ffff040224 */ /* 0x000fe400078e000c */
[----:B------:R-:W-:-:S05]  /*15880*/  @P0 IMAD.MOV.U32 R5, RZ, RZ, R24 ;  /* 0x000000ffff050224 */ /* 0x000fca00078e0018 */
[----:B------:R1:W4:Y:S02]  /*15890*/  @P0 LDG.E.U16 R20, desc[UR20][R4.64] ;  /* 0x0000001404140981 */ /* 0x000324000c1e1500 */
[----:B-1----:R-:W-:Y:S02]  /*158a0*/  @P0 IMAD.MOV.U32 R4, RZ, RZ, R67 ;  /* 0x000000ffff040224 */ /* 0x002fe400078e0043 */
[----:B------:R-:W-:-:S05]  /*158b0*/  @P0 IMAD.MOV.U32 R5, RZ, RZ, R92 ;  /* 0x000000ffff050224 */ /* 0x000fca00078e005c */
[----:B------:R1:W3:Y:S01]  /*158c0*/  @P0 LDG.E.U16 R7, desc[UR20][R4.64] ;  /* 0x0000001404070981 */ /* 0x0002e2000c1e1500 */
[----:B------:R-:W-:Y:S01]  /*158d0*/  ISETP.GT.U32.AND P4, PT, R68, R64, PT ;  /* 0x000000404400720c */ /* 0x000fe20003f84070 */
[--C-:B------:R-:W-:Y:S02]  /*158e0*/  @!P3 IMAD.IADD R66, R66, 0x1, -R68.reuse ;  /* 0x000000014242b824 */ /* 0x100fe400078e0a44 */
[----:B------:R-:W-:Y:S03]  /*158f0*/  STL [R1+0x8bc], R12 ;  /* 0x0008bc0c01007387 */ /* 0x000fe60000100800 */
[----:B------:R-:W-:Y:S01]  /*15900*/  ISETP.GT.U32.AND P3, PT, R68, R66, PT ;  /* 0x000000424400720c */ /* 0x000fe20003f64070 */
[----:B------:R-:W-:Y:S06]  /*15910*/  STL [R1+0x8ec], R67 ;  /* 0x0008ec4301007387 */ /* 0x000fec0000100800 */
[----:B------:R-:W-:Y:S01]  /*15920*/  @!P4 IMAD.IADD R64, R64, 0x1, -R68 ;  /* 0x000000014040c824 */ /* 0x000fe200078e0a44 */
[----:B------:R-:W-:-:S02]  /*15930*/  ISETP.GE.AND P4, PT, R47, RZ, PT ;  /* 0x000000ff2f00720c */ /* 0x000fc40003f86270 */
[----:B------:R-:W3:Y:S04]  /*15940*/  LDL R47, [R1+0x12c4] ;  /* 0x0012c400012f7983 */ /* 0x000ee80000100800 */
[----:B------:R0:W-:Y:S04]  /*15950*/  STL [R1+0x8b8], R24 ;  /* 0x0008b81801007387 */ /* 0x0001e80000100800 */
[----:B------:R-:W-:Y:S01]  /*15960*/  STL [R1+0x12c], R64 ;  /* 0x00012c4001007387 */ /* 0x000fe20000100800 */
[----:B-1----:R-:W-:Y:S02]  /*15970*/  IMAD.MOV.U32 R4, RZ, RZ, R64 ;  /* 0x000000ffff047224 */ /* 0x002fe400078e0040 */
[----:B------:R-:W-:Y:S01]  /*15980*/  IMAD R6, R6, UR5, RZ ;  /* 0x0000000506067c24 */ /* 0x000fe2000f8e02ff */
[----:B------:R-:W-:Y:S01]  /*15990*/  PRMT R14, RZ, 0x7610, R14 ;  /* 0x00007610ff0e7816 */ /* 0x000fe2000000000e */
[----:B0-----:R-:W3:Y:S01]  /*159a0*/  LDL.LU R24, [R1+0x137c] ;  /* 0x00137c0001187983 */ /* 0x001ee20000300800 */
[----:B------:R-:W-:Y:S01]  /*159b0*/  @!P4 IMAD.MOV R4, RZ, RZ, -R4 ;  /* 0x000000ffff04c224 */ /* 0x000fe200078e0a04 */
[----:B------:R-:W-:Y:S01]  /*159c0*/  PRMT R19, RZ, 0x7610, R19 ;  /* 0x00007610ff137816 */ /* 0x000fe20000000013 */
[----:B------:R-:W-:Y:S01]  /*159d0*/  @!P3 IMAD.IADD R66, R66, 0x1, -R68 ;  /* 0x000000014242b824 */ /* 0x000fe200078e0a44 */
[----:B------:R-:W3:Y:S01]  /*159e0*/  LDL.LU R12, [R1+0x1378] ;  /* 0x00137800010c7983 */ /* 0x000ee20000300800 */
[----:B------:R-:W0:Y:S03]  /*159f0*/  LDCU UR5, c[0x0][0x3b0] ;  /* 0x00007600ff0577ac */ /* 0x000e260008000800 */
[----:B------:R-:W-:Y:S01]  /*15a00*/  STL [R1+0x8e8], R92 ;  /* 0x0008e85c01007387 */ /* 0x000fe20000100800 */
[----:B--2---:R-:W-:-:S03]  /*15a10*/  ISETP.GE.AND P5, PT, R62, RZ, PT ;  /* 0x000000ff3e00720c */ /* 0x004fc60003fa6270 */
[----:B----4-:R1:W-:Y:S04]  /*15a20*/  STL [R1+0x224], R20 ;  /* 0x0002241401007387 */ /* 0x0103e80000100800 */
[----:B-1----:R-:W2:Y:S04]  /*15a30*/  LDL.LU R20, [R1+0x1374] ;  /* 0x0013740001147983 */ /* 0x002ea80000300800 */
[----:B------:R-:W4:Y:S04]  /*15a40*/  LDL R67, [R1+0x1290] ;  /* 0x0012900001437983 */ /* 0x000f280000100800 */
[----:B------:R-:W2:Y:S04]  /*15a50*/  LDL.LU R62, [R1+0x118] ;  /* 0x00011800013e7983 */ /* 0x000ea80000300800 */
[----:B---3--:R1:W-:Y:S02]  /*15a60*/  STL [R1+0x220], R7 ;  /* 0x0002200701007387 */ /* 0x0083e40000100800 */
[----:B-1----:R-:W-:-:S02]  /*15a70*/  LEA R7, P4, R6, R72, 0x1 ;  /* 0x0000004806077211 */ /* 0x002fc400078808ff */
[----:B------:R-:W-:Y:S02]  /*15a80*/  STL [R1+0x138], R66 ;  /* 0x0001384201007387 */ /* 0x000fe40000100800 */
[----:B------:R-:W-:Y:S02]  /*15a90*/  LEA.HI.X.SX32 R64, R6, R69, 0x1, P4 ;  /* 0x0000004506407211 */ /* 0x000fe400020f0eff */
[----:B------:R1:W-:Y:S01]  /*15aa0*/  STL [R1+0x91c], R7 ;  /* 0x00091c0701007387 */ /* 0x0003e20000100800 */
[----:B------:R-:W-:Y:S02]  /*15ab0*/  @P0 IMAD.MOV.U32 R6, RZ, RZ, R7 ;  /* 0x000000ffff060224 */ /* 0x000fe400078e0007 */
[----:B-1----:R-:W-:-:S05]  /*15ac0*/  @P0 IMAD.MOV.U32 R7, RZ, RZ, R64 ;  /* 0x000000ffff070224 */ /* 0x002fca00078e0040 */
[----:B------:R1:W3:Y:S01]  /*15ad0*/  @P0 LDG.E.U16 R14, desc[UR20][R6.64] ;  /* 0x00000014060e0981 */ /* 0x0002e2000c1e1500 */
[----:B------:R-:W-:Y:S01]  /*15ae0*/  SEL R5, R73, R4, !P1 ;  /* 0x0000000449057207 */ /* 0x000fe20004800000 */
[----:B------:R-:W-:-:S04]  /*15af0*/  IMAD.MOV.U32 R4, RZ, RZ, R66 ;  /* 0x000000ffff047224 */ /* 0x000fc800078e0042 */
[----:B------:R-:W-:Y:S02]  /*15b00*/  @!P5 IMAD.MOV R4, RZ, RZ, -R4 ;  /* 0x000000ffff04d224 */ /* 0x000fe400078e0a04 */
[----:B------:R-:W-:Y:S01]  /*15b10*/  IMAD R5, R5, UR12, RZ ;  /* 0x0000000c05057c24 */ /* 0x000fe2000f8e02ff */
[----:B------:R-:W-:Y:S01]  /*15b20*/  STL [R1+0x918], R64 ;  /* 0x0009184001007387 */ /* 0x000fe20000100800 */
[----:B------:R-:W-:Y:S01]  /*15b30*/  ISETP.GT.U32.AND P6, PT, R68, R10, PT ;  /* 0x0000000a4400720c */ /* 0x000fe20003fc4070 */
[----:B------:R-:W0:Y:S01]  /*15b40*/  LDCU UR12, c[0x0][0x3b0] ;  /* 0x00007600ff0c77ac */ /* 0x000e220008000800 */
[----:B------:R-:W-:Y:S01]  /*15b50*/  SEL R4, R73, R4, !P1 ;  /* 0x0000000449047207 */ /* 0x000fe20004800000 */
[----:B------:R-:W2:Y:S04]  /*15b60*/  LDL R92, [R1+0x1268] ;  /* 0x00126800015c7983 */ /* 0x000ea80000100800 */
[----:B-1----:R-:W-:Y:S01]  /*15b70*/  IMAD R6, R4, UR4, RZ ;  /* 0x0000000404067c24 */ /* 0x002fe2000f8e02ff */
[----:B------:R-:W-:Y:S01]  /*15b80*/  ISETP.GT.U32.AND P3, PT, R68, R71, PT ;  /* 0x000000474400720c */ /* 0x000fe20003f64070 */
[----:B------:R-:W1:Y:S01]  /*15b90*/  LDCU UR4, c[0x0][0x3b0] ;  /* 0x00007600ff0477ac */ /* 0x000e620008000800 */
[----:B---3--:R3:W-:Y:S03]  /*15ba0*/  STL [R1+0x21c], R14 ;  /* 0x00021c0e01007387 */ /* 0x0087e60000100800 */
[----:B------:R-:W-:-:S08]  /*15bb0*/  @!P6 IMAD.IADD R10, R10, 0x1, -R68 ;  /* 0x000000010a0ae824 */ /* 0x000fd000078e0a44 */
[----:B------:R-:W-:Y:S01]  /*15bc0*/  @!P3 IMAD.IADD R71, R71, 0x1, -R68 ;  /* 0x000000014747b824 */ /* 0x000fe200078e0a44 */
[----:B------:R-:W2:Y:S01]  /*15bd0*/  LDL.LU R66, [R1+0x10c] ;  /* 0x00010c0001427983 */ /* 0x000ea20000300800 */
[----:B---3--:R-:W-:-:S04]  /*15be0*/  LEA R14, P5, R5, R72, 0x1 ;  /* 0x00000048050e7211 */ /* 0x008fc800078a08ff */
[----:B------:R-:W-:Y:S01]  /*15bf0*/  LEA.HI.X.SX32 R5, R5, R69, 0x1, P5 ;  /* 0x0000004505057211 */ /* 0x000fe200028f0eff */
[----:B------:R-:W-:-:S05]  /*15c00*/  @P0 IMAD.MOV.U32 R4, RZ, RZ, R14 ;  /* 0x000000ffff040224 */ /* 0x000fca00078e000e */
[----:B------:R3:W2:Y:S01]  /*15c10*/  @P0 LDG.E.U16 R19, desc[UR20][R4.64] ;  /* 0x0000001404130981 */ /* 0x0006a2000c1e1500 */
[----:B------:R-:W-:Y:S02]  /*15c20*/  ISETP.GT.U32.AND P6, PT, R68, R10, PT ;  /* 0x0000000a4400720c */ /* 0x000fe40003fc4070 */
[----:B------:R-:W-:Y:S01]  /*15c30*/  ISETP.GE.AND P3, PT, R47, RZ, PT ;  /* 0x000000ff2f00720c */ /* 0x000fe20003f66270 */
[----:B------:R0:W-:Y:S04]  /*15c40*/  STL [R1+0x94c], R14 ;  /* 0x00094c0e01007387 */ /* 0x0001e80000100800 */
[----:B------:R-:W4:Y:S04]  /*15c50*/  LDL.LU R64, [R1+0x100] ;  /* 0x0001000001407983 */ /* 0x000f280000300800 */
[----:B------:R-:W4:Y:S02]  /*15c60*/  LDL.LU R47, [R1+0x140] ;  /* 0x00014000012f7983 */ /* 0x000f240000300800 */
[----:B------:R-:W-:-:S02]  /*15c70*/  @!P6 IMAD.IADD R10, R10, 0x1, -R68 ;  /* 0x000000010a0ae824 */ /* 0x000fc400078e0a44 */
[----:B------:R1:W-:Y:S02]  /*15c80*/  STL [R1+0x948], R5 ;  /* 0x0009480501007387 */ /* 0x0003e40000100800 */
[----:B---3--:R-:W-:Y:S02]  /*15c90*/  IMAD.MOV.U32 R4, RZ, RZ, R10 ;  /* 0x000000ffff047224 */ /* 0x008fe400078e000a */
[----:B0-----:R-:W3:Y:S02]  /*15ca0*/  LDL.LU R14, [R1+0x1370] ;  /* 0x00137000010e7983 */ /* 0x001ee40000300800 */
[----:B------:R-:W-:Y:S01]  /*15cb0*/  @!P3 IMAD.MOV R4, RZ, RZ, -R4 ;  /* 0x000000ffff04b224 */ /* 0x000fe200078e0a04 */
[----:B-1----:R-:W-:-:S04]  /*15cc0*/  LEA R5, P6, R6, R72, 0x1 ;  /* 0x0000004806057211 */ /* 0x002fc800078c08ff */
[----:B------:R-:W-:Y:S02]  /*15cd0*/  LEA.HI.X.SX32 R10, R6, R69, 0x1, P6 ;  /* 0x00000045060a7211 */ /* 0x000fe400030f0eff */
[----:B------:R-:W-:Y:S01]  /*15ce0*/  SEL R6, R73, R4, !P1 ;  /* 0x0000000449067207 */ /* 0x000fe20004800000 */
[----:B------:R-:W-:Y:S01]  /*15cf0*/  @P0 IMAD.MOV.U32 R4, RZ, RZ, R5 ;  /* 0x000000ffff040224 */ /* 0x000fe200078e0005 */
[----:B------:R-:W-:Y:S01]  /*15d00*/  PRMT R7, RZ, 0x7610, R7 ;  /* 0x00007610ff077816 */ /* 0x000fe20000000007 */
[----:B--2---:R0:W-:Y:S04]  /*15d10*/  STL [R1+0x218], R19 ;  /* 0x0002181301007387 */ /* 0x0041e80000100800 */
[----:B0-----:R-:W2:Y:S04]  /*15d20*/  LDL.LU R19, [R1+0x136c] ;  /* 0x00136c0001137983 */ /* 0x001ea80000300800 */
[----:B------:R0:W-:Y:S02]  /*15d30*/  STL [R1+0x97c], R5 ;  /* 0x00097c0501007387 */ /* 0x0001e40000100800 */
[----:B0-----:R-:W-:-:S05]  /*15d40*/  @P0 IMAD.MOV.U32 R5, RZ, RZ, R10 ;  /* 0x000000ffff050224 */ /* 0x001fca00078e000a */
[----:B------:R-:W2:Y:S01]  /*15d50*/  @P0 LDG.E.U16 R7, desc[UR20][R4.64] ;  /* 0x0000001404070981 */ /* 0x000ea2000c1e1500 */
[----:B------:R-:W-:-:S13]  /*15d60*/  ISETP.GT.U32.AND P4, PT, R68, R17, PT ;  /* 0x000000114400720c */ /* 0x000fda0003f84070 */
[----:B------:R-:W-:-:S05]  /*15d70*/  @!P4 IMAD.IADD R17, R17, 0x1, -R68 ;  /* 0x000000011111c824 */ /* 0x000fca00078e0a44 */
[----:B------:R-:W-:Y:S01]  /*15d80*/  ISETP.GT.U32.AND P4, PT, R68, R17, PT ;  /* 0x000000114400720c */ /* 0x000fe20003f84070 */
[----:B------:R-:W-:Y:S01]  /*15d90*/  IMAD R6, R6, UR5, RZ ;  /* 0x0000000506067c24 */ /* 0x000fe2000f8e02ff */
[----:B----4-:R-:W-:Y:S01]  /*15da0*/  ISETP.GE.AND P3, PT, R67, RZ, PT ;  /* 0x000000ff4300720c */ /* 0x010fe20003f66270 */
[----:B------:R-:W0:Y:S01]  /*15db0*/  LDCU UR5, c[0x0][0x3b0] ;  /* 0x00007600ff0577ac */ /* 0x000e220008000800 */
[----:B------:R-:W4:Y:S04]  /*15dc0*/  LDL R67, [R1+0x11e4] ;  /* 0x0011e40001437983 */ /* 0x000f280000100800 */
[----:B------:R1:W-:Y:S05]  /*15dd0*/  STL [R1+0x978], R10 ;  /* 0x0009780a01007387 */ /* 0x0003ea0000100800 */
[----:B------:R-:W-:Y:S01]  /*15de0*/  @!P4 IMAD.IADD R17, R17, 0x1, -R68 ;  /* 0x000000011111c824 */ /* 0x000fe200078e0a44 */
[----:B-1----:R-:W3:Y:S01]  /*15df0*/  LDL.LU R10, [R1+0x1368] ;  /* 0x00136800010a7983 */ /* 0x002ee20000300800 */
[----:B------:R-:W-:-:S03]  /*15e00*/  PRMT R57, RZ, 0x7610, R57 ;  /* 0x00007610ff397816 */ /* 0x000fc60000000039 */
[----:B--2---:R1:W-:Y:S02]  /*15e10*/  STL [R1+0x210], R7 ;  /* 0x0002100701007387 */ /* 0x0043e40000100800 */
[----:B-1----:R-:W-:-:S04]  /*15e20*/  LEA R7, P4, R6, R72, 0x1 ;  /* 0x0000004806077211 */ /* 0x002fc800078808ff */
[----:B------:R-:W-:Y:S01]  /*15e30*/  LEA.HI.X.SX32 R6, R6, R69, 0x1, P4 ;  /* 0x0000004506067211 */ /* 0x000fe200020f0eff */
[----:B------:R1:W-:Y:S04]  /*15e40*/  STL [R1+0x9ac], R7 ;  /* 0x0009ac0701007387 */ /* 0x0003e80000100800 */
[----:B------:R2:W-:Y:S01]  /*15e50*/  STL [R1+0x9a8], R6 ;  /* 0x0009a80601007387 */ /* 0x0005e20000100800 */
[----:B-1----:R-:W-:-:S04]  /*15e60*/  @P0 LOP3.LUT R7, R7, R6, RZ, 0x3c, !PT ;  /* 0x0000000607070212 */ /* 0x002fc800078e3cff */
[----:B--2---:R-:W-:-:S04]  /*15e70*/  @P0 LOP3.LUT R6, R7, R6, RZ, 0x3c, !PT ;  /* 0x0000000607060212 */ /* 0x004fc800078e3cff */
[----:B------:R-:W-:-:S05]  /*15e80*/  @P0 LOP3.LUT R7, R7, R6, RZ, 0x3c, !PT ;  /* 0x0000000607070212 */ /* 0x000fca00078e3cff */
[----:B------:R1:W2:Y:S01]  /*15e90*/  @P0 LDG.E.U16 R57, desc[UR20][R6.64] ;  /* 0x0000001406390981 */ /* 0x0002a2000c1e1500 */
[C---:B------:R-:W-:Y:S02]  /*15ea0*/  ISETP.GT.U32.AND P5, PT, R68.reuse, R71, PT ;  /* 0x000000474400720c */ /* 0x040fe40003fa4070 */
[----:B------:R-:W-:Y:S01]  /*15eb0*/  ISETP.GT.U32.AND P6, PT, R68, R62, PT ;  /* 0x0000003e4400720c */ /* 0x000fe20003fc4070 */
[----:B------:R-:W-:Y:S02]  /*15ec0*/  IMAD.MOV.U32 R4, RZ, RZ, R17 ;  /* 0x000000ffff047224 */ /* 0x000fe400078e0011 */
[----:B------:R-:W3:Y:S08]  /*15ed0*/  LDL R17, [R1+0x10f4] ;  /* 0x0010f40001117983 */ /* 0x000ef00000100800 */
[--C-:B------:R-:W-:Y:S01]  /*15ee0*/  @!P5 IMAD.IADD R71, R71, 0x1, -R68.reuse ;  /* 0x000000014747d824 */ /* 0x100fe200078e0a44 */
[----:B------:R-:W-:Y:S01]  /*15ef0*/  ISETP.GE.AND P5, PT, R92, RZ, PT ;  /* 0x000000ff5c00720c */ /* 0x000fe20003fa6270 */
[----:B------:R-:W-:-:S02]  /*15f00*/  @!P6 IMAD.IADD R62, R62, 0x1, -R68 ;  /* 0x000000013e3ee824 */ /* 0x000fc400078e0a44 */
[----:B------:R-:W-:-:S04]  /*15f10*/  IMAD.MOV.U32 R5, RZ, RZ, R71 ;  /* 0x000000ffff057224 */ /* 0x000fc800078e0047 */
[----:B------:R-:W-:Y:S01]  /*15f20*/  @!P3 IMAD.MOV R5, RZ, RZ, -R5 ;  /* 0x000000ffff05b224 */ /* 0x000fe200078e0a05 */
[----:B------:R-:W-:-:S05]  /*15f30*/  ISETP.GT.U32.AND P3, PT, R68, R47, PT ;  /* 0x0000002f4400720c */ /* 0x000fca0003f64070 */
[----:B------:R-:W-:Y:S01]  /*15f40*/  @!P5 IMAD.MOV R4, RZ, RZ, -R4 ;  /* 0x000000ffff04d224 */ /* 0x000fe200078e0a04 */
[C---:B------:R-:W-:Y:S02]  /*15f50*/  ISETP.GT.U32.AND P5, PT, R68.reuse, R62, PT ;  /* 0x0000003e4400720c */ /* 0x040fe40003fa4070 */
[C---:B------:R-:W-:Y:S02]  /*15f60*/  SEL R5, R73.reuse, R5, !P1 ;  /* 0x0000000549057207 */ /* 0x040fe40004800000 */
[----:B------:R-:W-:Y:S02]  /*15f70*/  ISETP.GT.U32.AND P6, PT, R68, R64, PT ;  /* 0x000000404400720c */ /* 0x000fe40003fc4070 */
[----:B------:R-:W-:Y:S01]  /*15f80*/  SEL R4, R73, R4, !P1 ;  /* 0x0000000449047207 */ /* 0x000fe20004800000 */
[----:B-1----:R-:W-:Y:S01]  /*15f90*/  IMAD R6, R5, UR4, RZ ;  /* 0x0000000405067c24 */ /* 0x002fe2000f8e02ff */
[----:B------:R-:W-:Y:S01]  /*15fa0*/  PRMT R93, RZ, 0x7610, R93 ;  /* 0x00007610ff5d7816 */ /* 0x000fe2000000005d */
[----:B------:R-:W-:-:S02]  /*15fb0*/  @!P3 IMAD.IADD R47, R47, 0x1, -R68 ;  /* 0x000000012f2fb824 */ /* 0x000fc400078e0a44 */
[----:B0-----:R-:W-:Y:S02]  /*15fc0*/  IMAD R5, R4, UR5, RZ ;  /* 0x0000000504057c24 */ /* 0x001fe4000f8e02ff */
[--C-:B------:R-:W-:Y:S01]  /*15fd0*/  @!P5 IMAD.IADD R62, R62, 0x1, -R68.reuse ;  /* 0x000000013e3ed824 */ /* 0x100fe200078e0a44 */
[-C--:B------:R-:W-:Y:S01]  /*15fe0*/  LEA R7, P5, R6, R72.reuse, 0x1 ;  /* 0x0000004806077211 */ /* 0x080fe200078a08ff */
[----:B------:R-:W0:Y:S01]  /*15ff0*/  LDCU UR4, c[0x0][0x3b0] ;  /* 0x00007600ff0477ac */ /* 0x000e220008000800 */
[----:B----4-:R-:W-:Y:S01]  /*16000*/  ISETP.GE.AND P3, PT, R67, RZ, PT ;  /* 0x000000ff4300720c */ /* 0x010fe20003f66270 */
[----:B------:R-:W-:Y:S01]  /*16010*/  @!P6 IMAD.IADD R64, R64, 0x1, -R68 ;  /* 0x000000014040e824 */ /* 0x000fe200078e0a44 */
[----:B------:R-:W-:Y:S01]  /*16020*/  LEA.HI.X.SX32 R6, R6, R69, 0x1, P5 ;  /* 0x0000004506067211 */ /* 0x000fe200028f0eff */
[----:B------:R-:W1:Y:S01]  /*16030*/  LDCU UR5, c[0x0][0x3b0] ;  /* 0x00007600ff0577ac */ /* 0x000e620008000800 */
[----:B------:R-:W-:Y:S01]  /*16040*/  LEA R71, P6, R5, R72, 0x1 ;  /* 0x0000004805477211 */ /* 0x000fe200078c08ff */
[----:B------:R-:W-:Y:S01]  /*16050*/  IMAD.MOV.U32 R4, RZ, RZ, R62 ;  /* 0x000000ffff047224 */ /* 0x000fe200078e003e */
[----:B--2---:R2:W-:Y:S04]  /*16060*/  STL [R1+0x208], R57 ;  /* 0x0002083901007387 */ /* 0x0045e80000100800 */
[----:B--2---:R-:W2:Y:S04]  /*16070*/  LDL R57, [R1+0xff4] ;  /* 0x000ff40001397983 */ /* 0x004ea80000100800 */
[----:B------:R-:W4:Y:S04]  /*16080*/  LDL.LU R92, [R1+0x148] ;  /* 0x00014800015c7983 */ /* 0x000f280000300800 */
[----:B------:R-:W4:Y:S04]  /*16090*/  LDL.LU R67, [R1+0x14c] ;  /* 0x00014c0001437983 */ /* 0x000f280000300800 */
[----:B------:R0:W-:Y:S04]  /*160a0*/  STL [R1+0x118], R62 ;  /* 0x0001183e01007387 */ /* 0x0001e80000100800 */
[----:B------:R1:W-:Y:S04]  /*160b0*/  STL [R1+0x9dc], R7 ;  /* 0x0009dc0701007387 */ /* 0x0003e80000100800 */
[----:B0-----:R-:W4:Y:S01]  /*160c0*/  LDL R62, [R1+0xf8c] ;  /* 0x000f8c00013e7983 */ /* 0x001f220000100800 */
[----:B-1----:R-:W-:-:S03]  /*160d0*/  @P0 LOP3.LUT R7, R7, R6, RZ, 0x3c, !PT ;  /* 0x0000000607070212 */ /* 0x002fc600078e3cff */
[----:B------:R-:W-:Y:S04]  /*160e0*/  STL [R1+0xa0c], R71 ;  /* 0x000a0c4701007387 */ /* 0x000fe80000100800 */
[----:B------:R0:W-:Y:S02]  /*160f0*/  STL [R1+0x9d8], R6 ;  /* 0x0009d80601007387 */ /* 0x0001e40000100800 */
[----:B0-----:R-:W-:-:S04]  /*16100*/  @P0 LOP3.LUT R6, R7, R6, RZ, 0x3c, !PT ;  /* 0x0000000607060212 */ /* 0x001fc800078e3cff */
[----:B------:R-:W-:-:S05]  /*16110*/  @P0 LOP3.LUT R7, R7, R6, RZ, 0x3c, !PT ;  /* 0x0000000607070212 */ /* 0x000fca00078e3cff */
[----:B------:R0:W4:Y:S01]  /*16120*/  @P0 LDG.E.U16 R93, desc[UR20][R6.64] ;  /* 0x00000014065d0981 */ /* 0x000122000c1e1500 */
[C---:B------:R-:W-:Y:S01]  /*16130*/  ISETP.GT.U32.AND P4, PT, R68.reuse, R66, PT ;  /* 0x000000424400720c */ /* 0x040fe20003f84070 */
[----:B------:R-:W-:Y:S01]  /*16140*/  @!P3 IMAD.MOV R4, RZ, RZ, -R4 ;  /* 0x000000ffff04b224 */ /* 0x000fe200078e0a04 */
[----:B------:R-:W-:Y:S02]  /*16150*/  LEA.HI.X.SX32 R5, R5, R69, 0x1, P6 ;  /* 0x0000004505057211 */ /* 0x000fe400030f0eff */
[----:B------:R-:W-:-:S09]  /*16160*/  ISETP.GT.U32.AND P6, PT, R68, R64, PT ;  /* 0x000000404400720c */ /* 0x000fd20003fc4070 */
[----:B------:R-:W-:Y:S01]  /*16170*/  @!P4 IMAD.IADD R66, R66, 0x1, -R68 ;  /* 0x000000014242c824 */ /* 0x000fe200078e0a44 */
[----:B------:R-:W-:-:S04]  /*16180*/  ISETP.GT.U32.AND P4, PT, R68, R47, PT ;  /* 0x0000002f4400720c */ /* 0x000fc80003f84070 */
[----:B------:R-:W-:Y:S01]  /*16190*/  ISETP.GT.U32.AND P5, PT, R68, R66, PT ;  /* 0x000000424400720c */ /* 0x000fe20003fa4070 */
[----:B0-----:R-:W-:Y:S01]  /*161a0*/  @P0 IMAD.MOV.U32 R6, RZ, RZ, R71 ;  /* 0x000000ffff060224 */ /* 0x001fe200078e0047 */
[----:B------:R-:W-:Y:S01]  /*161b0*/  PRMT R8, RZ, 0x7610, R8 ;  /* 0x00007610ff087816 */ /* 0x000fe20000000008 */
[----:B------:R-:W-:Y:S01]  /*161c0*/  @P0 IMAD.MOV.U32 R7, RZ, RZ, R5 ;  /* 0x000000ffff070224 */ /* 0x000fe200078e0005 */
[----:B------:R-:W-:-:S04]  /*161d0*/  SEL R4, R73, R4, !P1 ;  /* 0x0000000449047207 */ /* 0x000fc80004800000 */
[----:B------:R0:W4:Y:S01]  /*161e0*/  @P0 LDG.E.U16 R8, desc[UR20][R6.64] ;  /* 0x0000001406080981 */ /* 0x000122000c1e1500 */
[--C-:B------:R-:W-:Y:S02]  /*161f0*/  @!P4 IMAD.IADD R47, R47, 0x1, -R68.reuse ;  /* 0x000000012f2fc824 */ /* 0x100fe400078e0a44 */
[--C-:B------:R-:W-:Y:S02]  /*16200*/  @!P6 IMAD.IADD R64, R64, 0x1, -R68.reuse ;  /* 0x000000014040e824 */ /* 0x100fe400078e0a44 */
[----:B------:R-:W-:Y:S02]  /*16210*/  @!P5 IMAD.IADD R66, R66, 0x1, -R68 ;  /* 0x000000014242d824 */ /* 0x000fe400078e0a44 */
[----:B0-----:R-:W-:Y:S01]  /*16220*/  IMAD R6, R4, UR7, RZ ;  /* 0x0000000704067c24 */ /* 0x001fe2000f8e02ff */
[----:B------:R-:W-:Y:S01]  /*16230*/  STL [R1+0xa08], R5 ;  /* 0x000a080501007387 */ /* 0x000fe20000100800 */
[----:B------:R-:W-:Y:S02]  /*16240*/  PRMT R0, RZ, 0x7610, R0 ;  /* 0x00007610ff007816 */ /* 0x000fe40000000000 */
[----:B--2---:R-:W-:-:S02]  /*16250*/  ISETP.GE.AND P4, PT, R57, RZ, PT ;  /* 0x000000ff3900720c */ /* 0x004fc40003f86270 */
[----:B---3--:R-:W-:Y:S01]  /*16260*/  ISETP.GE.AND P3, PT, R17, RZ, PT ;  /* 0x000000ff1100720c */ /* 0x008fe20003f66270 */
[----:B------:R-:W2:Y:S01]  /*16270*/  LDL.LU R57, [R1+0x150] ;  /* 0x0001500001397983 */ /* 0x000ea20000300800 */
[C---:B------:R-:W-:Y:S01]  /*16280*/  LEA R7, P6, R6.reuse, R72, 0x1 ;  /* 0x0000004806077211 */ /* 0x040fe200078c08ff */
[----:B------:R-:W-:Y:S01]  /*16290*/  IMAD.MOV.U32 R4, RZ, RZ, R64 ;  /* 0x000000ffff047224 */ /* 0x000fe200078e0040 */
[----:B------:R-:W-:Y:S01]  /*162a0*/  PRMT R74, RZ, 0x7610, R74 ;  /* 0x00007610ff4a7816 */ /* 0x000fe2000000004a */
[----:B------:R-:W-:Y:S01]  /*162b0*/  STL [R1+0x140], R47 ;  /* 0x0001402f01007387 */ /* 0x000fe20000100800 */
[----:B------:R-:W-:Y:S01]  /*162c0*/  LEA.HI.X.SX32 R6, R6, R69, 0x1, P6 ;  /* 0x0000004506067211 */ /* 0x000fe200030f0eff */
[----:B------:R-:W0:Y:S02]  /*162d0*/  LDCU UR7, c[0x0][0x3b0] ;  /* 0x00007600ff0777ac */ /* 0x000e240008000800 */
[----:B------:R-:W-:Y:S04]  /*162e0*/  STL [R1+0x10c], R66 ;  /* 0x00010c4201007387 */ /* 0x000fe80000100800 */
[----:B------:R-:W-:Y:S04]  /*162f0*/  STL [R1+0x100], R64 ;  /* 0x0001004001007387 */ /* 0x000fe80000100800 */
[----:B----4-:R1:W-:Y:S04]  /*16300*/  STL [R1+0x204], R93 ;  /* 0x0002045d01007387 */ /* 0x0103e80000100800 */
[----:B-1----:R-:W3:Y:S04]  /*16310*/  LDL R93, [R1+0xfa8] ;  /* 0x000fa800015d7983 */ /* 0x002ee80000100800 */
[----:B------:R1:W-:Y:S04]  /*16320*/  STL [R1+0xa3c], R7 ;  /* 0x000a3c0701007387 */ /* 0x0003e80000100800 */
[----:B------:R4:W-:Y:S01]  /*16330*/  STL [R1+0xa38], R6 ;  /* 0x000a380601007387 */ /* 0x0009e20000100800 */
[----:B------:R-:W-:-:S02]  /*16340*/  IMAD.MOV.U32 R5, RZ, RZ, R66 ;  /* 0x000000ffff057224 */ /* 0x000fc400078e0042 */
[----:B------:R-:W-:Y:S01]  /*16350*/  @!P4 IMAD.MOV R4, RZ, RZ, -R4 ;  /* 0x000000ffff04c224 */ /* 0x000fe200078e0a04 */
[----:B------:R-:W2:Y:S01]  /*16360*/  LDL.LU R71, [R1+0x158] ;  /* 0x0001580001477983 */ /* 0x000ea20000300800 */
[----:B-1----:R-:W-:-:S04]  /*16370*/  @P0 LOP3.LUT R7, R7, R6, RZ, 0x3c, !PT ;  /* 0x0000000607070212 */ /* 0x002fc800078e3cff */
[----:B----4-:R-:W-:-:S04]  /*16380*/  @P0 LOP3.LUT R6, R7, R6, RZ, 0x3c, !PT ;  /* 0x0000000607060212 */ /* 0x010fc800078e3cff */
[----:B------:R-:W-:-:S05]  /*16390*/  @P0 LOP3.LUT R7, R7, R6, RZ, 0x3c, !PT ;  /* 0x0000000607070212 */ /* 0x000fca00078e3cff */
[----:B------:R1:W4:Y:S01]  /*163a0*/  @P0 LDG.E.U16 R0, desc[UR20][R6.64] ;  /* 0x0000001406000981 */ /* 0x000322000c1e1500 */
[----:B------:R-:W-:Y:S01]  /*163b0*/  @!P3 IMAD.MOV R5, RZ, RZ, -R5 ;  /* 0x000000ffff05b224 */ /* 0x000fe200078e0a05 */
[----:B------:R-:W-:Y:S02]  /*163c0*/  ISETP.GE.AND P3, PT, R62, RZ, PT ;  /* 0x000000ff3e00720c */ /* 0x000fe40003f66270 */
[----:B------:R0:W-:Y:S04]  /*163d0*/  STL [R1+0x200], R8 ;  /* 0x0002000801007387 */ /* 0x0001e80000100800 */
[----:B------:R-:W2:Y:S01]  /*163e0*/  LDL R64, [R1+0xfc8] ;  /* 0x000fc80001407983 */ /* 0x000ea20000100800 */
[C---:B0-----:R-:W-:Y:S02]  /*163f0*/  SEL R8, R73.reuse, R5, !P1 ;  /* 0x0000000549087207 */ /* 0x041fe40004800000 */
[----:B------:R-:W-:Y:S01]  /*16400*/  SEL R5, R73, R4, !P1 ;  /* 0x0000000449057207 */ /* 0x000fe20004800000 */
[----:B------:R-:W-:-:S02]  /*16410*/  IMAD.MOV.U32 R4, RZ, RZ, R47 ;  /* 0x000000ffff047224 */ /* 0x000fc400078e002f */
[----:B------:R-:W-:Y:S01]  /*16420*/  IMAD R8, R8, UR4, RZ ;  /* 0x0000000408087c24 */ /* 0x000fe2000f8e02ff */
[----:B------:R-:W2:Y:S01]  /*16430*/  LDL R47, [R1+0xfe8] ;  /* 0x000fe800012f7983 */ /* 0x000ea20000100800 */
[----:B------:R-:W-:Y:S01]  /*16440*/  IMAD R5, R5, UR5, RZ ;  /* 0x0000000505057c24 */ /* 0x000fe2000f8e02ff */
[----:B------:R-:W-:Y:S01]  /*16450*/  PRMT R61, RZ, 0x7610, R61 ;  /* 0x00007610ff3d7816 */ /* 0x000fe2000000003d */
[----:B------:R-:W-:Y:S01]  /*16460*/  @!P3 IMAD.MOV R4, RZ, RZ, -R4 ;  /* 0x000000ffff04b224 */ /* 0x000fe200078e0a04 */
[----:B------:R-:W2:Y:S01]  /*16470*/  LDL.LU R62, [R1+0x160] ;  /* 0x00016000013e7983 */ /* 0x000ea20000300800 */
[----:B------:R-:W-:Y:S01]  /*16480*/  ISETP.GT.U32.AND P6, PT, R68, R67, PT ;  /* 0x000000434400720c */ /* 0x000fe20003fc4070 */
[----:B------:R-:W0:Y:S01]  /*16490*/  LDCU UR4, c[0x0][0x3b0] ;  /* 0x00007600ff0477ac */ /* 0x000e220008000800 */
[----:B-1----:R-:W-:Y:S02]  /*164a0*/  LEA R7, P3, R5, R72, 0x1 ;  /* 0x0000004805077211 */ /* 0x002fe400078608ff */
[----:B------:R-:W-:Y:S01]  /*164b0*/  SEL R6, R73, R4, !P1 ;  /* 0x0000000449067207 */ /* 0x000fe20004800000 */
[----:B------:R-:W1:Y:S01]  /*164c0*/  LDCU UR5, c[0x0][0x3b0] ;  /* 0x00007600ff0577ac */ /* 0x000e620008000800 */
[----:B------:R-:W-:Y:S01]  /*164d0*/  LEA.HI.X.SX32 R66, R5, R69, 0x1, P3 ;  /* 0x0000004505427211 */ /* 0x000fe200018f0eff */
[----:B----4-:R4:W-:Y:S02]  /*164e0*/  STL [R1+0x1fc], R0 ;  /* 0x0001fc0001007387 */ /* 0x0109e40000100800 */
[----:B----4-:R-:W-:-:S04]  /*164f0*/  LEA R0, P4, R8, R72, 0x1 ;  /* 0x0000004808007211 */ /* 0x010fc800078808ff */
[----:B------:R-:W-:Y:S01]  /*16500*/  LEA.HI.X.SX32 R17, R8, R69, 0x1, P4 ;  /* 0x0000004508117211 */ /* 0x000fe200020f0eff */
[----:B------:R-:W-:-:S04]  /*16510*/  @P0 IMAD.MOV.U32 R4, RZ, RZ, R0 ;  /* 0x000000ffff040224 */ /* 0x000fc800078e0000 */
[----:B------:R-:W-:-:S05]  /*16520*/  @P0 IMAD.MOV.U32 R5, RZ, RZ, R17 ;  /* 0x000000ffff050224 */ /* 0x000fca00078e0011 */
[----:B------:R4:W2:Y:S02]  /*16530*/  @P0 LDG.E.U16 R74, desc[UR20][R4.64] ;  /* 0x00000014044a0981 */ /* 0x0008a4000c1e1500 */
[----:B----4-:R-:W-:Y:S02]  /*16540*/  @P0 IMAD.MOV.U32 R4, RZ, RZ, R7 ;  /* 0x000000ffff040224 */ /* 0x010fe400078e0007 */
[----:B------:R-:W-:-:S05]  /*16550*/  @P0 IMAD.MOV.U32 R5, RZ, RZ, R66 ;  /* 0x000000ffff050224 */ /* 0x000fca00078e0042 */
[----:B------:R4:W3:Y:S01]  /*16560*/  @P0 LDG.E.U16 R61, desc[UR20][R4.64] ;  /* 0x00000014043d0981 */ /* 0x0008e2000c1e1500 */
[----:B------:R-:W-:-:S05]  /*16570*/  @!P6 IMAD.IADD R67, R67, 0x1, -R68 ;  /* 0x000000014343e824 */ /* 0x000fca00078e0a44 */
[----:B------:R-:W-:Y:S01]  /*16580*/  ISETP.GT.U32.AND P6, PT, R68, R67, PT ;  /* 0x000000434400720c */ /* 0x000fe20003fc4070 */
[----:B------:R-:W-:Y:S01]  /*16590*/  STL [R1+0xa6c], R0 ;  /* 0x000a6c0001007387 */ /* 0x000fe20000100800 */
[----:B------:R-:W-:-:S03]  /*165a0*/  IMAD R6, R6, UR11, RZ ;  /* 0x0000000b06067c24 */ /* 0x000fc6000f8e02ff */
[----:B------:R0:W-:Y:S04]  /*165b0*/  STL [R1+0xa9c], R7 ;  /* 0x000a9c0701007387 */ /* 0x0001e80000100800 */
[----:B------:R1:W-:Y:S04]  /*165c0*/  STL [R1+0xa68], R17 ;  /* 0x000a681101007387 */ /* 0x0003e80000100800 */
[----:B------:R-:W-:Y:S01]  /*165d0*/  @!P6 IMAD.IADD R67, R67, 0x1, -R68 ;  /* 0x000000014343e824 */ /* 0x000fe200078e0a44 */
[C---:B0-----:R-:W-:Y:S01]  /*165e0*/  LEA R7, P6, R6.reuse, R72, 0x1 ;  /* 0x0000004806077211 */ /* 0x041fe200078c08ff */
[----:B-1----:R-:W3:Y:S04]  /*165f0*/  LDL.LU R17, [R1+0x1364] ;  /* 0x0013640001117983 */ /* 0x002ee80000300800 */
[----:B------:R-:W3:Y:S01]  /*16600*/  LDL.LU R0, [R1+0x1360] ;  /* 0x0013600001007983 */ /* 0x000ee20000300800 */
[----:B------:R-:W-:-:S02]  /*16610*/  LEA.HI.X.SX32 R6, R6, R69, 0x1, P6 ;  /* 0x0000004506067211 */ /* 0x000fc400030f0eff */
[----:B----4-:R-:W-:Y:S01]  /*16620*/  PRMT R4, RZ, 0x7610, R4 ;  /* 0x00007610ff047816 */ /* 0x010fe20000000004 */
[----:B--2---:R0:W-:Y:S04]  /*16630*/  STL [R1+0x1f8], R74 ;  /* 0x0001f84a01007387 */ /* 0x0041e80000100800 */
[----:B0-----:R-:W2:Y:S04]  /*16640*/  LDL.LU R74, [R1+0x135c] ;  /* 0x00135c00014a7983 */ /* 0x001ea80000300800 */
[----:B------:R0:W-:Y:S04]  /*16650*/  STL [R1+0xa98], R66 ;  /* 0x000a984201007387 */ /* 0x0001e80000100800 */
[----:B0-----:R-:W4:Y:S04]  /*16660*/  LDL R66, [R1+0x1014] ;  /* 0x0010140001427983 */ /* 0x001f280000100800 */
[----:B---3--:R0:W-:Y:S04]  /*16670*/  STL [R1+0x1f0], R61 ;  /* 0x0001f03d01007387 */ /* 0x0081e80000100800 */
[----:B0-----:R-:W3:Y:S04]  /*16680*/  LDL.LU R61, [R1+0x168] ;  /* 0x00016800013d7983 */ /* 0x001ee80000300800 */
[----:B------:R-:W-:Y:S04]  /*16690*/  STL [R1+0x14c], R67 ;  /* 0x00014c4301007387 */ /* 0x000fe80000100800 */
        /* <DEDUP_REMOVED lines=8> */
[----:B------:R-:W-:-:S05]  /*16720*/  @!P5 IMAD.IADD R92, R92, 0x1, -R68 ;  /* 0x000000015c5cd824 */ /* 0x000fca00078e0a44 */
[C---:B------:R-:W-:Y:S02]  /*16730*/  ISETP.GT.U32.AND P5, PT, R68.reuse, R92, PT ;  /* 0x0000005c4400720c */ /* 0x040fe40003fa4070 */
[----:B------:R-:W-:Y:S01]  /*16740*/  ISETP.GE.AND P3, PT, R93, RZ, PT ;  /* 0x000000ff5d00720c */ /* 0x000fe20003f66270 */
[----:B------:R-:W-:Y:S01]  /*16750*/  @!P4 IMAD.IADD R57, R57, 0x1, -R68 ;  /* 0x000000013939c824 */ /* 0x000fe200078e0a44 */
[----:B------:R-:W-:-:S09]  /*16760*/  ISETP.GT.U32.AND P6, PT, R68, R62, PT ;  /* 0x0000003e4400720c */ /* 0x000fd20003fc4070 */
[----:B------:R-:W-:-:S04]  /*16770*/  @!P5 IMAD.IADD R92, R92, 0x1, -R68 ;  /* 0x000000015c5cd824 */ /* 0x000fc800078e0a44 */
[----:B------:R-:W-:-:S04]  /*16780*/  IMAD.MOV.U32 R5, RZ, RZ, R92 ;  /* 0x000000ffff057224 */ /* 0x000fc800078e005c */
[----:B------:R-:W-:Y:S01]  /*16790*/  @!P3 IMAD.MOV R5, RZ, RZ, -R5 ;  /* 0x000000ffff05b224 */ /* 0x000fe200078e0a05 */
[----:B------:R-:W-:Y:S02]  /*167a0*/  ISETP.GT.U32.AND P3, PT, R68, R57, PT ;  /* 0x000000394400720c */ /* 0x000fe40003f64070 */
[----:B------:R-:W-:Y:S02]  /*167b0*/  ISETP.GE.AND P4, PT, R64, RZ, PT ;  /* 0x000000ff4000720c */ /* 0x000fe40003f86270 */
[----:B------:R-:W-:Y:S01]  /*167c0*/  SEL R5, R73, R5, !P1 ;  /* 0x0000000549057207 */ /* 0x000fe20004800000 */
[----:B------:R-:W3:Y:S04]  /*167d0*/  LDL.LU R64, [R1+0x170] ;  /* 0x0001700001407983 */ /* 0x000ee80000300800 */
[----:B0-----:R-:W-:-:S02]  /*167e0*/  IMAD R6, R5, UR11, RZ ;  /* 0x0000000b05067c24 */ /* 0x001fc4000f8e02ff */
[--C-:B------:R-:W-:Y:S02]  /*167f0*/  @!P6 IMAD.IADD R62, R62, 0x1, -R68.reuse ;  /* 0x000000013e3ee824 */ /* 0x100fe400078e0a44 */
[----:B------:R-:W-:Y:S01]  /*16800*/  @!P3 IMAD.IADD R57, R57, 0x1, -R68 ;  /* 0x000000013939b824 */ /* 0x000fe200078e0a44 */
[----:B------:R-:W-:-:S04]  /*16810*/  LEA R7, P6, R6, R72, 0x1 ;  /* 0x0000004806077211 */ /* 0x000fc800078c08ff */
[----:B------:R-:W-:Y:S02]  /*16820*/  LEA.HI.X.SX32 R6, R6, R69, 0x1, P6 ;  /* 0x0000004506067211 */ /* 0x000fe400030f0eff */
[----:B------:R-:W-:Y:S01]  /*16830*/  PRMT R52, RZ, 0x7610, R52 ;  /* 0x00007610ff347816 */ /* 0x000fe20000000034 */
[----:B--2---:R0:W-:Y:S02]  /*16840*/  STL [R1+0x1e8], R4 ;  /* 0x0001e80401007387 */ /* 0x0041e40000100800 */
[----:B0-----:R-:W-:-:S04]  /*16850*/  IMAD.MOV.U32 R4, RZ, RZ, R67 ;  /* 0x000000ffff047224 */ /* 0x001fc800078e0043 */
[----:B------:R-:W-:Y:S01]  /*16860*/  @!P4 IMAD.MOV R4, RZ, RZ, -R4 ;  /* 0x000000ffff04c224 */ /* 0x000fe200078e0a04 */
[----:B------:R-:W-:Y:S02]  /*16870*/  ISETP.GE.AND P4, PT, R47, RZ, PT ;  /* 0x000000ff2f00720c */ /* 0x000fe40003f86270 */
[----:B------:R-:W2:Y:S04]  /*16880*/  LDL R47, [R1+0x10ec] ;  /* 0x0010ec00012f7983 */ /* 0x000ea80000100800 */
[----:B------:R-:W-:Y:S04]  /*16890*/  STL [R1+0x150], R57 ;  /* 0x0001503901007387 */ /* 0x000fe80000100800 */
[----:B------:R0:W-:Y:S04]  /*168a0*/  STL [R1+0x504], R7 ;  /* 0x0005040701007387 */ /* 0x0001e80000100800 */
[----:B------:R1:W-:Y:S01]  /*168b0*/  STL [R1+0x500], R6 ;  /* 0x0005000601007387 */ /* 0x0003e20000100800 */
[----:B0-----:R-:W-:-:S04]  /*168c0*/  @P0 LOP3.LUT R7, R7, R6, RZ, 0x3c, !PT ;  /* 0x0000000607070212 */ /* 0x001fc800078e3cff */
[----:B-1----:R-:W-:-:S04]  /*168d0*/  @P0 LOP3.LUT R6, R7, R6, RZ, 0x3c, !PT ;  /* 0x0000000607060212 */ /* 0x002fc800078e3cff */
[----:B------:R-:W-:-:S05]  /*168e0*/  @P0 LOP3.LUT R7, R7, R6, RZ, 0x3c, !PT ;  /* 0x0000000607070212 */ /* 0x000fca00078e3cff */
[----:B------:R0:W2:Y:S01]  /*168f0*/  @P0 LDG.E.U16 R52, desc[UR20][R6.64] ;  /* 0x0000001406340981 */ /* 0x0000a2000c1e1500 */
[----:B------:R-:W-:Y:S02]  /*16900*/  ISETP.GT.U32.AND P5, PT, R68, R71, PT ;  /* 0x000000474400720c */ /* 0x000fe40003fa4070 */
[----:B------:R-:W-:-:S11]  /*16910*/  SEL R4, R73, R4, !P1 ;  /* 0x0000000449047207 */ /* 0x000fd60004800000 */
[----:B------:R-:W-:Y:S02]  /*16920*/  @!P5 IMAD.IADD R71, R71, 0x1, -R68 ;  /* 0x000000014747d824 */ /* 0x000fe400078e0a44 */
[----:B------:R-:W-:Y:S01]  /*16930*/  IMAD R4, R4, UR4, RZ ;  /* 0x0000000404047c24 */ /* 0x000fe2000f8e02ff */
[----:B----4-:R-:W-:Y:S01]  /*16940*/  ISETP.GE.AND P3, PT, R66, RZ, PT ;  /* 0x000000ff4200720c */ /* 0x010fe20003f66270 */
[----:B------:R-:W-:Y:S01]  /*16950*/  IMAD.MOV.U32 R5, RZ, RZ, R57 ;  /* 0x000000ffff057224 */ /* 0x000fe200078e0039 */
[----:B------:R-:W-:Y:S01]  /*16960*/  ISETP.GT.U32.AND P5, PT, R68, R71, PT ;  /* 0x000000474400720c */ /* 0x000fe20003fa4070 */
[----:B------:R-:W1:Y:S01]  /*16970*/  LDCU UR4, c[0x0][0x3b0] ;  /* 0x00007600ff0477ac */ /* 0x000e620008000800 */
[C---:B------:R-:W-:Y:S01]  /*16980*/  LEA R66, P6, R4.reuse, R72, 0x1 ;  /* 0x0000004804427211 */ /* 0x040fe200078c08ff */
[----:B------:R-:W-:Y:S01]  /*16990*/  @!P4 IMAD.MOV R5, RZ, RZ, -R5 ;  /* 0x000000ffff05c224 */ /* 0x000fe200078e0a05 */
[----:B------:R-:W-:Y:S01]  /*169a0*/  PRMT R65, RZ, 0x7610, R65 ;  /* 0x00007610ff417816 */ /* 0x000fe20000000041 */
[----:B------:R-:W4:Y:S01]  /*169b0*/  LDL R57, [R1+0x10e4] ;  /* 0x0010e40001397983 */ /* 0x000f220000100800 */
[----:B------:R-:W-:-:S02]  /*169c0*/  LEA.HI.X.SX32 R67, R4, R69, 0x1, P6 ;  /* 0x0000004504437211 */ /* 0x000fc400030f0eff */
[----:B------:R-:W-:Y:S01]  /*169d0*/  ISETP.GT.U32.AND P4, PT, R68, R62, PT ;  /* 0x0000003e4400720c */ /* 0x000fe20003f84070 */
[----:B0-----:R-:W-:-:S04]  /*169e0*/  @P0 IMAD.MOV.U32 R6, RZ, RZ, R66 ;  /* 0x000000ffff060224 */ /* 0x001fc800078e0042 */
[----:B------:R-:W-:Y:S02]  /*169f0*/  @!P5 IMAD.IADD R71, R71, 0x1, -R68 ;  /* 0x000000014747d824 */ /* 0x000fe400078e0a44 */
[----:B------:R-:W-:Y:S01]  /*16a00*/  @P0 IMAD.MOV.U32 R7, RZ, RZ, R67 ;  /* 0x000000ffff070224 */ /* 0x000fe200078e0043 */
[----:B---3--:R-:W-:Y:S01]  /*16a10*/  ISETP.GT.U32.AND P6, PT, R68, R64, PT ;  /* 0x000000404400720c */ /* 0x008fe20003fc4070 */
[----:B------:R-:W-:-:S03]  /*16a20*/  IMAD.MOV.U32 R4, RZ, RZ, R71 ;  /* 0x000000ffff047224 */ /* 0x000fc600078e0047 */
[----:B------:R0:W3:Y:S01]  /*16a30*/  @P0 LDG.E.U16 R65, desc[UR20][R6.64] ;  /* 0x0000001406410981 */ /* 0x0000e2000c1e1500 */
[----:B------:R-:W-:Y:S02]  /*16a40*/  @!P3 IMAD.MOV R4, RZ, RZ, -R4 ;  /* 0x000000ffff04b224 */ /* 0x000fe400078e0a04 */
[----:B------:R-:W-:Y:S01]  /*16a50*/  @!P4 IMAD.IADD R62, R62, 0x1, -R68 ;  /* 0x000000013e3ec824 */ /* 0x000fe200078e0a44 */
[C---:B0-----:R-:W-:Y:S02]  /*16a60*/  SEL R6, R73.reuse, R5, !P1 ;  /* 0x0000000549067207 */ /* 0x041fe40004800000 */
[----:B------:R-:W-:-:S03]  /*16a70*/  SEL R5, R73, R4, !P1 ;  /* 0x0000000449057207 */ /* 0x000fc60004800000 */
[----:B------:R-:W-:Y:S02]  /*16a80*/  IMAD R6, R6, UR5, RZ ;  /* 0x0000000506067c24 */ /* 0x000fe4000f8e02ff */
[----:B------:R-:W-:Y:S01]  /*16a90*/  @!P6 IMAD.IADD R64, R64, 0x1, -R68 ;  /* 0x000000014040e824 */ /* 0x000fe200078e0a44 */
[----:B------:R0:W-:Y:S01]  /*16aa0*/  STL [R1+0x534], R66 ;  /* 0x0005344201007387 */ /* 0x0001e20000100800 */
[----:B------:R-:W-:Y:S01]  /*16ab0*/  IMAD.MOV.U32 R4, RZ, RZ, R62 ;  /* 0x000000ffff047224 */ /* 0x000fe200078e003e */
[C---:B------:R-:W-:Y:S01]  /*16ac0*/  LEA R71, P6, R6.reuse, R72, 0x1 ;  /* 0x0000004806477211 */ /* 0x040fe200078c08ff */
[----:B-1----:R-:W-:Y:S01]  /*16ad0*/  IMAD R5, R5, UR4, RZ ;  /* 0x0000000405057c24 */ /* 0x002fe2000f8e02ff */
[----:B------:R-:W-:Y:S01]  /*16ae0*/  PRMT R70, RZ, 0x7610, R70 ;  /* 0x00007610ff467816 */ /* 0x000fe20000000046 */
[----:B------:R-:W1:Y:S01]  /*16af0*/  LDCU UR4, c[0x0][0x3b0] ;  /* 0x00007600ff0477ac */ /* 0x000e620008000800 */
[----:B------:R-:W-:Y:S02]  /*16b00*/  LEA.HI.X.SX32 R92, R6, R69, 0x1, P6 ;  /* 0x00000045065c7211 */ /* 0x000fe400030f0eff */
[----:B------:R-:W-:Y:S01]  /*16b10*/  PRMT R7, RZ, 0x7610, R7 ;  /* 0x00007610ff077816 */ /* 0x000fe20000000007 */
[----:B------:R-:W0:Y:S01]  /*16b20*/  LDCU UR5, c[0x0][0x3b0] ;  /* 0x00007600ff0577ac */ /* 0x000e220008000800 */
[----:B--2---:R-:W-:-:S13]  /*16b30*/  ISETP.GE.AND P3, PT, R47, RZ, PT ;  /* 0x000000ff2f00720c */ /* 0x004fda0003f66270 */
[----:B------:R-:W-:Y:S01]  /*16b40*/  @!P3 IMAD.MOV R4, RZ, RZ, -R4 ;  /* 0x000000ffff04b224 */ /* 0x000fe200078e0a04 */
[----:B0-----:R-:W-:-:S04]  /*16b50*/  LEA R66, P3, R5, R72, 0x1 ;  /* 0x0000004805427211 */ /* 0x001fc800078608ff */
[----:B------:R-:W-:Y:S01]  /*16b60*/  SEL R6, R73, R4, !P1 ;  /* 0x0000000449067207 */ /* 0x000fe20004800000 */
[----:B------:R-:W-:Y:S01]  /*16b70*/  @P0 IMAD.MOV.U32 R4, RZ, RZ, R71 ;  /* 0x000000ffff040224 */ /* 0x000fe200078e0047 */
[----:B------:R0:W-:Y:S04]  /*16b80*/  STL [R1+0x1e0], R52 ;  /* 0x0001e03401007387 */ /* 0x0001e80000100800 */
[----:B0-----:R-:W2:Y:S04]  /*16b90*/  LDL.LU R52, [R1+0x174] ;  /* 0x0001740001347983 */ /* 0x001ea80000300800 */
[----:B------:R0:W-:Y:S04]  /*16ba0*/  STL [R1+0x530], R67 ;  /* 0x0005304301007387 */ /* 0x0001e80000100800 */
[----:B------:R-:W2:Y:S01]  /*16bb0*/  LDL R47, [R1+0x10d0] ;  /* 0x0010d000012f7983 */ /* 0x000ea20000100800 */
[----:B0-----:R-:W-:Y:S01]  /*16bc0*/  LEA.HI.X.SX32 R67, R5, R69, 0x1, P3 ;  /* 0x0000004505437211 */ /* 0x001fe200018f0eff */
[----:B------:R-:W-:-:S05]  /*16bd0*/  @P0 IMAD.MOV.U32 R5, RZ, RZ, R92 ;  /* 0x000000ffff050224 */ /* 0x000fca00078e005c */
[----:B------:R0:W2:Y:S02]  /*16be0*/  @P0 LDG.E.U16 R70, desc[UR20][R4.64] ;  /* 0x0000001404460981 */ /* 0x0000a4000c1e1500 */
[----:B0-----:R-:W-:Y:S02]  /*16bf0*/  @P0 IMAD.MOV.U32 R4, RZ, RZ, R66 ;  /* 0x000000ffff040224 */ /* 0x001fe400078e0042 */
[----:B------:R-:W-:-:S05]  /*16c00*/  @P0 IMAD.MOV.U32 R5, RZ, RZ, R67 ;  /* 0x000000ffff050224 */ /* 0x000fca00078e0043 */
[----:B------:R0:W2:Y:S01]  /*16c10*/  @P0 LDG.E.U16 R7, desc[UR20][R4.64] ;  /* 0x0000001404070981 */ /* 0x0000a2000c1e1500 */
[----:B------:R-:W-:-:S13]  /*16c20*/  ISETP.GT.U32.AND P5, PT, R68, R61, PT ;  /* 0x0000003d4400720c */ /* 0x000fda0003fa4070 */
[----:B------:R-:W-:-:S05]  /*16c30*/  @!P5 IMAD.IADD R61, R61, 0x1, -R68 ;  /* 0x000000013d3dd824 */ /* 0x000fca00078e0a44 */
[C---:B------:R-:W-:Y:S01]  /*16c40*/  ISETP.GT.U32.AND P5, PT, R68.reuse, R61, PT ;  /* 0x0000003d4400720c */ /* 0x040fe20003fa4070 */
[----:B---3--:R3:W-:Y:S01]  /*16c50*/  STL [R1+0x1dc], R65 ;  /* 0x0001dc4101007387 */ /* 0x0087e20000100800 */
[----:B------:R-:W-:Y:S01]  /*16c60*/  ISETP.GT.U32.AND P4, PT, R68, R64, PT ;  /* 0x000000404400720c */ /* 0x000fe20003f84070 */
[----:B------:R-:W-:Y:S01]  /*16c70*/  IMAD R6, R6, UR7, RZ ;  /* 0x0000000706067c24 */ /* 0x000fe2000f8e02ff */
[----:B------:R-:W-:Y:S01]  /*16c80*/  PRMT R59, RZ, 0x7610, R59 ;  /* 0x00007610ff3b7816 */ /* 0x000fe2000000003b */
[----:B------:R-:W1:Y:S01]  /*16c90*/  LDCU UR7, c[0x0][0x3b0] ;  /* 0x00007600ff0777ac */ /* 0x000e620008000800 */
[----:B---3--:R-:W3:Y:S07]  /*16ca0*/  LDL.LU R65, [R1+0x180] ;  /* 0x0001800001417983 */ /* 0x008eee0000300800 */
[----:B------:R-:W-:Y:S01]  /*16cb0*/  @!P5 IMAD.IADD R61, R61, 0x1, -R68 ;  /* 0x000000013d3dd824 */ /* 0x000fe200078e0a44 */
[----:B----4-:R-:W-:Y:S01]  /*16cc0*/  ISETP.GE.AND P5, PT, R57, RZ, PT ;  /* 0x000000ff3900720c */ /* 0x010fe20003fa6270 */
[----:B------:R4:W-:Y:S02]  /*16cd0*/  STL [R1+0x160], R62 ;  /* 0x0001603e01007387 */ /* 0x0009e40000100800 */
[----:B0-----:R-:W-:-:S02]  /*16ce0*/  IMAD.MOV.U32 R4, RZ, RZ, R61 ;  /* 0x000000ffff047224 */ /* 0x001fc400078e003d */
[----:B----4-:R-:W4:Y:S04]  /*16cf0*/  LDL.LU R62, [R1+0x184] ;  /* 0x00018400013e7983 */ /* 0x010f280000300800 */
[----:B------:R-:W-:Y:S04]  /*16d00*/  STL [R1+0x564], R71 ;  /* 0x0005644701007387 */ /* 0x000fe80000100800 */
[----:B------:R-:W-:Y:S04]  /*16d10*/  STL [R1+0x594], R66 ;  /* 0x0005944201007387 */ /* 0x000fe80000100800 */
[----:B------:R-:W4:Y:S04]  /*16d20*/  LDL R57, [R1+0x1058] ;  /* 0x0010580001397983 */ /* 0x000f280000100800 */
[----:B------:R-:W-:Y:S01]  /*16d30*/  STL [R1+0x560], R92 ;  /* 0x0005605c01007387 */ /* 0x000fe20000100800 */
[----:B------:R-:W-:-:S03]  /*16d40*/  @!P5 IMAD.MOV R4, RZ, RZ, -R4 ;  /* 0x000000ffff04d224 */ /* 0x000fc600078e0a04 */
[----:B------:R-:W-:Y:S04]  /*16d50*/  STL [R1+0x168], R61 ;  /* 0x0001683d01007387 */ /* 0x000fe80000100800 */
[----:B------:R-:W-:Y:S01]  /*16d60*/  STL [R1+0x590], R67 ;  /* 0x0005904301007387 */ /* 0x000fe20000100800 */
[----:B------:R-:W-:Y:S01]  /*16d70*/  @!P4 IMAD.IADD R64, R64, 0x1, -R68 ;  /* 0x000000014040c824 */ /* 0x000fe200078e0a44 */
[----:B------:R-:W-:-:S03]  /*16d80*/  SEL R5, R73, R4, !P1 ;  /* 0x0000000449057207 */ /* 0x000fc60004800000 */
[----:B------:R-:W-:Y:S02]  /*16d90*/  IMAD.MOV.U32 R4, RZ, RZ, R64 ;  /* 0x000000ffff047224 */ /* 0x000fe400078e0040 */
[----:B------:R-:W-:Y:S01]  /*16da0*/  IMAD R5, R5, UR12, RZ ;  /* 0x0000000c05057c24 */ /* 0x000fe2000f8e02ff */
[----:B------:R-:W-:Y:S01]  /*16db0*/  PRMT R56, RZ, 0x7610, R56 ;  /* 0x00007610ff387816 */ /* 0x000fe20000000038 */
[----:B------:R-:W0:Y:S01]  /*16dc0*/  LDCU UR12, c[0x0][0x3b0] ;  /* 0x00007600ff0c77ac */ /* 0x000e220008000800 */
[----:B--2---:R-:W-:Y:S02]  /*16dd0*/  ISETP.GE.AND P6, PT, R47, RZ, PT ;  /* 0x000000ff2f00720c */ /* 0x004fe40003fc6270 */
[----:B------:R-:W2:Y:S11]  /*16de0*/  LDL.LU R47, [R1+0x18c] ;  /* 0x00018c00012f7983 */ /* 0x000eb60000300800 */
[----:B------:R-:W-:Y:S01]  /*16df0*/  @!P6 IMAD.MOV R4, RZ, RZ, -R4 ;  /* 0x000000ffff04e224 */ /* 0x000fe200078e0a04 */
[----:B------:R0:W-:Y:S02]  /*16e00*/  STL [R1+0x1d4], R7 ;  /* 0x0001d40701007387 */ /* 0x0001e40000100800 */
[----:B0-----:R-:W-:-:S02]  /*16e10*/  LEA R7, P5, R6, R72, 0x1 ;  /* 0x0000004806077211 */ /* 0x001fc400078a08ff */
[----:B------:R-:W-:Y:S02]  /*16e20*/  STL [R1+0x170], R64 ;  /* 0x0001704001007387 */ /* 0x000fe40000100800 */
[----:B------:R-:W-:Y:S02]  /*16e30*/  LEA.HI.X.SX32 R61, R6, R69, 0x1, P5 ;  /* 0x00000045063d7211 */ /* 0x000fe400028f0eff */
[----:B------:R0:W-:Y:S01]  /*16e40*/  STL [R1+0x5c4], R7 ;  /* 0x0005c40701007387 */ /* 0x0001e20000100800 */
[----:B------:R-:W-:Y:S01]  /*16e50*/  @P0 IMAD.MOV.U32 R6, RZ, RZ, R7 ;  /* 0x000000ffff060224 */ /* 0x000fe200078e0007 */
[----:B------:R-:W-:Y:S02]  /*16e60*/  SEL R4, R73, R4, !P1 ;  /* 0x0000000449047207 */ /* 0x000fe40004800000 */
[----:B------:R-:W-:Y:S01]  /*16e70*/  LEA R66, P6, R5, R72, 0x1 ;  /* 0x0000004805427211 */ /* 0x000fe200078c08ff */
[----:B0-----:R-:W-:-:S05]  /*16e80*/  @P0 IMAD.MOV.U32 R7, RZ, RZ, R61 ;  /* 0x000000ffff070224 */ /* 0x001fca00078e003d */
[----:B------:R1:W2:Y:S01]  /*16e90*/  @P0 LDG.E.U16 R59, desc[UR20][R6.64] ;  /* 0x00000014063b0981 */ /* 0x0002a2000c1e1500 */
[----:B------:R-:W-:Y:S01]  /*16ea0*/  LEA.HI.X.SX32 R5, R5, R69, 0x1, P6 ;  /* 0x0000004505057211 */ /* 0x000fe200030f0eff */
[----:B-1----:R-:W-:Y:S01]  /*16eb0*/  IMAD R6, R4, UR4, RZ ;  /* 0x0000000404067c24 */ /* 0x002fe2000f8e02ff */
[C---:B------:R-:W-:Y:S01]  /*16ec0*/  ISETP.GT.U32.AND P3, PT, R68.reuse, R52, PT ;  /* 0x000000344400720c */ /* 0x040fe20003f64070 */
[----:B------:R-:W-:Y:S01]  /*16ed0*/  @P0 IMAD.MOV.U32 R4, RZ, RZ, R66 ;  /* 0x000000ffff040224 */ /* 0x000fe200078e0042 */
[----:B---3--:R-:W-:Y:S01]  /*16ee0*/  ISETP.GT.U32.AND P4, PT, R68, R65, PT ;  /* 0x000000414400720c */ /* 0x008fe20003f84070 */
[----:B------:R0:W-:Y:S01]  /*16ef0*/  STL [R1+0x5c0], R61 ;  /* 0x0005c03d01007387 */ /* 0x0001e20000100800 */
[----:B------:R-:W-:Y:S01]  /*16f00*/  PRMT R7, RZ, 0x7610, R7 ;  /* 0x00007610ff077816 */ /* 0x000fe20000000007 */
[----:B------:R-:W1:Y:S02]  /*16f10*/  LDCU UR4, c[0x0][0x3b0] ;  /* 0x00007600ff0477ac */ /* 0x000e640008000800 */
[----:B------:R3:W2:Y:S06]  /*16f20*/  @P0 LDG.E.U16 R56, desc[UR20][R4.64] ;  /* 0x0000001404380981 */ /* 0x0006ac000c1e1500 */
[--C-:B------:R-:W-:Y:S01]  /*16f30*/  @!P3 IMAD.IADD R52, R52, 0x1, -R68.reuse ;  /* 0x000000013434b824 */ /* 0x100fe200078e0a44 */
[----:B0-----:R-:W2:Y:S04]  /*16f40*/  LDL R61, [R1+0x1078] ;  /* 0x00107800013d7983 */ /* 0x001ea80000100800 */
[----:B------:R-:W-:Y:S01]  /*16f50*/  ISETP.GT.U32.AND P3, PT, R68, R52, PT ;  /* 0x000000344400720c */ /* 0x000fe20003f64070 */
[--C-:B------:R-:W-:Y:S01]  /*16f60*/  @!P4 IMAD.IADD R65, R65, 0x1, -R68.reuse ;  /* 0x000000014141c824 */ /* 0x100fe200078e0a44 */
[----:B----4-:R-:W-:Y:S01]  /*16f70*/  ISETP.GE.AND P4, PT, R57, RZ, PT ;  /* 0x000000ff3900720c */ /* 0x010fe20003f86270 */
[----:B------:R-:W4:Y:S04]  /*16f80*/  LDL.LU R64, [R1+0x194] ;  /* 0x0001940001407983 */ /* 0x000f280000300800 */
[----:B------:R-:W-:Y:S06]  /*16f90*/  STL [R1+0x1d8], R70 ;  /* 0x0001d84601007387 */ /* 0x000fec0000100800 */
[----:B------:R-:W-:-:S04]  /*16fa0*/  @!P3 IMAD.IADD R52, R52, 0x1, -R68 ;  /* 0x000000013434b824 */ /* 0x000fc800078e0a44 */
[----:B---3--:R-:W-:-:S04]  /*16fb0*/  IMAD.MOV.U32 R4, RZ, RZ, R52 ;  /* 0x000000ffff047224 */ /* 0x008fc800078e0034 */
[----:B------:R-:W-:Y:S01]  /*16fc0*/  @!P4 IMAD.MOV R4, RZ, RZ, -R4 ;  /* 0x000000ffff04c224 */ /* 0x000fe200078e0a04 */
[----:B--2---:R0:W-:Y:S04]  /*16fd0*/  STL [R1+0x160], R59 ;  /* 0x0001603b01007387 */ /* 0x0041e80000100800 */
[----:B0-----:R-:W2:Y:S04]  /*16fe0*/  LDL R59, [R1+0x106c] ;  /* 0x00106c00013b7983 */ /* 0x001ea80000100800 */
[----:B------:R-:W-:Y:S04]  /*16ff0*/  STL [R1+0x5f4], R66 ;  /* 0x0005f44201007387 */ /* 0x000fe80000100800 */
[----:B------:R-:W3:Y:S04]  /*17000*/  LDL.LU R57, [R1+0x19c] ;  /* 0x00019c0001397983 */ /* 0x000ee80000300800 */
[----:B------:R0:W-:Y:S04]  /*17010*/  STL [R1+0x5f0], R5 ;  /* 0x0005f00501007387 */ /* 0x0001e80000100800 */
[----:B------:R1:W-:Y:S01]  /*17020*/  STL [R1+0x174], R52 ;  /* 0x0001743401007387 */ /* 0x0003e20000100800 */
[----:B0-----:R-:W-:-:S03]  /*17030*/  LEA R5, P3, R6, R72, 0x1 ;  /* 0x0000004806057211 */ /* 0x001fc600078608ff */
[----:B-1----:R-:W2:Y:S04]  /*17040*/  LDL R52, [R1+0x1108] ;  /* 0x0011080001347983 */ /* 0x002ea80000100800 */
[----:B------:R-:W-:Y:S04]  /*17050*/  STL [R1+0x624], R5 ;  /* 0x0006240501007387 */ /* 0x000fe80000100800 */
[----:B------:R0:W-:Y:S02]  /*17060*/  STL [R1+0x150], R56 ;  /* 0x0001503801007387 */ /* 0x0001e40000100800 */
[----:B0-----:R-:W-:-:S02]  /*17070*/  LEA.HI.X.SX32 R56, R6, R69, 0x1, P3 ;  /* 0x0000004506387211 */ /* 0x001fc400018f0eff */
[----:B------:R-:W-:Y:S01]  /*17080*/  SEL R6, R73, R4, !P1 ;  /* 0x0000000449067207 */ /* 0x000fe20004800000 */
[----:B------:R-:W-:Y:S02]  /*17090*/  @P0 IMAD.MOV.U32 R4, RZ, RZ, R5 ;  /* 0x000000ffff040224 */ /* 0x000fe400078e0005 */
[----:B------:R-:W-:-:S05]  /*170a0*/  @P0 IMAD.MOV.U32 R5, RZ, RZ, R56 ;  /* 0x000000ffff050224 */ /* 0x000fca00078e0038 */
[----:B------:R0:W2:Y:S01]  /*170b0*/  @P0 LDG.E.U16 R7, desc[UR20][R4.64] ;  /* 0x0000001404070981 */ /* 0x0000a2000c1e1500 */
[----:B------:R-:W-:-:S13]  /*170c0*/  ISETP.GT.U32.AND P5, PT, R68, R62, PT ;  /* 0x0000003e4400720c */ /* 0x000fda0003fa4070 */
[----:B------:R-:W-:Y:S01]  /*170d0*/  @!P5 IMAD.IADD R62, R62, 0x1, -R68 ;  /* 0x000000013e3ed824 */ /* 0x000fe200078e0a44 */
[----:B------:R-:W-:-:S04]  /*170e0*/  ISETP.GT.U32.AND P5, PT, R68, R65, PT ;  /* 0x000000414400720c */ /* 0x000fc80003fa4070 */
[----:B------:R-:W-:Y:S01]  /*170f0*/  ISETP.GT.U32.AND P6, PT, R68, R62, PT ;  /* 0x0000003e4400720c */ /* 0x000fe20003fc4070 */
[----:B------:R-:W-:Y:S01]  /*17100*/  IMAD R6, R6, UR5, RZ ;  /* 0x0000000506067c24 */ /* 0x000fe2000f8e02ff */
[----:B------:R1:W-:Y:S01]  /*17110*/  STL [R1+0x620], R56 ;  /* 0x0006203801007387 */ /* 0x0003e20000100800 */
[----:B------:R-:W-:Y:S01]  /*17120*/  ISETP.GE.AND P3, PT, R61, RZ, PT ;  /* 0x000000ff3d00720c */ /* 0x000fe20003f66270 */
[----:B------:R-:W2:Y:S02]  /*17130*/  LDCU UR5, c[0x0][0x3b0] ;  /* 0x00007600ff0577ac */ /* 0x000ea40008000800 */
[----:B------:R-:W3:Y:S03]  /*17140*/  LDL R61, [R1+0x10fc] ;  /* 0x0010fc00013d7983 */ /* 0x000ee60000100800 */
[--C-:B------:R-:W-:Y:S01]  /*17150*/  @!P5 IMAD.IADD R65, R65, 0x1, -R68.reuse ;  /* 0x000000014141d824 */ /* 0x100fe200078e0a44 */
[----:B-1----:R-:W3:Y:S03]  /*17160*/  LDL.LU R56, [R1+0x1ac] ;  /* 0x0001ac0001387983 */ /* 0x002ee60000300800 */
[----:B------:R-:W-:Y:S01]  /*17170*/  @!P6 IMAD.IADD R62, R62, 0x1, -R68 ;  /* 0x000000013e3ee824 */ /* 0x000fe200078e0a44 */
[----:B0-----:R-:W-:Y:S01]  /*17180*/  PRMT R4, RZ, 0x7610, R4 ;  /* 0x00007610ff047816 */ /* 0x001fe20000000004 */
[----:B--2---:R0:W-:Y:S04]  /*17190*/  STL [R1+0x14c], R7 ;  /* 0x00014c0701007387 */ /* 0x0041e80000100800 */
[----:B------:R-:W-:Y:S01]  /*171a0*/  STL [R1+0x180], R65 ;  /* 0x0001804101007387 */ /* 0x000fe20000100800 */
[----:B0-----:R-:W-:-:S03]  /*171b0*/  LEA R7, P6, R6, R72, 0x1 ;  /* 0x0000004806077211 */ /* 0x001fc600078c08ff */
[----:B------:R-:W-:Y:S01]  /*171c0*/  STL [R1+0x184], R62 ;  /* 0x0001843e01007387 */ /* 0x000fe20000100800 */
[----:B------:R-:W-:-:S03]  /*171d0*/  LEA.HI.X.SX32 R6, R6, R69, 0x1, P6 ;  /* 0x0000004506067211 */ /* 0x000fc600030f0eff */
[----:B------:R0:W-:Y:S04]  /*171e0*/  STL [R1+0x654], R7 ;  /* 0x0006540701007387 */ /* 0x0001e80000100800 */
[----:B------:R1:W-:Y:S01]  /*171f0*/  STL [R1+0x650], R6 ;  /* 0x0006500601007387 */ /* 0x0003e20000100800 */
[----:B0-----:R-:W-:-:S04]  /*17200*/  @P0 LOP3.LUT R7, R7, R6, RZ, 0x3c, !PT ;  /* 0x0000000607070212 */ /* 0x001fc800078e3cff */
[----:B-1----:R-:W-:-:S04]  /*17210*/  @P0 LOP3.LUT R6, R7, R6, RZ, 0x3c, !PT ;  /* 0x0000000607060212 */ /* 0x002fc800078e3cff */
[----:B------:R-:W-:-:S05]  /*17220*/  @P0 LOP3.LUT R7, R7, R6, RZ, 0x3c, !PT ;  /* 0x0000000607070212 */ /* 0x000fca00078e3cff */
[----:B------:R0:W2:Y:S01]  /*17230*/  @P0 LDG.E.U16 R4, desc[UR20][R6.64] ;  /* 0x0000001406040981 */ /* 0x0000a2000c1e1500 */
[C---:B------:R-:W-:Y:S01]  /*17240*/  ISETP.GT.U32.AND P4, PT, R68.reuse, R47, PT ;  /* 0x0000002f4400720c */ /* 0x040fe20003f84070 */
[----:B------:R-:W-:Y:S01]  /*17250*/  IMAD.MOV.U32 R5, RZ, RZ, R65 ;  /* 0x000000ffff057224 */ /* 0x000fe200078e0041 */
[----:B---3--:R-:W-:-:S03]  /*17260*/  ISETP.GT.U32.AND P6, PT, R68, R57, PT ;  /* 0x000000394400720c */ /* 0x008fc60003fc4070 */
[----:B------:R-:W-:-:S08]  /*17270*/  @!P3 IMAD.MOV R5, RZ, RZ, -R5 ;  /* 0x000000ffff05b224 */ /* 0x000fd000078e0a05 */
[----:B------:R-:W-:Y:S01]  /*17280*/  @!P4 IMAD.IADD R47, R47, 0x1, -R68 ;  /* 0x000000012f2fc824 */ /* 0x000fe200078e0a44 */
[----:B------:R-:W-:Y:S02]  /*17290*/  ISETP.GE.AND P4, PT, R59, RZ, PT ;  /* 0x000000ff3b00720c */ /* 0x000fe40003f86270 */
[----:B------:R-:W-:Y:S01]  /*172a0*/  SEL R5, R73, R5, !P1 ;  /* 0x0000000549057207 */ /* 0x000fe20004800000 */
[----:B------:R-:W3:Y:S01]  /*172b0*/  LDL.LU R59, [R1+0x1b4] ;  /* 0x0001b400013b7983 */ /* 0x000ee20000300800 */
[----:B------:R-:W-:-:S03]  /*172c0*/  ISETP.GT.U32.AND P3, PT, R68, R47, PT ;  /* 0x0000002f4400720c */ /* 0x000fc60003f64070 */
[----:B0-----:R-:W-:Y:S01]  /*172d0*/  IMAD R6, R5, UR4, RZ ;  /* 0x0000000405067c24 */ /* 0x001fe2000f8e02ff */
[----:B------:R-:W-:Y:S01]  /*172e0*/  PRMT R45, RZ, 0x7610, R45 ;  /* 0x00007610ff2d7816 */ /* 0x000fe2000000002d */
[----:B------:R-:W-:Y:S01]  /*172f0*/  @!P6 IMAD.IADD R57, R57, 0x1, -R68 ;  /* 0x000000013939e824 */ /* 0x000fe200078e0a44 */
[----:B----4-:R-:W-:Y:S01]  /*17300*/  ISETP.GT.U32.AND P5, PT, R68, R64, PT ;  /* 0x000000404400720c */ /* 0x010fe20003fa4070 */
[----:B------:R-:W0:Y:S01]  /*17310*/  LDCU UR4, c[0x0][0x3b0] ;  /* 0x00007600ff0477ac */ /* 0x000e220008000800 */
[----:B------:R-:W-:-:S05]  /*17320*/  LEA R7, P6, R6, R72, 0x1 ;  /* 0x0000004806077211 */ /* 0x000fca00078c08ff */
[----:B------:R-:W-:Y:S01]  /*17330*/  @!P3 IMAD.IADD R47, R47, 0x1, -R68 ;  /* 0x000000012f2fb824 */ /* 0x000fe200078e0a44 */
        /* <DEDUP_REMOVED lines=10> */
[----:B----4-:R-:W-:-:S04]  /*173e0*/  @P0 LOP3.LUT R6, R7, R6, RZ, 0x3c, !PT ;  /* 0x0000000607060212 */ /* 0x010fc800078e3cff */
[----:B------:R-:W-:-:S05]  /*173f0*/  @P0 LOP3.LUT R7, R7, R6, RZ, 0x3c, !PT ;  /* 0x0000000607070212 */ /* 0x000fca00078e3cff */
[----:B------:R1:W4:Y:S01]  /*17400*/  @P0 LDG.E.U16 R45, desc[UR20][R6.64] ;  /* 0x00000014062d0981 */ /* 0x000322000c1e1500 */
[----:B------:R-:W-:Y:S01]  /*17410*/  @!P5 IMAD.IADD R64, R64, 0x1, -R68 ;  /* 0x000000014040d824 */ /* 0x000fe200078e0a44 */
[----:B------:R-:W-:-:S04]  /*17420*/  SEL R4, R73, R4, !P1 ;  /* 0x0000000449047207 */ /* 0x000fc80004800000 */
[----:B------:R-:W-:Y:S01]  /*17430*/  ISETP.GT.U32.AND P5, PT, R68, R64, PT ;  /* 0x000000404400720c */ /* 0x000fe20003fa4070 */
[----:B------:R-:W-:Y:S01]  /*17440*/  IMAD R4, R4, UR5, RZ ;  /* 0x0000000504047c24 */ /* 0x000fe2000f8e02ff */
[----:B------:R-:W-:Y:S01]  /*17450*/  ISETP.GE.AND P3, PT, R61, RZ, PT ;  /* 0x000000ff3d00720c */ /* 0x000fe20003f66270 */
[----:B------:R-:W-:Y:S01]  /*17460*/  IMAD.MOV.U32 R5, RZ, RZ, R47 ;  /* 0x000000ffff057224 */ /* 0x000fe200078e002f */
[----:B------:R-:W-:Y:S01]  /*17470*/  PRMT R60, RZ, 0x7610, R60 ;  /* 0x00007610ff3c7816 */ /* 0x000fe2000000003c */
[----:B------:R-:W0:Y:S01]  /*17480*/  LDCU UR5, c[0x0][0x3b0] ;  /* 0x00007600ff0577ac */ /* 0x000e220008000800 */
[----:B------:R-:W-:Y:S01]  /*17490*/  LEA R61, P6, R4, R72, 0x1 ;  /* 0x00000048043d7211 */ /* 0x000fe200078c08ff */
[----:B------:R-:W-:-:S03]  /*174a0*/  @!P4 IMAD.MOV R5, RZ, RZ, -R5 ;  /* 0x000000ffff05c224 */ /* 0x000fc600078e0a05 */
[----:B------:R-:W-:Y:S02]  /*174b0*/  LEA.HI.X.SX32 R62, R4, R69, 0x1, P6 ;  /* 0x00000045043e7211 */ /* 0x000fe400030f0eff */
[----:B------:R-:W-:Y:S01]  /*174c0*/  ISETP.GT.U32.AND P4, PT, R68, R57, PT ;  /* 0x000000394400720c */ /* 0x000fe20003f84070 */
[----:B------:R-:W-:Y:S02]  /*174d0*/  @!P5 IMAD.IADD R64, R64, 0x1, -R68 ;  /* 0x000000014040d824 */ /* 0x000fe400078e0a44 */
[----:B-1----:R-:W-:Y:S02]  /*174e0*/  @P0 IMAD.MOV.U32 R6, RZ, RZ, R61 ;  /* 0x000000ffff060224 */ /* 0x002fe400078e003d */
[----:B------:R-:W-:Y:S01]  /*174f0*/  @P0 IMAD.MOV.U32 R7, RZ, RZ, R62 ;  /* 0x000000ffff070224 */ /* 0x000fe200078e003e */
[----:B---3--:R-:W-:Y:S01]  /*17500*/  ISETP.GT.U32.AND P6, PT, R68, R59, PT ;  /* 0x0000003b4400720c */ /* 0x008fe20003fc4070 */
[----:B------:R-:W-:-:S03]  /*17510*/  IMAD.MOV.U32 R4, RZ, RZ, R64 ;  /* 0x000000ffff047224 */ /* 0x000fc600078e0040 */
[----:B------:R1:W3:Y:S01]  /*17520*/  @P0 LDG.E.U16 R60, desc[UR20][R6.64] ;  /* 0x00000014063c0981 */ /* 0x0002e2000c1e1500 */
[----:B------:R-:W-:Y:S02]  /*17530*/  @!P3 IMAD.MOV R4, RZ, RZ, -R4 ;  /* 0x000000ffff04b224 */ /* 0x000fe400078e0a04 */
[----:B------:R-:W-:Y:S01]  /*17540*/  @!P4 IMAD.IADD R57, R57, 0x1, -R68 ;  /* 0x000000013939c824 */ /* 0x000fe200078e0a44 */
[C---:B-1----:R-:W-:Y:S02]  /*17550*/  SEL R6, R73.reuse, R5, !P1 ;  /* 0x0000000549067207 */ /* 0x042fe40004800000 */
[----:B------:R-:W-:-:S03]  /*17560*/  SEL R5, R73, R4, !P1 ;  /* 0x0000000449057207 */ /* 0x000fc60004800000 */
[----:B------:R-:W-:Y:S01]  /*17570*/  IMAD R6, R6, UR7, RZ ;  /* 0x0000000706067c24 */ /* 0x000fe2000f8e02ff */
[----:B------:R1:W-:Y:S01]  /*17580*/  STL [R1+0x194], R64 ;  /* 0x0001944001007387 */ /* 0x0003e20000100800 */
[----:B------:R-:W-:Y:S01]  /*17590*/  @!P6 IMAD.IADD R59, R59, 0x1, -R68 ;  /* 0x000000013b3be824 */ /* 0x000fe200078e0a44 */
[----:B------:R-:W-:Y:S01]  /*175a0*/  PRMT R63, RZ, 0x7610, R63 ;  /* 0x00007610ff3f7816 */ /* 0x000fe2000000003f */
[----:B------:R-:W-:Y:S01]  /*175b0*/  IMAD.MOV.U32 R4, RZ, RZ, R57 ;  /* 0x000000ffff047224 */ /* 0x000fe200078e0039 */
[----:B------:R-:W3:Y:S01]  /*175c0*/  LDL R47, [R1+0x1160] ;  /* 0x00116000012f7983 */ /* 0x000ee20000100800 */
[----:B0-----:R-:W-:Y:S01]  /*175d0*/  IMAD R5, R5, UR4, RZ ;  /* 0x0000000405057c24 */ /* 0x001fe2000f8e02ff */
[----:B------:R-:W-:Y:S01]  /*175e0*/  PRMT R7, RZ, 0x7610, R7 ;  /* 0x00007610ff077816 */ /* 0x000fe20000000007 */
[----:B------:R-:W0:Y:S01]  /*175f0*/  LDCU UR4, c[0x0][0x3b0] ;  /* 0x00007600ff0477ac */ /* 0x000e220008000800 */
[----:B-1----:R-:W-:Y:S01]  /*17600*/  LEA R64, P6, R6, R72, 0x1 ;  /* 0x0000004806407211 */ /* 0x002fe200078c08ff */
[----:B------:R1:W-:Y:S01]  /*17610*/  STL [R1+0x6b4], R61 ;  /* 0x0006b43d01007387 */ /* 0x0003e20000100800 */
[----:B------:R-:W-:Y:S01]  /*17620*/  ISETP.GT.U32.AND P5, PT, R68, R56, PT ;  /* 0x000000384400720c */ /* 0x000fe20003fa4070 */
[----:B------:R-:W0:Y:S01]  /*17630*/  LDCU UR7, c[0x0][0x3b0] ;  /* 0x00007600ff0777ac */ /* 0x000e220008000800 */
[----:B------:R-:W-:-:S02]  /*17640*/  LEA.HI.X.SX32 R65, R6, R69, 0x1, P6 ;  /* 0x0000004506417211 */ /* 0x000fc400030f0eff */
[----:B--2---:R-:W-:-:S13]  /*17650*/  ISETP.GE.AND P3, PT, R52, RZ, PT ;  /* 0x000000ff3400720c */ /* 0x004fda0003f66270 */
[----:B------:R-:W-:Y:S01]  /*17660*/  @!P3 IMAD.MOV R4, RZ, RZ, -R4 ;  /* 0x000000ffff04b224 */ /* 0x000fe200078e0a04 */
[----:B-1----:R-:W-:-:S04]  /*17670*/  LEA R61, P3, R5, R72, 0x1 ;  /* 0x00000048053d7211 */ /* 0x002fc800078608ff */
[----:B------:R-:W-:Y:S01]  /*17680*/  SEL R6, R73, R4, !P1 ;  /* 0x0000000449067207 */ /* 0x000fe20004800000 */
[----:B------:R-:W-:Y:S01]  /*17690*/  @P0 IMAD.MOV.U32 R4, RZ, RZ, R64 ;  /* 0x000000ffff040224 */ /* 0x000fe200078e0040 */
[----:B----4-:R1:W-:Y:S04]  /*176a0*/  STL [R1+0x140], R45 ;  /* 0x0001402d01007387 */ /* 0x0103e80000100800 */
[----:B-1----:R-:W2:Y:S04]  /*176b0*/  LDL.LU R45, [R1+0x1c0] ;  /* 0x0001c000012d7983 */ /* 0x002ea80000300800 */
[----:B------:R1:W-:Y:S04]  /*176c0*/  STL [R1+0x6b0], R62 ;  /* 0x0006b03e01007387 */ /* 0x0003e80000100800 */
[----:B------:R-:W4:Y:S01]  /*176d0*/  LDL R52, [R1+0x117c] ;  /* 0x00117c0001347983 */ /* 0x000f220000100800 */
[----:B-1----:R-:W-:Y:S01]  /*176e0*/  LEA.HI.X.SX32 R62, R5, R69, 0x1, P3 ;  /* 0x00000045053e7211 */ /* 0x002fe200018f0eff */
[----:B------:R-:W-:-:S05]  /*176f0*/  @P0 IMAD.MOV.U32 R5, RZ, RZ, R65 ;  /* 0x000000ffff050224 */ /* 0x000fca00078e0041 */
[----:B------:R1:W2:Y:S02]  /*17700*/  @P0 LDG.E.U16 R63, desc[UR20][R4.64] ;  /* 0x00000014043f0981 */ /* 0x0002a4000c1e1500 */
[----:B-1----:R-:W-:Y:S02]  /*17710*/  @P0 IMAD.MOV.U32 R4, RZ, RZ, R61 ;  /* 0x000000ffff040224 */ /* 0x002fe400078e003d */
[----:B------:R-:W-:-:S05]  /*17720*/  @P0 IMAD.MOV.U32 R5, RZ, RZ, R62 ;  /* 0x000000ffff050224 */ /* 0x000fca00078e003e */
[----:B------:R1:W2:Y:S01]  /*17730*/  @P0 LDG.E.U16 R7, desc[UR20][R4.64] ;  /* 0x0000001404070981 */ /* 0x0002a2000c1e1500 */
[----:B------:R-:W-:-:S05]  /*17740*/  @!P5 IMAD.IADD R56, R56, 0x1, -R68 ;  /* 0x000000013838d824 */ /* 0x000fca00078e0a44 */
[C---:B------:R-:W-:Y:S01]  /*17750*/  ISETP.GT.U32.AND P5, PT, R68.reuse, R56, PT ;  /* 0x000000384400720c */ /* 0x040fe20003fa4070 */
[----:B---3--:R3:W-:Y:S01]  /*17760*/  STL [R1+0x13c], R60 ;  /* 0x00013c3c01007387 */ /* 0x0087e20000100800 */
[----:B------:R-:W-:Y:S01]  /*17770*/  ISETP.GT.U32.AND P4, PT, R68, R59, PT ;  /* 0x0000003b4400720c */ /* 0x000fe20003f84070 */
[----:B------:R-:W-:Y:S01]  /*17780*/  IMAD R6, R6, UR5, RZ ;  /* 0x0000000506067c24 */ /* 0x000fe2000f8e02ff */
[----:B------:R-:W-:Y:S01]  /*17790*/  PRMT R50, RZ, 0x7610, R50 ;  /* 0x00007610ff327816 */ /* 0x000fe20000000032 */
[----:B------:R-:W0:Y:S01]  /*177a0*/  LDCU UR5, c[0x0][0x3b0] ;  /* 0x00007600ff0577ac */ /* 0x000e220008000800 */
[----:B---3--:R-:W3:Y:S07]  /*177b0*/  LDL.LU R60, [R1+0x1c8] ;  /* 0x0001c800013c7983 */ /* 0x008eee0000300800 */
[----:B------:R-:W-:Y:S01]  /*177c0*/  @!P5 IMAD.IADD R56, R56, 0x1, -R68 ;  /* 0x000000013838d824 */ /* 0x000fe200078e0a44 */
[----:B------:R-:W-:Y:S01]  /*177d0*/  ISETP.GE.AND P5, PT, R47, RZ, PT ;  /* 0x000000ff2f00720c */ /* 0x000fe20003fa6270 */
[----:B------:R0:W-:Y:S02]  /*177e0*/  STL [R1+0x19c], R57 ;  /* 0x00019c3901007387 */ /* 0x0001e40000100800 */
[----:B-1----:R-:W-:-:S02]  /*177f0*/  IMAD.MOV.U32 R4, RZ, RZ, R56 ;  /* 0x000000ffff047224 */ /* 0x002fc400078e0038 */
[----:B0-----:R-:W3:Y:S04]  /*17800*/  LDL.LU R57, [R1+0x1cc] ;  /* 0x0001cc0001397983 */ /* 0x001ee80000300800 */
[----:B------:R-:W-:Y:S04]  /*17810*/  STL [R1+0x6e4], R64 ;  /* 0x0006e44001007387 */ /* 0x000fe80000100800 */
[----:B------:R-:W-:Y:S04]  /*17820*/  STL [R1+0x714], R61 ;  /* 0x0007143d01007387 */ /* 0x000fe80000100800 */
[----:B------:R-:W3:Y:S04]  /*17830*/  LDL R47, [R1+0x1180] ;  /* 0x00118000012f7983 */ /* 0x000ee80000100800 */
        /* <DEDUP_REMOVED lines=10> */
[----:B----4-:R-:W-:Y:S02]  /*178e0*/  ISETP.GE.AND P6, PT, R52, RZ, PT ;  /* 0x000000ff3400720c */ /* 0x010fe40003fc6270 */
[----:B------:R-:W4:Y:S11]  /*178f0*/  LDL.LU R52, [R1+0x1ec] ;  /* 0x0001ec0001347983 */ /* 0x000f360000300800 */
[----:B------:R-:W-:Y:S01]  /*17900*/  @!P6 IMAD.MOV R4, RZ, RZ, -R4 ;  /* 0x000000ffff04e224 */ /* 0x000fe200078e0a04 */
[----:B--2---:R1:W-:Y:S02]  /*17910*/  STL [R1+0x12c], R7 ;  /* 0x00012c0701007387 */ /* 0x0043e40000100800 */
[----:B-1----:R-:W-:-:S02]  /*17920*/  LEA R7, P5, R6, R72, 0x1 ;  /* 0x0000004806077211 */ /* 0x002fc400078a08ff */
[----:B------:R-:W-:Y:S02]  /*17930*/  STL [R1+0x1b4], R59 ;  /* 0x0001b43b01007387 */ /* 0x000fe40000100800 */
[----:B------:R-:W-:Y:S02]  /*17940*/  LEA.HI.X.SX32 R56, R6, R69, 0x1, P5 ;  /* 0x0000004506387211 */ /* 0x000fe400028f0eff */
[----:B------:R1:W-:Y:S01]  /*17950*/  STL [R1+0x744], R7 ;  /* 0x0007440701007387 */ /* 0x0003e20000100800 */
[----:B------:R-:W-:Y:S01]  /*17960*/  @P0 IMAD.MOV.U32 R6, RZ, RZ, R7 ;  /* 0x000000ffff060224 */ /* 0x000fe200078e0007 */
[----:B------:R-:W-:Y:S02]  /*17970*/  SEL R4, R73, R4, !P1 ;  /* 0x0000000449047207 */ /* 0x000fe40004800000 */
[----:B------:R-:W-:Y:S01]  /*17980*/  LEA R61, P6, R5, R72, 0x1 ;  /* 0x00000048053d7211 */ /* 0x000fe200078c08ff */
[----:B-1----:R-:W-:-:S05]  /*17990*/  @P0 IMAD.MOV.U32 R7, RZ, RZ, R56 ;  /* 0x000000ffff070224 */ /* 0x002fca00078e0038 */
[----:B------:R1:W2:Y:S01]  /*179a0*/  @P0 LDG.E.U16 R50, desc[UR20][R6.64] ;  /* 0x0000001406320981 */ /* 0x0002a2000c1e1500 */
[----:B------:R-:W-:Y:S01]  /*179b0*/  LEA.HI.X.SX32 R5, R5, R69, 0x1, P6 ;  /* 0x0000004505057211 */ /* 0x000fe200030f0eff */
[----:B-1----:R-:W-:Y:S01]  /*179c0*/  IMAD R6, R4, UR4, RZ ;  /* 0x0000000404067c24 */ /* 0x002fe2000f8e02ff */
[C---:B------:R-:W-:Y:S01]  /*179d0*/  ISETP.GT.U32.AND P3, PT, R68.reuse, R45, PT ;  /* 0x0000002d4400720c */ /* 0x040fe20003f64070 */
[----:B------:R-:W-:Y:S01]  /*179e0*/  @P0 IMAD.MOV.U32 R4, RZ, RZ, R61 ;  /* 0x000000ffff040224 */ /* 0x000fe200078e003d */
[C---:B---3--:R-:W-:Y:S01]  /*179f0*/  ISETP.GT.U32.AND P4, PT, R68.reuse, R60, PT ;  /* 0x0000003c4400720c */ /* 0x048fe20003f84070 */
[----:B------:R1:W-:Y:S01]  /*17a00*/  STL [R1+0x740], R56 ;  /* 0x0007403801007387 */ /* 0x0003e20000100800 */
[----:B------:R-:W-:Y:S01]  /*17a10*/  PRMT R7, RZ, 0x7610, R7 ;  /* 0x00007610ff077816 */ /* 0x000fe20000000007 */
[----:B------:R-:W3:Y:S02]  /*17a20*/  LDCU UR4, c[0x0][0x3b0] ;  /* 0x00007600ff0477ac */ /* 0x000ee40008000800 */
[----:B------:R0:W3:Y:S06]  /*17a30*/  @P0 LDG.E.U16 R54, desc[UR20][R4.64] ;  /* 0x0000001404360981 */ /* 0x0000ec000c1e1500 */
[--C-:B------:R-:W-:Y:S01]  /*17a40*/  @!P3 IMAD.IADD R45, R45, 0x1, -R68.reuse ;  /* 0x000000012d2db824 */ /* 0x100fe200078e0a44 */
[----:B-1----:R-:W3:Y:S04]  /*17a50*/  LDL R56, [R1+0x11ac] ;  /* 0x0011ac0001387983 */ /* 0x002ee80000100800 */
[----:B------:R-:W-:Y:S01]  /*17a60*/  ISETP.GT.U32.AND P3, PT, R68, R45, PT ;  /* 0x0000002d4400720c */ /* 0x000fe20003f64070 */
[--C-:B------:R-:W-:Y:S01]  /*17a70*/  @!P4 IMAD.IADD R60, R60, 0x1, -R68.reuse ;  /* 0x000000013c3cc824 */ /* 0x100fe200078e0a44 */
[----:B------:R-:W-:Y:S01]  /*17a80*/  ISETP.GE.AND P4, PT, R47, RZ, PT ;  /* 0x000000ff2f00720c */ /* 0x000fe20003f86270 */
[----:B------:R-:W3:Y:S04]  /*17a90*/  LDL.LU R59, [R1+0x1d0] ;  /* 0x0001d000013b7983 */ /* 0x000ee80000300800 */
[----:B------:R-:W-:Y:S06]  /*17aa0*/  STL [R1+0x134], R63 ;  /* 0x0001343f01007387 */ /* 0x000fec0000100800 */
[----:B------:R-:W-:-:S04]  /*17ab0*/  @!P3 IMAD.IADD R45, R45, 0x1, -R68 ;  /* 0x000000012d2db824 */ /* 0x000fc800078e0a44 */
[----:B0-----:R-:W-:-:S04]  /*17ac0*/  IMAD.MOV.U32 R4, RZ, RZ, R45 ;  /* 0x000000ffff047224 */ /* 0x001fc800078e002d */
[----:B------:R-:W-:Y:S01]  /*17ad0*/  @!P4 IMAD.MOV R4, RZ, RZ, -R4 ;  /* 0x000000ffff04c224 */ /* 0x000fe200078e0a04 */
[----:B--2---:R0:W-:Y:S04]  /*17ae0*/  STL [R1+0x128], R50 ;  /* 0x0001283201007387 */ /* 0x0041e80000100800 */
[----:B0-----:R-:W2:Y:S04]  /*17af0*/  LDL R50, [R1+0x11cc] ;  /* 0x0011cc0001327983 */ /* 0x001ea80000100800 */
[----:B------:R-:W-:Y:S04]  /*17b00*/  STL [R1+0x774], R61 ;  /* 0x0007743d01007387 */ /* 0x000fe80000100800 */
[----:B------:R-:W2:Y:S04]  /*17b10*/  LDL.LU R47, [R1+0x1b8] ;  /* 0x0001b800012f7983 */ /* 0x000ea80000300800 */
[----:B------:R0:W-:Y:S04]  /*17b20*/  STL [R1+0x770], R5 ;  /* 0x0007700501007387 */ /* 0x0001e80000100800 */
[----:B------:R1:W-:Y:S01]  /*17b30*/  STL [R1+0x1c0], R45 ;  /* 0x0001c02d01007387 */ /* 0x0003e20000100800 */
[----:B0-----:R-:W-:-:S03]  /*17b40*/  LEA R5, P3, R6, R72, 0x1 ;  /* 0x0000004806057211 */ /* 0x001fc600078608ff */
[----:B-1----:R-:W2:Y:S04]  /*17b50*/  LDL R45, [R1+0x11dc] ;  /* 0x0011dc00012d7983 */ /* 0x002ea80000100800 */
[----:B------:R-:W-:Y:S04]  /*17b60*/  STL [R1+0x7a4], R5 ;  /* 0x0007a40501007387 */ /* 0x000fe80000100800 */
[----:B---3--:R0:W-:Y:S02]  /*17b70*/  STL [R1+0x124], R54 ;  /* 0x0001243601007387 */ /* 0x0081e40000100800 */
[----:B0-----:R-:W-:-:S02]  /*17b80*/  LEA.HI.X.SX32 R54, R6, R69, 0x1, P3 ;  /* 0x0000004506367211 */ /* 0x001fc400018f0eff */
[----:B------:R-:W-:Y:S01]  /*17b90*/  SEL R6, R73, R4, !P1 ;  /* 0x0000000449067207 */ /* 0x000fe20004800000 */
[----:B------:R-:W-:Y:S02]  /*17ba0*/  @P0 IMAD.MOV.U32 R4, RZ, RZ, R5 ;  /* 0x000000ffff040224 */ /* 0x000fe400078e0005 */
[----:B------:R-:W-:-:S05]  /*17bb0*/  @P0 IMAD.MOV.U32 R5, RZ, RZ, R54 ;  /* 0x000000ffff050224 */ /* 0x000fca00078e0036 */
[----:B------:R0:W3:Y:S01]  /*17bc0*/  @P0 LDG.E.U16 R7, desc[UR20][R4.64] ;  /* 0x0000001404070981 */ /* 0x0000e2000c1e1500 */
        /* <DEDUP_REMOVED lines=8> */
[----:B------:R-:W2:Y:S03]  /*17c50*/  LDL R56, [R1+0x1210] ;  /* 0x0012100001387983 */ /* 0x000ea60000100800 */
[--C-:B------:R-:W-:Y:S01]  /*17c60*/  @!P5 IMAD.IADD R60, R60, 0x1, -R68.reuse ;  /* 0x000000013c3cd824 */ /* 0x100fe200078e0a44 */
[----:B-1----:R-:W2:Y:S03]  /*17c70*/  LDL.LU R54, [R1+0x1a8] ;  /* 0x0001a80001367983 */ /* 0x002ea60000300800 */
[----:B------:R-:W-:Y:S01]  /*17c80*/  @!P6 IMAD.IADD R57, R57, 0x1, -R68 ;  /* 0x000000013939e824 */ /* 0x000fe200078e0a44 */
[----:B0-----:R-:W-:Y:S01]  /*17c90*/  PRMT R4, RZ, 0x7610, R4 ;  /* 0x00007610ff047816 */ /* 0x001fe20000000004 */
[----:B---3--:R0:W-:Y:S04]  /*17ca0*/  STL [R1+0x11c], R7 ;  /* 0x00011c0701007387 */ /* 0x0081e80000100800 */
        /* <DEDUP_REMOVED lines=9> */
[----:B------:R0:W3:Y:S01]  /*17d40*/  @P0 LDG.E.U16 R4, desc[UR20][R6.64] ;  /* 0x0000001406040981 */ /* 0x0000e2000c1e1500 */
[C---:B----4-:R-:W-:Y:S01]  /*17d50*/  ISETP.GT.U32.AND P4, PT, R68.reuse, R52, PT ;  /* 0x000000344400720c */ /* 0x050fe20003f84070 */
[----:B------:R-:W-:Y:S01]  /*17d60*/  IMAD.MOV.U32 R5, RZ, RZ, R60 ;  /* 0x000000ffff057224 */ /* 0x000fe200078e003c */
[----:B--2---:R-:W-:-:S03]  /*17d70*/  ISETP.GT.U32.AND P6, PT, R68, R47, PT ;  /* 0x0000002f4400720c */ /* 0x004fc60003fc4070 */
[----:B------:R-:W-:-:S08]  /*17d80*/  @!P3 IMAD.MOV R5, RZ, RZ, -R5 ;  /* 0x000000ffff05b224 */ /* 0x000fd000078e0a05 */
[----:B------:R-:W-:Y:S01]  /*17d90*/  @!P4 IMAD.IADD R52, R52, 0x1, -R68 ;  /* 0x000000013434c824 */ /* 0x000fe200078e0a44 */
[----:B------:R-:W-:Y:S02]  /*17da0*/  ISETP.GE.AND P4, PT, R50, RZ, PT ;  /* 0x000000ff3200720c */ /* 0x000fe40003f86270 */
[----:B------:R-:W-:Y:S01]  /*17db0*/  SEL R5, R73, R5, !P1 ;  /* 0x0000000549057207 */ /* 0x000fe20004800000 */
[----:B------:R-:W2:Y:S01]  /*17dc0*/  LDL.LU R50, [R1+0x198] ;  /* 0x0001980001327983 */ /* 0x000ea20000300800 */
[----:B------:R-:W-:-:S03]  /*17dd0*/  ISETP.GT.U32.AND P3, PT, R68, R52, PT ;  /* 0x000000344400720c */ /* 0x000fc60003f64070 */
[----:B0-----:R-:W-:Y:S01]  /*17de0*/  IMAD R6, R5, UR4, RZ ;  /* 0x0000000405067c24 */ /* 0x001fe2000f8e02ff */
[----:B------:R-:W-:Y:S01]  /*17df0*/  PRMT R18, RZ, 0x7610, R18 ;  /* 0x00007610ff127816 */ /* 0x000fe20000000012 */
[----:B------:R-:W-:Y:S01]  /*17e00*/  @!P6 IMAD.IADD R47, R47, 0x1, -R68 ;  /* 0x000000012f2fe824 */ /* 0x000fe200078e0a44 */
[----:B------:R-:W-:Y:S01]  /*17e10*/  ISETP.GT.U32.AND P5, PT, R68, R59, PT ;  /* 0x0000003b4400720c */ /* 0x000fe20003fa4070 */
[----:B------:R-:W0:Y:S01]  /*17e20*/  LDCU UR4, c[0x0][0x3b0] ;  /* 0x00007600ff0477ac */ /* 0x000e220008000800 */
[----:B------:R-:W-:-:S05]  /*17e30*/  LEA R7, P6, R6, R72, 0x1 ;  /* 0x0000004806077211 */ /* 0x000fca00078c08ff */
[----:B------:R-:W-:Y:S01]  /*17e40*/  @!P3 IMAD.IADD R52, R52, 0x1, -R68 ;  /* 0x000000013434b824 */ /* 0x000fe200078e0a44 */
[----:B------:R-:W-:Y:S01]  /*17e50*/  LEA.HI.X.SX32 R6, R6, R69, 0x1, P6 ;  /* 0x0000004506067211 */ /* 0x000fe200030f0eff */
[----:B---3--:R1:W-:Y:S02]  /*17e60*/  STL [R1+0x118], R4 ;  /* 0x0001180401007387 */ /* 0x0083e40000100800 */
[----:B-1----:R-:W-:-:S04]  /*17e70*/  IMAD.MOV.U32 R4, RZ, RZ, R57 ;  /* 0x000000ffff047224 */ /* 0x002fc800078e0039 */
[----:B------:R-:W-:Y:S01]  /*17e80*/  @!P4 IMAD.MOV R4, RZ, RZ, -R4 ;  /* 0x000000ffff04c224 */ /* 0x000fe200078e0a04 */
[----:B------:R-:W-:Y:S02]  /*17e90*/  ISETP.GE.AND P4, PT, R45, RZ, PT ;  /* 0x000000ff2d00720c */ /* 0x000fe40003f86270 */
[----:B------:R-:W3:Y:S04]  /*17ea0*/  LDL R45, [R1+0x120c] ;  /* 0x00120c00012d7983 */ /* 0x000ee80000100800 */
        /* <DEDUP_REMOVED lines=18> */
[C---:B------:R-:W-:Y:S01]  /*17fd0*/  ISETP.GT.U32.AND P4, PT, R68.reuse, R47, PT ;  /* 0x0000002f4400720c */ /* 0x040fe20003f84070 */
[----:B------:R-:W-:Y:S02]  /*17fe0*/  @!P5 IMAD.IADD R59, R59, 0x1, -R68 ;  /* 0x000000013b3bd824 */ /* 0x000fe400078e0a44 */
[----:B-1----:R-:W-:Y:S02]  /*17ff0*/  @P0 IMAD.MOV.U32 R6, RZ, RZ, R56 ;  /* 0x000000ffff060224 */ /* 0x002fe400078e0038 */
[----:B------:R-:W-:Y:S01]  /*18000*/  @P0 IMAD.MOV.U32 R7, RZ, RZ, R57 ;  /* 0x000000ffff070224 */ /* 0x000fe200078e0039 */
[----:B--2---:R-:W-:Y:S01]  /*18010*/  ISETP.GT.U32.AND P6, PT, R68, R50, PT ;  /* 0x000000324400720c */ /* 0x004fe20003fc4070 */
[----:B------:R-:W-:-:S03]  /*18020*/  IMAD.MOV.U32 R4, RZ, RZ, R59 ;  /* 0x000000ffff047224 */ /* 0x000fc600078e003b */
[----:B------:R1:W2:Y:S01]  /*18030*/  @P0 LDG.E.U16 R49, desc[UR20][R6.64] ;  /* 0x0000001406310981 */ /* 0x0002a2000c1e1500 */
        /* <DEDUP_REMOVED lines=9> */
[----:B------:R-:W-:Y:S01]  /*180d0*/  PRMT R7, RZ, 0x7610, R7 ;  /* 0x00007610ff077816 */ /* 0x000fe20000000007 */
[----:B0-----:R-:W-:Y:S01]  /*180e0*/  IMAD R5, R5, UR4, RZ ;  /* 0x0000000405057c24 */ /* 0x001fe2000f8e02ff */
[----:B------:R-:W-:Y:S01]  /*180f0*/  ISETP.GT.U32.AND P5, PT, R68, R54, PT ;  /* 0x000000364400720c */ /* 0x000fe20003fa4070 */
[----:B------:R-:W0:Y:S01]  /*18100*/  LDCU UR4, c[0x0][0x3b0] ;  /* 0x00007600ff0477ac */ /* 0x000e220008000800 */
[C---:B-1----:R-:W-:Y:S01]  /*18110*/  LEA R59, P6, R6.reuse, R72, 0x1 ;  /* 0x00000048063b7211 */ /* 0x042fe200078c08ff */
[----:B------:R-:W1:Y:S03]  /*18120*/  LDCU UR7, c[0x0][0x3b0] ;  /* 0x00007600ff0777ac */ /* 0x000e660008000800 */
[----:B------:R-:W-:-:S02]  /*18130*/  LEA.HI.X.SX32 R60, R6, R69, 0x1, P6 ;  /* 0x00000045063c7211 */ /* 0x000fc400030f0eff */
[----:B---3--:R-:W-:-:S13]  /*18140*/  ISETP.GE.AND P3, PT, R45, RZ, PT ;  /* 0x000000ff2d00720c */ /* 0x008fda0003f66270 */
[----:B------:R-:W-:-:S05]  /*18150*/  @!P3 IMAD.MOV R4, RZ, RZ, -R4 ;  /* 0x000000ffff04b224 */ /* 0x000fca00078e0a04 */
[----:B------:R-:W-:Y:S01]  /*18160*/  SEL R6, R73, R4, !P1 ;  /* 0x0000000449067207 */ /* 0x000fe20004800000 */
[----:B------:R-:W-:Y:S01]  /*18170*/  @P0 IMAD.MOV.U32 R4, RZ, RZ, R59 ;  /* 0x000000ffff040224 */ /* 0x000fe200078e003b */
[----:B----4-:R3:W-:Y:S04]  /*18180*/  STL [R1+0x114], R18 ;  /* 0x0001141201007387 */ /* 0x0107e80000100800 */
[----:B---3--:R-:W3:Y:S04]  /*18190*/  LDL R18, [R1+0x1230] ;  /* 0x0012300001127983 */ /* 0x008ee80000100800 */
[----:B------:R4:W-:Y:S04]  /*181a0*/  STL [R1+0x834], R56 ;  /* 0x0008343801007387 */ /* 0x0009e80000100800 */
[----:B------:R-:W3:Y:S01]  /*181b0*/  LDL.LU R52, [R1+0x188] ;  /* 0x0001880001347983 */ /* 0x000ee20000300800 */
[----:B----4-:R-:W-:-:S03]  /*181c0*/  LEA R56, P3, R5, R72, 0x1 ;  /* 0x0000004805387211 */ /* 0x010fc600078608ff */
[----:B------:R4:W-:Y:S04]  /*181d0*/  STL [R1+0x830], R57 ;  /* 0x0008303901007387 */ /* 0x0009e80000100800 */
[----:B------:R-:W3:Y:S01]  /*181e0*/  LDL R45, [R1+0x1260] ;  /* 0x00126000012d7983 */ /* 0x000ee20000100800 */
[----:B----4-:R-:W-:Y:S01]  /*181f0*/  LEA.HI.X.SX32 R57, R5, R69, 0x1, P3 ;  /* 0x0000004505397211 */ /* 0x010fe200018f0eff */
[----:B------:R-:W-:-:S05]  /*18200*/  @P0 IMAD.MOV.U32 R5, RZ, RZ, R60 ;  /* 0x000000ffff050224 */ /* 0x000fca00078e003c */
[----:B------:R4:W3:Y:S02]  /*18210*/  @P0 LDG.E.U16 R58, desc[UR20][R4.64] ;  /* 0x00000014043a0981 */ /* 0x0008e4000c1e1500 */
[----:B----4-:R-:W-:Y:S02]  /*18220*/  @P0 IMAD.MOV.U32 R4, RZ, RZ, R56 ;  /* 0x000000ffff040224 */ /* 0x010fe400078e0038 */
[----:B------:R-:W-:-:S05]  /*18230*/  @P0 IMAD.MOV.U32 R5, RZ, RZ, R57 ;  /* 0x000000ffff050224 */ /* 0x000fca00078e0039 */
[----:B------:R4:W3:Y:S01]  /*18240*/  @P0 LDG.E.U16 R7, desc[UR20][R4.64] ;  /* 0x0000001404070981 */ /* 0x0008e2000c1e1500 */
[----:B------:R-:W-:-:S05]  /*18250*/  @!P5 IMAD.IADD R54, R54, 0x1, -R68 ;  /* 0x000000013636d824 */ /* 0x000fca00078e0a44 */
[C---:B------:R-:W-:Y:S02]  /*18260*/  ISETP.GT.U32.AND P5, PT, R68.reuse, R54, PT ;  /* 0x000000364400720c */ /* 0x040fe40003fa4070 */
[----:B------:R-:W-:Y:S01]  /*18270*/  ISETP.GT.U32.AND P4, PT, R68, R50, PT ;  /* 0x000000324400720c */ /* 0x000fe20003f84070 */
[----:B--2---:R2:W-:Y:S01]  /*18280*/  STL [R1+0x10c], R49 ;  /* 0x00010c3101007387 */ /* 0x0045e20000100800 */
[----:B------:R-:W-:Y:S01]  /*18290*/  IMAD R6, R6, UR5, RZ ;  /* 0x0000000506067c24 */ /* 0x000fe2000f8e02ff */
[----:B------:R-:W-:Y:S01]  /*182a0*/  PRMT R36, RZ, 0x7610, R36 ;  /* 0x00007610ff247816 */ /* 0x000fe20000000024 */
[----:B------:R-:W0:Y:S01]  /*182b0*/  LDCU UR5, c[0x0][0x3b0] ;  /* 0x00007600ff0577ac */ /* 0x000e220008000800 */
[----:B--2---:R-:W2:Y:S06]  /*182c0*/  LDL.LU R49, [R1+0x17c] ;  /* 0x00017c0001317983 */ /* 0x004eac0000300800 */
[----:B------:R-:W-:Y:S01]  /*182d0*/  @!P5 IMAD.IADD R54, R54, 0x1, -R68 ;  /* 0x000000013636d824 */ /* 0x000fe200078e0a44 */
[----:B------:R0:W-:Y:S03]  /*182e0*/  STL [R1+0x1b8], R47 ;  /* 0x0001b82f01007387 */ /* 0x0001e60000100800 */
[----:B----4-:R-:W-:Y:S01]  /*182f0*/  IMAD.MOV.U32 R4, RZ, RZ, R54 ;  /* 0x000000ffff047224 */ /* 0x010fe200078e0036 */
[----:B0-----:R-:W4:Y:S04]  /*18300*/  LDL.LU R47, [R1+0x16c] ;  /* 0x00016c00012f7983 */ /* 0x001f280000300800 */
[----:B------:R-:W-:Y:S04]  /*18310*/  STL [R1+0x864], R59 ;  /* 0x0008643b01007387 */ /* 0x000fe80000100800 */
[----:B------:R-:W-:Y:S01]  /*18320*/  STL [R1+0x894], R56 ;  /* 0x0008943801007387 */ /* 0x000fe20000100800 */
[----:B------:R-:W-:Y:S01]  /*18330*/  @!P4 IMAD.IADD R50, R50, 0x1, -R68 ;  /* 0x000000013232c824 */ /* 0x000fe200078e0a44 */
[----:B---3--:R-:W-:-:S02]  /*18340*/  ISETP.GE.AND P5, PT, R18, RZ, PT ;  /* 0x000000ff1200720c */ /* 0x008fc40003fa6270 */
[----:B------:R-:W3:Y:S04]  /*18350*/  LDL R18, [R1+0x1278] ;  /* 0x0012780001127983 */ /* 0x000ee80000100800 */
[----:B------:R-:W-:Y:S04]  /*18360*/  STL [R1+0x860], R60 ;  /* 0x0008603c01007387 */ /* 0x000fe80000100800 */
[----:B------:R0:W-:Y:S04]  /*18370*/  STL [R1+0x1a8], R54 ;  /* 0x0001a83601007387 */ /* 0x0001e80000100800 */
[----:B------:R-:W-:Y:S04]  /*18380*/  STL [R1+0x890], R57 ;  /* 0x0008903901007387 */ /* 0x000fe80000100800 */
[----:B0-----:R-:W4:Y:S01]  /*18390*/  LDL R54, [R1+0x12a0] ;  /* 0x0012a00001367983 */ /* 0x001f220000100800 */
[----:B------:R-:W-:-:S03]  /*183a0*/  ISETP.GE.AND P6, PT, R45, RZ, PT ;  /* 0x000000ff2d00720c */ /* 0x000fc60003fc6270 */
[----:B------:R0:W-:Y:S02]  /*183b0*/  STL [R1+0x104], R7 ;  /* 0x0001040701007387 */ /* 0x0001e40000100800 */
[C---:B0-----:R-:W-:Y:S02]  /*183c0*/  LEA R7, P4, R6.reuse, R72, 0x1 ;  /* 0x0000004806077211 */ /* 0x041fe400078808ff */
[----:B------:R-:W-:Y:S02]  /*183d0*/  STL [R1+0x198], R50 ;  /* 0x0001983201007387 */ /* 0x000fe40000100800 */
[----:B------:R-:W-:Y:S02]  /*183e0*/  LEA.HI.X.SX32 R45, R6, R69, 0x1, P4 ;  /* 0x00000045062d7211 */ /* 0x000fe400020f0eff */
[----:B------:R0:W-:Y:S01]  /*183f0*/  STL [R1+0x8c4], R7 ;  /* 0x0008c40701007387 */ /* 0x0001e20000100800 */
[----:B------:R-:W-:Y:S02]  /*18400*/  @P0 IMAD.MOV.U32 R6, RZ, RZ, R7 ;  /* 0x000000ffff060224 */ /* 0x000fe400078e0007 */
[----:B0-----:R-:W-:-:S05]  /*18410*/  @P0 IMAD.MOV.U32 R7, RZ, RZ, R45 ;  /* 0x000000ffff070224 */ /* 0x001fca00078e002d */
[----:B------:R0:W4:Y:S01]  /*18420*/  @P0 LDG.E.U16 R36, desc[UR20][R6.64] ;  /* 0x0000001406240981 */ /* 0x000122000c1e1500 */
[C---:B------:R-:W-:Y:S01]  /*18430*/  ISETP.GT.U32.AND P3, PT, R68.reuse, R52, PT ;  /* 0x000000344400720c */ /* 0x040fe20003f64070 */
[----:B------:R-:W-:Y:S01]  /*18440*/  @!P5 IMAD.MOV R4, RZ, RZ, -R4 ;  /* 0x000000ffff04d224 */ /* 0x000fe200078e0a04 */
[----:B--2---:R-:W-:-:S04]  /*18450*/  ISETP.GT.U32.AND P5, PT, R68, R49, PT ;  /* 0x000000314400720c */ /* 0x004fc80003fa4070 */
[----:B------:R-:W-:Y:S01]  /*18460*/  SEL R5, R73, R4, !P1 ;  /* 0x0000000449057207 */ /* 0x000fe20004800000 */
[----:B------:R-:W-:-:S06]  /*18470*/  IMAD.MOV.U32 R4, RZ, RZ, R50 ;  /* 0x000000ffff047224 */ /* 0x000fcc00078e0032 */
[----:B------:R-:W-:Y:S02]  /*18480*/  @!P3 IMAD.IADD R52, R52, 0x1, -R68 ;  /* 0x000000013434b824 */ /* 0x000fe400078e0a44 */
[----:B------:R-:W-:Y:S02]  /*18490*/  @!P6 IMAD.MOV R4, RZ, RZ, -R4 ;  /* 0x000000ffff04e224 */ /* 0x000fe400078e0a04 */
[----:B------:R-:W-:Y:S01]  /*184a0*/  IMAD R5, R5, UR12, RZ ;  /* 0x0000000c05057c24 */ /* 0x000fe2000f8e02ff */
[----:B------:R-:W-:Y:S01]  /*184b0*/  ISETP.GT.U32.AND P3, PT, R68, R52, PT ;  /* 0x000000344400720c */ /* 0x000fe20003f64070 */
[----:B------:R-:W-:Y:S01]  /*184c0*/  @!P5 IMAD.IADD R49, R49, 0x1, -R68 ;  /* 0x000000013131d824 */ /* 0x000fe200078e0a44 */
[----:B------:R-:W-:Y:S01]  /*184d0*/  SEL R4, R73, R4, !P1 ;  /* 0x0000000449047207 */ /* 0x000fe20004800000 */
[----:B------:R-:W-:Y:S01]  /*184e0*/  STL [R1+0x8c0], R45 ;  /* 0x0008c02d01007387 */ /* 0x000fe20000100800 */
[C---:B------:R-:W-:Y:S01]  /*184f0*/  LEA R56, P6, R5.reuse, R72, 0x1 ;  /* 0x0000004805387211 */ /* 0x040fe200078c08ff */
[----:B------:R-:W2:Y:S01]  /*18500*/  LDCU UR12, c[0x0][0x3b0] ;  /* 0x00007600ff0c77ac */ /* 0x000ea20008000800 */
[----:B------:R-:W-:Y:S01]  /*18510*/  PRMT R55, RZ, 0x7610, R55 ;  /* 0x00007610ff377816 */ /* 0x000fe20000000037 */
[----:B0-----:R-:W-:Y:S01]  /*18520*/  IMAD R6, R4, UR4, RZ ;  /* 0x0000000404067c24 */ /* 0x001fe2000f8e02ff */
[----:B------:R-:W2:Y:S01]  /*18530*/  LDL R50, [R1+0x12b0] ;  /* 0x0012b00001327983 */ /* 0x000ea20000100800 */
[----:B------:R-:W-:Y:S01]  /*18540*/  LEA.HI.X.SX32 R5, R5, R69, 0x1, P6 ;  /* 0x0000004505057211 */ /* 0x000fe200030f0eff */
[----:B------:R-:W-:Y:S01]  /*18550*/  @P0 IMAD.MOV.U32 R4, RZ, RZ, R56 ;  /* 0x000000ffff040224 */ /* 0x000fe200078e0038 */
[----:B------:R-:W-:Y:S01]  /*18560*/  PRMT R7, RZ, 0x7610, R7 ;  /* 0x00007610ff077816 */ /* 0x000fe20000000007 */
[----:B------:R-:W0:Y:S01]  /*18570*/  LDCU UR4, c[0x0][0x3b0] ;  /* 0x00007600ff0477ac */ /* 0x000e220008000800 */
[----:B------:R-:W-:-:S02]  /*18580*/  @!P3 IMAD.IADD R52, R52, 0x1, -R68 ;  /* 0x000000013434b824 */ /* 0x000fc400078e0a44 */
[----:B------:R1:W2:Y:S02]  /*18590*/  @P0 LDG.E.U16 R55, desc[UR20][R4.64] ;  /* 0x0000001404370981 */ /* 0x0002a4000c1e1500 */
[----:B-1----:R-:W-:Y:S01]  /*185a0*/  IMAD.MOV.U32 R4, RZ, RZ, R52 ;  /* 0x000000ffff047224 */ /* 0x002fe200078e0034 */
[----:B---3--:R-:W-:-:S13]  /*185b0*/  ISETP.GE.AND P5, PT, R18, RZ, PT ;  /* 0x000000ff1200720c */ /* 0x008fda0003fa6270 */
[----:B------:R-:W-:Y:S01]  /*185c0*/  @!P5 IMAD.MOV R4, RZ, RZ, -R4 ;  /* 0x000000ffff04d224 */ /* 0x000fe200078e0a04 */
[----:B----4-:R1:W-:Y:S04]  /*185d0*/  STL [R1+0x100], R36 ;  /* 0x0001002401007387 */ /* 0x0103e80000100800 */
[----:B-1----:R-:W3:Y:S04]  /*185e0*/  LDL.LU R36, [R1+0x164] ;  /* 0x0001640001247983 */ /* 0x002ee80000300800 */
[----:B------:R-:W-:Y:S04]  /*185f0*/  STL [R1+0x108], R58 ;  /* 0x0001083a01007387 */ /* 0x000fe80000100800 */
[----:B------:R-:W4:Y:S04]  /*18600*/  LDL.LU R18, [R1+0x154] ;  /* 0x0001540001127983 */ /* 0x000f280000300800 */
[----:B------:R-:W-:Y:S04]  /*18610*/  STL [R1+0x8f4], R56 ;  /* 0x0008f43801007387 */ /* 0x000fe80000100800 */
[----:B------:R-:W2:Y:S04]  /*18620*/  LDL.LU R45, [R1+0x238] ;  /* 0x00023800012d7983 */ /* 0x000ea80000300800 */
[----:B------:R1:W-:Y:S04]  /*18630*/  STL [R1+0x8f0], R5 ;  /* 0x0008f00501007387 */ /* 0x0003e80000100800 */
[----:B------:R0:W-:Y:S01]  /*18640*/  STL [R1+0x188], R52 ;  /* 0x0001883401007387 */ /* 0x0001e20000100800 */
[----:B-1----:R-:W-:-:S04]  /*18650*/  LEA R5, P6, R6, R72, 0x1 ;  /* 0x0000004806057211 */ /* 0x002fc800078c08ff */
[----:B0-----:R-:W-:Y:S01]  /*18660*/  LEA.HI.X.SX32 R52, R6, R69, 0x1, P6 ;  /* 0x0000004506347211 */ /* 0x001fe200030f0eff */
[----:B------:R0:W-:Y:S01]  /*18670*/  STL [R1+0x924], R5 ;  /* 0x0009240501007387 */ /* 0x0001e20000100800 */
[----:B------:R-:W-:Y:S01]  /*18680*/  SEL R6, R73, R4, !P1 ;  /* 0x0000000449067207 */ /* 0x000fe20004800000 */
[----:B------:R-:W-:Y:S02]  /*18690*/  @P0 IMAD.MOV.U32 R4, RZ, RZ, R5 ;  /* 0x000000ffff040224 */ /* 0x000fe400078e0005 */
[----:B0-----:R-:W-:-:S05]  /*186a0*/  @P0 IMAD.MOV.U32 R5, RZ, RZ, R52 ;  /* 0x000000ffff050224 */ /* 0x001fca00078e0034 */
[----:B------:R0:W2:Y:S01]  /*186b0*/  @P0 LDG.E.U16 R7, desc[UR20][R4.64] ;  /* 0x0000001404070981 */ /* 0x0000a2000c1e1500 */
[C---:B------:R-:W-:Y:S02]  /*186c0*/  ISETP.GT.U32.AND P4, PT, R68.reuse, R47, PT ;  /* 0x0000002f4400720c */ /* 0x040fe40003f84070 */
[----:B------:R-:W-:Y:S02]  /*186d0*/  ISETP.GT.U32.AND P3, PT, R68, R49, PT ;  /* 0x000000314400720c */ /* 0x000fe40003f64070 */
[----:B------:R-:W-:Y:S01]  /*186e0*/  ISETP.GE.AND P6, PT, R54, RZ, PT ;  /* 0x000000ff3600720c */ /* 0x000fe20003fc6270 */
[----:B------:R-:W-:Y:S01]  /*186f0*/  IMAD R6, R6, UR5, RZ ;  /* 0x0000000506067c24 */ /* 0x000fe2000f8e02ff */
[----:B------:R-:W3:Y:S01]  /*18700*/  LDL.LU R54, [R1+0x144] ;  /* 0x0001440001367983 */ /* 0x000ee20000300800 */
[----:B------:R-:W-:Y:S01]  /*18710*/  PRMT R40, RZ, 0x7610, R40 ;  /* 0x00007610ff287816 */ /* 0x000fe20000000028 */
[----:B------:R-:W1:Y:S05]  /*18720*/  LDCU UR5, c[0x0][0x3b0] ;  /* 0x00007600ff0577ac */ /* 0x000e6a0008000800 */
[----:B------:R-:W-:-:S05]  /*18730*/  @!P4 IMAD.IADD R47, R47, 0x1, -R68 ;  /* 0x000000012f2fc824 */ /* 0x000fca00078e0a44 */
[----:B------:R-:W-:Y:S01]  /*18740*/  ISETP.GT.U32.AND P4, PT, R68, R47, PT ;  /* 0x0000002f4400720c */ /* 0x000fe20003f84070 */
[----:B------:R-:W-:Y:S01]  /*18750*/  @!P3 IMAD.IADD R49, R49, 0x1, -R68 ;  /* 0x000000013131b824 */ /* 0x000fe200078e0a44 */
[----:B------:R-:W-:Y:S03]  /*18760*/  STL [R1+0x920], R52 ;  /* 0x0009203401007387 */ /* 0x000fe60000100800 */
[----:B0-----:R-:W-:Y:S01]  /*18770*/  IMAD.MOV.U32 R4, RZ, RZ, R49 ;  /* 0x000000ffff047224 */ /* 0x001fe200078e0031 */
[----:B------:R-:W-:Y:S03]  /*18780*/  STL [R1+0x17c], R49 ;  /* 0x00017c3101007387 */ /* 0x000fe60000100800 */
[----:B------:R-:W-:-:S04]  /*18790*/  @!P6 IMAD.MOV R4, RZ, RZ, -R4 ;  /* 0x000000ffff04e224 */ /* 0x000fc800078e0a04 */
[----:B------:R-:W-:Y:S01]  /*187a0*/  @!P4 IMAD.IADD R47, R47, 0x1, -R68 ;  /* 0x000000012f2fc824 */ /* 0x000fe200078e0a44 */
[----:B--2---:R0:W-:Y:S04]  /*187b0*/  STL [R1+0xf8], R7 ;  /* 0x0000f80701007387 */ /* 0x0041e80000100800 */
[----:B------:R-:W-:Y:S01]  /*187c0*/  STL [R1+0x16c], R47 ;  /* 0x00016c2f01007387 */ /* 0x000fe20000100800 */
[----:B0-----:R-:W-:-:S03]  /*187d0*/  LEA R7, P6, R6, R72, 0x1 ;  /* 0x0000004806077211 */ /* 0x001fc600078c08ff */
[----:B------:R0:W-:Y:S01]  /*187e0*/  STL [R1+0xfc], R55 ;  /* 0x0000fc3701007387 */ /* 0x0001e20000100800 */
[----:B------:R-:W-:-:S03]  /*187f0*/  LEA.HI.X.SX32 R6, R6, R69, 0x1, P6 ;  /* 0x0000004506067211 */ /* 0x000fc600030f0eff */
[----:B0-----:R-:W2:Y:S04]  /*18800*/  LDL R55, [R1+0x12a8] ;  /* 0x0012a80001377983 */ /* 0x001ea80000100800 */
[----:B------:R0:W-:Y:S04]  /*18810*/  STL [R1+0x954], R7 ;  /* 0x0009540701007387 */ /* 0x0001e80000100800 */
[----:B------:R-:W2:Y:S01]  /*18820*/  LDL R52, [R1+0x1274] ;  /* 0x0012740001347983 */ /* 0x000ea20000100800 */
[----:B0-----:R-:W-:-:S03]  /*18830*/  @P0 LOP3.LUT R7, R7, R6, RZ, 0x3c, !PT ;  /* 0x0000000607070212 */ /* 0x001fc600078e3cff */
[----:B------:R0:W-:Y:S02]  /*18840*/  STL [R1+0x950], R6 ;  /* 0x0009500601007387 */ /* 0x0001e40000100800 */
[----:B0-----:R-:W-:-:S04]  /*18850*/  @P0 LOP3.LUT R6, R7, R6, RZ, 0x3c, !PT ;  /* 0x0000000607060212 */ /* 0x001fc800078e3cff */
[----:B------:R-:W-:-:S05]  /*18860*/  @P0 LOP3.LUT R7, R7, R6, RZ, 0x3c, !PT ;  /* 0x0000000607070212 */ /* 0x000fca00078e3cff */
[----:B------:R1:W2:Y:S01]  /*18870*/  @P0 LDG.E.U16 R40, desc[UR20][R6.64] ;  /* 0x0000001406280981 */ /* 0x0002a2000c1e1500 */
[----:B------:R-:W-:Y:S01]  /*18880*/  ISETP.GE.AND P3, PT, R50, RZ, PT ;  /* 0x000000ff3200720c */ /* 0x000fe20003f66270 */
[----:B------:R-:W-:Y:S01]  /*18890*/  IMAD.MOV.U32 R5, RZ, RZ, R47 ;  /* 0x000000ffff057224 */ /* 0x000fe200078e002f */
[----:B------:R-:W-:Y:S01]  /*188a0*/  SEL R4, R73, R4, !P1 ;  /* 0x0000000449047207 */ /* 0x000fe20004800000 */
[----:B------:R-:W4:Y:S04]  /*188b0*/  LDL.LU R50, [R1+0x130] ;  /* 0x0001300001327983 */ /* 0x000f280000300800 */
[----:B------:R-:W-:Y:S01]  /*188c0*/  IMAD R4, R4, UR4, RZ ;  /* 0x0000000404047c24 */ /* 0x000fe2000f8e02ff */
[----:B------:R-:W4:Y:S01]  /*188d0*/  LDL.LU R49, [R1+0xf4] ;  /* 0x0000f40001317983 */ /* 0x000f220000300800 */
[----:B------:R-:W-:Y:S01]  /*188e0*/  PRMT R44, RZ, 0x7610, R44 ;  /* 0x00007610ff2c7816 */ /* 0x000fe2000000002c */
[----:B------:R-:W0:Y:S03]  /*188f0*/  LDCU UR4, c[0x0][0x3b0] ;  /* 0x00007600ff0477ac */ /* 0x000e260008000800 */
[----:B------:R-:W-:-:S05]  /*18900*/  @!P3 IMAD.MOV R5, RZ, RZ, -R5 ;  /* 0x000000ffff05b224 */ /* 0x000fca00078e0a05 */
[----:B------:R-:W-:-:S05]  /*18910*/  SEL R5, R73, R5, !P1 ;  /* 0x0000000549057207 */ /* 0x000fca0004800000 */
[----:B-1----:R-:W-:Y:S01]  /*18920*/  IMAD R6, R5, UR5, RZ ;  /* 0x0000000505067c24 */ /* 0x002fe2000f8e02ff */
[----:B------:R-:W-:Y:S01]  /*18930*/  PRMT R7, RZ, 0x7610, R7 ;  /* 0x00007610ff077816 */ /* 0x000fe20000000007 */
[----:B------:R-:W1:Y:S01]  /*18940*/  LDCU UR5, c[0x0][0x3b0] ;  /* 0x00007600ff0577ac */ /* 0x000e620008000800 */
[----:B---3--:R-:W-:Y:S01]  /*18950*/  ISETP.GT.U32.AND P5, PT, R68, R36, PT ;  /* 0x000000244400720c */ /* 0x008fe20003fa4070 */
[----:B--2---:R2:W-:Y:S02]  /*18960*/  STL [R1+0xe8], R40 ;  /* 0x0000e82801007387 */ /* 0x0045e40000100800 */
[----:B--2---:R-:W-:-:S04]  /*18970*/  LEA R40, P6, R4, R72, 0x1 ;  /* 0x0000004804287211 */ /* 0x004fc800078c08ff */
[----:B------:R-:W-:Y:S01]  /*18980*/  LEA.HI.X.SX32 R56, R4, R69, 0x1, P6 ;  /* 0x0000004504387211 */ /* 0x000fe200030f0eff */
[----:B------:R-:W-:Y:S01]  /*18990*/  @P0 IMAD.MOV.U32 R4, RZ, RZ, R40 ;  /* 0x000000ffff040224 */ /* 0x000fe200078e0028 */
[----:B------:R-:W-:-:S03]  /*189a0*/  LEA R47, P6, R6, R72, 0x1 ;  /* 0x00000048062f7211 */ /* 0x000fc600078c08ff */
[----:B------:R-:W-:Y:S01]  /*189b0*/  @P0 IMAD.MOV.U32 R5, RZ, RZ, R56 ;  /* 0x000000ffff050224 */ /* 0x000fe200078e0038 */
[----:B------:R-:W-:-:S04]  /*189c0*/  LEA.HI.X.SX32 R6, R6, R69, 0x1, P6 ;  /* 0x0000004506067211 */ /* 0x000fc800030f0eff */
[----:B------:R2:W3:Y:S04]  /*189d0*/  @P0 LDG.E.U16 R44, desc[UR20][R4.64] ;  /* 0x00000014042c0981 */ /* 0x0004e8000c1e1500 */
[----:B------:R0:W-:Y:S04]  /*189e0*/  STL [R1+0x984], R40 ;  /* 0x0009842801007387 */ /* 0x0001e80000100800 */
[----:B------:R-:W-:Y:S01]  /*189f0*/  STL [R1+0x980], R56 ;  /* 0x0009803801007387 */ /* 0x000fe20000100800 */
[----:B--2---:R-:W-:Y:S02]  /*18a00*/  @P0 IMAD.MOV.U32 R4, RZ, RZ, R47 ;  /* 0x000000ffff040224 */ /* 0x004fe400078e002f */
[----:B------:R-:W-:Y:S01]  /*18a10*/  @P0 IMAD.MOV.U32 R5, RZ, RZ, R6 ;  /* 0x000000ffff050224 */ /* 0x000fe200078e0006 */
[----:B0-----:R-:W2:Y:S04]  /*18a20*/  LDL R40, [R1+0x11b8] ;  /* 0x0011b80001287983 */ /* 0x001ea80000100800 */
[----:B------:R0:W2:Y:S01]  /*18a30*/  @P0 LDG.E.U16 R7, desc[UR20][R4.64] ;  /* 0x0000001404070981 */ /* 0x0000a2000c1e1500 */
[----:B----4-:R-:W-:Y:S01]  /*18a40*/  ISETP.GT.U32.AND P4, PT, R68, R18, PT ;  /* 0x000000124400720c */ /* 0x010fe20003f84070 */
[----:B------:R-:W-:Y:S01]  /*18a50*/  @!P5 IMAD.IADD R36, R36, 0x1, -R68 ;  /* 0x000000012424d824 */ /* 0x000fe200078e0a44 */
[----:B------:R-:W-:-:S04]  /*18a60*/  ISETP.GT.U32.AND P5, PT, R68, R45, PT ;  /* 0x0000002d4400720c */ /* 0x000fc80003fa4070 */
[----:B------:R-:W-:-:S07]  /*18a70*/  ISETP.GT.U32.AND P3, PT, R68, R36, PT ;  /* 0x000000244400720c */ /* 0x000fce0003f64070 */
[--C-:B------:R-:W-:Y:S01]  /*18a80*/  @!P4 IMAD.IADD R18, R18, 0x1, -R68.reuse ;  /* 0x000000011212c824 */ /* 0x100fe200078e0a44 */
[----:B------:R-:W-:Y:S01]  /*18a90*/  ISETP.GT.U32.AND P4, PT, R68, R54, PT ;  /* 0x000000364400720c */ /* 0x000fe20003f84070 */
[----:B------:R-:W-:-:S03]  /*18aa0*/  @!P5 IMAD.IADD R45, R45, 0x1, -R68 ;  /* 0x000000012d2dd824 */ /* 0x000fc600078e0a44 */
[----:B------:R-:W-:Y:S01]  /*18ab0*/  ISETP.GT.U32.AND P5, PT, R68, R18, PT ;  /* 0x000000124400720c */ /* 0x000fe20003fa4070 */
[----:B------:R-:W-:Y:S01]  /*18ac0*/  @!P3 IMAD.IADD R36, R36, 0x1, -R68 ;  /* 0x000000012424b824 */ /* 0x000fe200078e0a44 */
[----:B------:R-:W-:Y:S02]  /*18ad0*/  ISETP.GE.AND P3, PT, R55, RZ, PT ;  /* 0x000000ff3700720c */ /* 0x000fe40003f66270 */
[----:B------:R-:W-:-:S05]  /*18ae0*/  ISETP.GE.AND P6, PT, R52, RZ, PT ;  /* 0x000000ff3400720c */ /* 0x000fca0003fc6270 */
[----:B------:R-:W-:Y:S01]  /*18af0*/  @!P4 IMAD.IADD R54, R54, 0x1, -R68 ;  /* 0x000000013636c824 */ /* 0x000fe200078e0a44 */
[----:B------:R-:W-:Y:S01]  /*18b00*/  ISETP.GT.U32.AND P4, PT, R68, R45, PT ;  /* 0x0000002d4400720c */ /* 0x000fe20003f84070 */
[----:B0-----:R-:W-:Y:S02]  /*18b10*/  IMAD.MOV.U32 R5, RZ, RZ, R36 ;  /* 0x000000ffff057224 */ /* 0x001fe400078e0024 */
[----:B------:R-:W-:Y:S01]  /*18b20*/  @!P5 IMAD.IADD R18, R18, 0x1, -R68 ;  /* 0x000000011212d824 */ /* 0x000fe200078e0a44 */
[C---:B------:R-:W-:Y:S01]  /*18b30*/  ISETP.GT.U32.AND P5, PT, R68.reuse, R54, PT ;  /* 0x000000364400720c */ /* 0x040fe20003fa4070 */
[----:B------:R-:W-:Y:S01]  /*18b40*/  @!P3 IMAD.MOV R5, RZ, RZ, -R5 ;  /* 0x000000ffff05b224 */ /* 0x000fe200078e0a05 */
[C---:B------:R-:W-:Y:S01]  /*18b50*/  ISETP.GT.U32.AND P3, PT, R68.reuse, R50, PT ;  /* 0x000000324400720c */ /* 0x040fe20003f64070 */
[----:B------:R-:W-:Y:S01]  /*18b60*/  IMAD.MOV.U32 R4, RZ, RZ, R18 ;  /* 0x000000ffff047224 */ /* 0x000fe200078e0012 */
[----:B------:R-:W-:Y:S02]  /*18b70*/  STL [R1+0x9b4], R47 ;  /* 0x0009b42f01007387 */ /* 0x000fe40000100800 */
[----:B------:R-:W-:Y:S01]  /*18b80*/  SEL R5, R73, R5, !P1 ;  /* 0x0000000549057207 */ /* 0x000fe20004800000 */
[----:B------:R-:W-:Y:S01]  /*18b90*/  @!P6 IMAD.MOV R4, RZ, RZ, -R4 ;  /* 0x000000ffff04e224 */ /* 0x000fe200078e0a04 */
[----:B------:R-:W-:Y:S01]  /*18ba0*/  ISETP.GT.U32.AND P6, PT, R68, R49, PT ;  /* 0x000000314400720c */ /* 0x000fe20003fc4070 */
[----:B------:R-:W-:-:S04]  /*18bb0*/  @!P4 IMAD.IADD R45, R45, 0x1, -R68 ;  /* 0x000000012d2dc824 */ /* 0x000fc800078e0a44 */
[--C-:B------:R-:W-:Y:S01]  /*18bc0*/  @!P5 IMAD.IADD R54, R54, 0x1, -R68.reuse ;  /* 0x000000013636d824 */ /* 0x100fe200078e0a44 */
[----:B------:R-:W-:Y:S01]  /*18bd0*/  SEL R4, R73, R4, !P1 ;  /* 0x0000000449047207 */ /* 0x000fe20004800000 */
[----:B------:R-:W-:-:S06]  /*18be0*/  @!P3 IMAD.IADD R50, R50, 0x1, -R68 ;  /* 0x000000013232b824 */ /* 0x000fcc00078e0a44 */
[----:B------:R-:W-:Y:S01]  /*18bf0*/  @!P6 IMAD.IADD R49, R49, 0x1, -R68 ;  /* 0x000000013131e824 */ /* 0x000fe200078e0a44 */
[----:B------:R-:W-:Y:S02]  /*18c00*/  PRMT R53, RZ, 0x7610, R53 ;  /* 0x00007610ff357816 */ /* 0x000fe40000000035 */
[----:B------:R-:W-:Y:S01]  /*18c10*/  PRMT R8, RZ, 0x7610, R8 ;  /* 0x00007610ff087816 */ /* 0x000fe20000000008 */
[----:B---3--:R0:W-:Y:S04]  /*18c20*/  STL [R1+0xe4], R44 ;  /* 0x0000e42c01007387 */ /* 0x0081e80000100800 */
[----:B0-----:R-:W3:Y:S04]  /*18c30*/  LDL.LU R44, [R1+0x240] ;  /* 0x00024000012c7983 */ /* 0x001ee80000300800 */
[----:B------:R0:W-:Y:S01]  /*18c40*/  STL [R1+0x9b0], R6 ;  /* 0x0009b00601007387 */ /* 0x0001e20000100800 */
[----:B--2---:R-:W-:-:S03]  /*18c50*/  ISETP.GE.AND P4, PT, R40, RZ, PT ;  /* 0x000000ff2800720c */ /* 0x004fc60003f86270 */
[----:B------:R2:W-:Y:S04]  /*18c60*/  STL [R1+0x164], R36 ;  /* 0x0001642401007387 */ /* 0x0005e80000100800 */
[----:B------:R4:W-:Y:S01]  /*18c70*/  STL [R1+0x154], R18 ;  /* 0x0001541201007387 */ /* 0x0009e20000100800 */
[----:B0-----:R-:W-:Y:S01]  /*18c80*/  IMAD R6, R5, UR4, RZ ;  /* 0x0000000405067c24 */ /* 0x001fe2000f8e02ff */
[----:B------:R-:W0:Y:S02]  /*18c90*/  LDCU UR4, c[0x0][0x3b0] ;  /* 0x00007600ff0477ac */ /* 0x000e240008000800 */
[----:B--2---:R-:W2:Y:S04]  /*18ca0*/  LDL R36, [R1+0x102c] ;  /* 0x00102c0001247983 */ /* 0x004ea80000100800 */
[----:B----4-:R-:W4:Y:S04]  /*18cb0*/  LDL R18, [R1+0xf88] ;  /* 0x000f880001127983 */ /* 0x010f280000100800 */
[----:B------:R-:W4:Y:S04]  /*18cc0*/  LDL.LU R47, [R1+0x250] ;  /* 0x00025000012f7983 */ /* 0x000f280000300800 */
[----:B------:R-:W4:Y:S01]  /*18cd0*/  LDL R40, [R1+0xf80] ;  /* 0x000f800001287983 */ /* 0x000f220000100800 */
[----:B-1----:R-:W-:Y:S01]  /*18ce0*/  IMAD R5, R4, UR5, RZ ;  /* 0x0000000504057c24 */ /* 0x002fe2000f8e02ff */
[----:B------:R-:W1:Y:S02]  /*18cf0*/  LDCU UR5, c[0x0][0x3b0] ;  /* 0x00007600ff0577ac */ /* 0x000e640008000800 */
[----:B------:R-:W-:Y:S04]  /*18d00*/  STL [R1+0x238], R45 ;  /* 0x0002382d01007387 */ /* 0x000fe80000100800 */
[----:B------:R-:W-:Y:S04]  /*18d10*/  STL [R1+0x144], R54 ;  /* 0x0001443601007387 */ /* 0x000fe80000100800 */
[----:B------:R0:W-:Y:S01]  /*18d20*/  STL [R1+0xdc], R7 ;  /* 0x0000dc0701007387 */ /* 0x0001e20000100800 */
[----:B------:R-:W-:-:S02]  /*18d30*/  LEA R52, P6, R5, R72, 0x1 ;  /* 0x0000004805347211 */ /* 0x000fc400078c08ff */
[----:B0-----:R-:W-:-:S04]  /*18d40*/  LEA R7, P3, R6, R72, 0x1 ;  /* 0x0000004806077211 */ /* 0x001fc800078608ff */
[----:B------:R-:W-:Y:S01]  /*18d50*/  LEA.HI.X.SX32 R6, R6, R69, 0x1, P3 ;  /* 0x0000004506067211 */ /* 0x000fe200018f0eff */
[----:B------:R0:W-:Y:S04]  /*18d60*/  STL [R1+0x9e4], R7 ;  /* 0x0009e40701007387 */ /* 0x0001e80000100800 */
[----:B------:R-:W-:Y:S01]  /*18d70*/  STL [R1+0xa14], R52 ;  /* 0x000a143401007387 */ /* 0x000fe20000100800 */
[----:B0-----:R-:W-:-:S03]  /*18d80*/  @P0 LOP3.LUT R7, R7, R6, RZ, 0x3c, !PT ;  /* 0x0000000607070212 */ /* 0x001fc600078e3cff */
[----:B------:R0:W-:Y:S01]  /*18d90*/  STL [R1+0x9e0], R6 ;  /* 0x0009e00601007387 */ /* 0x0001e20000100800 */
[----:B------:R-:W-:Y:S02]  /*18da0*/  LEA.HI.X.SX32 R5, R5, R69, 0x1, P6 ;  /* 0x0000004505057211 */ /* 0x000fe400030f0eff */
[----:B0-----:R-:W-:-:S04]  /*18db0*/  @P0 LOP3.LUT R6, R7, R6, RZ, 0x3c, !PT ;  /* 0x0000000607060212 */ /* 0x001fc800078e3cff */
[----:B------:R-:W-:-:S05]  /*18dc0*/  @P0 LOP3.LUT R7, R7, R6, RZ, 0x3c, !PT ;  /* 0x0000000607070212 */ /* 0x000fca00078e3cff */
[----:B------:R0:W4:Y:S02]  /*18dd0*/  @P0 LDG.E.U16 R53, desc[UR20][R6.64] ;  /* 0x0000001406350981 */ /* 0x000124000c1e1500 */
[----:B0-----:R-:W-:Y:S02]  /*18de0*/  @P0 IMAD.MOV.U32 R6, RZ, RZ, R52 ;  /* 0x000000ffff060224 */ /* 0x001fe400078e0034 */
[----:B------:R-:W-:-:S05]  /*18df0*/  @P0 IMAD.MOV.U32 R7, RZ, RZ, R5 ;  /* 0x000000ffff070224 */ /* 0x000fca00078e0005 */
[----:B------:R0:W4:Y:S01]  /*18e00*/  @P0 LDG.E.U16 R8, desc[UR20][R6.64] ;  /* 0x0000001406080981 */ /* 0x000122000c1e1500 */
[----:B------:R-:W-:Y:S01]  /*18e10*/  IMAD.MOV.U32 R4, RZ, RZ, R54 ;  /* 0x000000ffff047224 */ /* 0x000fe200078e0036 */
[----:B------:R-:W-:-:S03]  /*18e20*/  ISETP.GT.U32.AND P3, PT, R68, R50, PT ;  /* 0x000000324400720c */ /* 0x000fc60003f64070 */
[----:B------:R-:W-:Y:S01]  /*18e30*/  @!P4 IMAD.MOV R4, RZ, RZ, -R4 ;  /* 0x000000ffff04c224 */ /* 0x000fe200078e0a04 */
[----:B------:R-:W-:-:S04]  /*18e40*/  ISETP.GT.U32.AND P4, PT, R68, R49, PT ;  /* 0x000000314400720c */ /* 0x000fc80003f84070 */
[----:B------:R-:W-:-:S05]  /*18e50*/  SEL R4, R73, R4, !P1 ;  /* 0x0000000449047207 */ /* 0x000fca0004800000 */
[----:B0-----:R-:W-:Y:S01]  /*18e60*/  IMAD R6, R4, UR7, RZ ;  /* 0x0000000704067c24 */ /* 0x001fe2000f8e02ff */
[----:B------:R0:W-:Y:S01]  /*18e70*/  STL [R1+0xa10], R5 ;  /* 0x000a100501007387 */ /* 0x0001e20000100800 */
[----:B------:R-:W-:Y:S01]  /*18e80*/  @!P3 IMAD.IADD R50, R50, 0x1, -R68 ;  /* 0x000000013232b824 */ /* 0x000fe200078e0a44 */
[----:B------:R-:W-:Y:S01]  /*18e90*/  PRMT R48, RZ, 0x7610, R48 ;  /* 0x00007610ff307816 */ /* 0x000fe20000000030 */
[----:B------:R-:W-:Y:S01]  /*18ea0*/  @!P4 IMAD.IADD R49, R49, 0x1, -R68 ;  /* 0x000000013131c824 */ /* 0x000fe200078e0a44 */
[C---:B------:R-:W-:Y:S01]  /*18eb0*/  LEA R7, P4, R6.reuse, R72, 0x1 ;  /* 0x0000004806077211 */ /* 0x040fe200078808ff */
[----:B------:R-:W1:Y:S03]  /*18ec0*/  LDCU UR7, c[0x0][0x3b0] ;  /* 0x00007600ff0777ac */ /* 0x000e660008000800 */
[----:B------:R-:W-:Y:S01]  /*18ed0*/  LEA.HI.X.SX32 R6, R6, R69, 0x1, P4 ;  /* 0x0000004506067211 */ /* 0x000fe200020f0eff */
[----:B0-----:R-:W-:-:S02]  /*18ee0*/  IMAD.MOV.U32 R5, RZ, RZ, R50 ;  /* 0x000000ffff057224 */ /* 0x001fc400078e0032 */
[----:B------:R-:W-:Y:S01]  /*18ef0*/  IMAD.MOV.U32 R4, RZ, RZ, R49 ;  /* 0x000000ffff047224 */ /* 0x000fe200078e0031 */
[----:B------:R-:W-:Y:S02]  /*18f00*/  PRMT R51, RZ, 0x7610, R51 ;  /* 0x00007610ff337816 */ /* 0x000fe40000000033 */
[----:B---3--:R-:W-:-:S13]  /*18f10*/  ISETP.GT.U32.AND P5, PT, R68, R44, PT ;  /* 0x0000002c4400720c */ /* 0x008fda0003fa4070 */
[----:B------:R-:W-:Y:S01]  /*18f20*/  @!P5 IMAD.IADD R44, R44, 0x1, -R68 ;  /* 0x000000012c2cd824 */ /* 0x000fe200078e0a44 */
[----:B--2---:R-:W-:Y:S02]  /*18f30*/  ISETP.GE.AND P6, PT, R36, RZ, PT ;  /* 0x000000ff2400720c */ /* 0x004fe40003fc6270 */
[----:B------:R-:W2:Y:S01]  /*18f40*/  LDL R36, [R1+0xfac] ;  /* 0x000fac0001247983 */ /* 0x000ea20000100800 */
[----:B----4-:R-:W-:-:S03]  /*18f50*/  ISETP.GE.AND P5, PT, R18, RZ, PT ;  /* 0x000000ff1200720c */ /* 0x010fc60003fa6270 */
[----:B------:R-:W3:Y:S04]  /*18f60*/  LDL.LU R18, [R1+0x264] ;  /* 0x0002640001127983 */ /* 0x000ee80000300800 */
[----:B------:R-:W-:Y:S01]  /*18f70*/  STL [R1+0x130], R50 ;  /* 0x0001303201007387 */ /* 0x000fe20000100800 */
[----:B------:R-:W-:Y:S02]  /*18f80*/  ISETP.GE.AND P4, PT, R40, RZ, PT ;  /* 0x000000ff2800720c */ /* 0x000fe40003f86270 */
[----:B------:R-:W-:Y:S01]  /*18f90*/  @!P6 IMAD.MOV R5, RZ, RZ, -R5 ;  /* 0x000000ffff05e224 */ /* 0x000fe200078e0a05 */
[----:B------:R-:W-:Y:S04]  /*18fa0*/  STL [R1+0xf4], R49 ;  /* 0x0000f43101007387 */ /* 0x000fe80000100800 */
[----:B------:R0:W-:Y:S01]  /*18fb0*/  STL [R1+0xa44], R7 ;  /* 0x000a440701007387 */ /* 0x0001e20000100800 */
[----:B------:R-:W-:-:S03]  /*18fc0*/  @!P5 IMAD.MOV R4, RZ, RZ, -R4 ;  /* 0x000000ffff04d224 */ /* 0x000fc600078e0a04 */
[----:B------:R-:W4:Y:S04]  /*18fd0*/  LDL R40, [R1+0xfcc] ;  /* 0x000fcc0001287983 */ /* 0x000f280000100800 */
[----:B------:R1:W-:Y:S01]  /*18fe0*/  STL [R1+0xa40], R6 ;  /* 0x000a400601007387 */ /* 0x0003e20000100800 */
[----:B0-----:R-:W-:-:S04]  /*18ff0*/  @P0 LOP3.LUT R7, R7, R6, RZ, 0x3c, !PT ;  /* 0x0000000607070212 */ /* 0x001fc800078e3cff */
[----:B-1----:R-:W-:-:S04]  /*19000*/  @P0 LOP3.LUT R6, R7, R6, RZ, 0x3c, !PT ;  /* 0x0000000607060212 */ /* 0x002fc800078e3cff */
[----:B------:R-:W-:-:S05]  /*19010*/  @P0 LOP3.LUT R7, R7, R6, RZ, 0x3c, !PT ;  /* 0x0000000607070212 */ /* 0x000fca00078e3cff */
[----:B------:R0:W3:Y:S02]  /*19020*/  @P0 LDG.E.U16 R48, desc[UR20][R6.64] ;  /* 0x0000001406300981 */ /* 0x0000e4000c1e1500 */
[----:B0-----:R-:W-:Y:S02]  /*19030*/  PRMT R7, RZ, 0x7610, R7 ;  /* 0x00007610ff077816 */ /* 0x001fe40000000007 */
[----:B------:R0:W-:Y:S02]  /*19040*/  STL [R1+0xd4], R8 ;  /* 0x0000d40801007387 */ /* 0x0001e40000100800 */
[C---:B0-----:R-:W-:Y:S02]  /*19050*/  SEL R8, R73.reuse, R5, !P1 ;  /* 0x0000000549087207 */ /* 0x041fe40004800000 */
[----:B------:R-:W-:-:S03]  /*19060*/  SEL R5, R73, R4, !P1 ;  /* 0x0000000449057207 */ /* 0x000fc60004800000 */
[----:B------:R-:W-:Y:S01]  /*19070*/  IMAD R8, R8, UR4, RZ ;  /* 0x0000000408087c24 */ /* 0x000fe2000f8e02ff */
[----:B------:R0:W-:Y:S01]  /*19080*/  STL [R1+0xd8], R53 ;  /* 0x0000d83501007387 */ /* 0x0001e20000100800 */
[----:B------:R-:W-:Y:S01]  /*19090*/  IMAD.MOV.U32 R4, RZ, RZ, R45 ;  /* 0x000000ffff047224 */ /* 0x000fe200078e002d */
[----:B------:R-:W-:Y:S01]  /*190a0*/  ISETP.GT.U32.AND P3, PT, R68, R47, PT ;  /* 0x0000002f4400720c */ /* 0x000fe20003f64070 */
[----:B------:R-:W-:Y:S01]  /*190b0*/  IMAD R5, R5, UR5, RZ ;  /* 0x0000000505057c24 */ /* 0x000fe2000f8e02ff */
[----:B------:R-:W-:Y:S01]  /*190c0*/  LEA R52, P6, R8, R72, 0x1 ;  /* 0x0000004808347211 */ /* 0x000fe200078c08ff */
[----:B------:R-:W-:Y:S01]  /*190d0*/  @!P4 IMAD.MOV R4, RZ, RZ, -R4 ;  /* 0x000000ffff04c224 */ /* 0x000fe200078e0a04 */
[----:B------:R-:W-:Y:S01]  /*190e0*/  ISETP.GT.U32.AND P5, PT, R68, R44, PT ;  /* 0x0000002c4400720c */ /* 0x000fe20003fa4070 */
[----:B------:R-:W1:Y:S01]  /*190f0*/  LDCU UR4, c[0x0][0x3b0] ;  /* 0x00007600ff0477ac */ /* 0x000e620008000800 */
[C---:B------:R-:W-:Y:S02]  /*19100*/  LEA R49, P4, R5.reuse, R72, 0x1 ;  /* 0x0000004805317211 */ /* 0x040fe400078808ff */
[-C--:B0-----:R-:W-:Y:S01]  /*19110*/  LEA.HI.X.SX32 R53, R8, R69.reuse, 0x1, P6 ;  /* 0x0000004508357211 */ /* 0x081fe200030f0eff */
[----:B------:R-:W0:Y:S01]  /*19120*/  LDCU UR5, c[0x0][0x3b0] ;  /* 0x00007600ff0577ac */ /* 0x000e220008000800 */
[----:B------:R-:W-:-:S02]  /*19130*/  LEA.HI.X.SX32 R50, R5, R69, 0x1, P4 ;  /* 0x0000004505327211 */ /* 0x000fc400020f0eff */
[----:B------:R-:W-:Y:S01]  /*19140*/  SEL R6, R73, R4, !P1 ;  /* 0x0000000449067207 */ /* 0x000fe20004800000 */
[----:B------:R-:W-:Y:S02]  /*19150*/  @P0 IMAD.MOV.U32 R4, RZ, RZ, R52 ;  /* 0x000000ffff040224 */ /* 0x000fe400078e0034 */
[----:B------:R-:W-:-:S05]  /*19160*/  @P0 IMAD.MOV.U32 R5, RZ, RZ, R53 ;  /* 0x000000ffff050224 */ /* 0x000fca00078e0035 */
[----:B------:R0:W3:Y:S02]  /*19170*/  @P0 LDG.E.U16 R51, desc[UR20][R4.64] ;  /* 0x0000001404330981 */ /* 0x0000e4000c1e1500 */
[----:B0-----:R-:W-:Y:S02]  /*19180*/  @P0 IMAD.MOV.U32 R4, RZ, RZ, R49 ;  /* 0x000000ffff040224 */ /* 0x001fe400078e0031 */
[----:B------:R-:W-:-:S05]  /*19190*/  @P0 IMAD.MOV.U32 R5, RZ, RZ, R50 ;  /* 0x000000ffff050224 */ /* 0x000fca00078e0032 */
[----:B------:R0:W3:Y:S01]  /*191a0*/  @P0 LDG.E.U16 R7, desc[UR20][R4.64] ;  /* 0x0000001404070981 */ /* 0x0000e2000c1e1500 */
[--C-:B------:R-:W-:Y:S02]  /*191b0*/  @!P3 IMAD.IADD R47, R47, 0x1, -R68.reuse ;  /* 0x000000012f2fb824 */ /* 0x100fe400078e0a44 */
[----:B------:R-:W-:-:S03]  /*191c0*/  @!P5 IMAD.IADD R44, R44, 0x1, -R68 ;  /* 0x000000012c2cd824 */ /* 0x000fc600078e0a44 */
[----:B------:R-:W-:Y:S01]  /*191d0*/  ISETP.GT.U32.AND P3, PT, R68, R47, PT ;  /* 0x0000002f4400720c */ /* 0x000fe20003f64070 */
[----:B------:R-:W-:Y:S02]  /*191e0*/  IMAD R6, R6, UR11, RZ ;  /* 0x0000000b06067c24 */ /* 0x000fe4000f8e02ff */
[----:B0-----:R-:W-:Y:S01]  /*191f0*/  IMAD.MOV.U32 R4, RZ, RZ, R44 ;  /* 0x000000ffff047224 */ /* 0x001fe200078e002c */
[----:B------:R-:W-:-:S09]  /*19200*/  PRMT R43, RZ, 0x7610, R43 ;  /* 0x00007610ff2b7816 */ /* 0x000fd2000000002b */
[----:B------:R-:W-:Y:S01]  /*19210*/  @!P3 IMAD.IADD R47, R47, 0x1, -R68 ;  /* 0x000000012f2fb824 */ /* 0x000fe200078e0a44 */
[----:B------:R-:W-:Y:S02]  /*19220*/  PRMT R35, RZ, 0x7610, R35 ;  /* 0x00007610ff237816 */ /* 0x000fe40000000023 */
[----:B--2---:R-:W-:-:S13]  /*19230*/  ISETP.GE.AND P5, PT, R36, RZ, PT ;  /* 0x000000ff2400720c */ /* 0x004fda0003fa6270 */
[----:B------:R-:W-:Y:S01]  /*19240*/  @!P5 IMAD.MOV R4, RZ, RZ, -R4 ;  /* 0x000000ffff04d224 */ /* 0x000fe200078e0a04 */
[----:B----4-:R-:W-:-:S04]  /*19250*/  ISETP.GE.AND P6, PT, R40, RZ, PT ;  /* 0x000000ff2800720c */ /* 0x010fc80003fc6270 */
[----:B------:R-:W-:Y:S01]  /*19260*/  SEL R5, R73, R4, !P1 ;  /* 0x0000000449057207 */ /* 0x000fe20004800000 */
[----:B------:R-:W-:Y:S01]  /*19270*/  IMAD.MOV.U32 R4, RZ, RZ, R47 ;  /* 0x000000ffff047224 */ /* 0x000fe200078e002f */
[----:B---3--:R0:W-:Y:S04]  /*19280*/  STL [R1+0xc8], R48 ;  /* 0x0000c83001007387 */ /* 0x0081e80000100800 */
[----:B0-----:R-:W2:Y:S04]  /*19290*/  LDL.LU R48, [R1+0x26c] ;  /* 0x00026c0001307983 */ /* 0x001ea80000300800 */
[----:B------:R-:W3:Y:S04]  /*192a0*/  LDL.LU R45, [R1+0x278] ;  /* 0x00027800012d7983 */ /* 0x000ee80000300800 */
[----:B------:R-:W-:Y:S04]  /*192b0*/  STL [R1+0xa74], R52 ;  /* 0x000a743401007387 */ /* 0x000fe80000100800 */
[----:B------:R0:W-:Y:S04]  /*192c0*/  STL [R1+0xaa4], R49 ;  /* 0x000aa43101007387 */ /* 0x0001e80000100800 */
[----:B------:R-:W4:Y:S04]  /*192d0*/  LDL R36, [R1+0xfec] ;  /* 0x000fec0001247983 */ /* 0x000f280000100800 */
[----:B------:R-:W-:Y:S04]  /*192e0*/  STL [R1+0xa70], R53 ;  /* 0x000a703501007387 */ /* 0x000fe80000100800 */
[----:B------:R-:W-:Y:S04]  /*192f0*/  STL [R1+0x240], R44 ;  /* 0x0002402c01007387 */ /* 0x000fe80000100800 */
[----:B------:R-:W-:Y:S04]  /*19300*/  STL [R1+0xaa0], R50 ;  /* 0x000aa03201007387 */ /* 0x000fe80000100800 */
[----:B------:R-:W3:Y:S01]  /*19310*/  LDL.LU R40, [R1+0x280] ;  /* 0x0002800001287983 */ /* 0x000ee20000300800 */
[----:B------:R-:W-:-:S02]  /*19320*/  @!P6 IMAD.MOV R4, RZ, RZ, -R4 ;  /* 0x000000ffff04e224 */ /* 0x000fc400078e0a04 */
[----:B------:R-:W-:-:S03]  /*19330*/  IMAD R5, R5, UR11, RZ ;  /* 0x0000000b05057c24 */ /* 0x000fc6000f8e02ff */
[----:B------:R-:W-:Y:S02]  /*19340*/  SEL R4, R73, R4, !P1 ;  /* 0x0000000449047207 */ /* 0x000fe40004800000 */
[----:B0-----:R-:W-:-:S04]  /*19350*/  LEA R49, P6, R5, R72, 0x1 ;  /* 0x0000004805317211 */ /* 0x001fc800078c08ff */
[-C--:B------:R-:W-:Y:S01]  /*19360*/  LEA.HI.X.SX32 R5, R5, R69.reuse, 0x1, P6 ;  /* 0x0000004505057211 */ /* 0x080fe200030f0eff */
[----:B------:R0:W-:Y:S02]  /*19370*/  STL [R1+0xc0], R7 ;  /* 0x0000c00701007387 */ /* 0x0001e40000100800 */
[C---:B0-----:R-:W-:Y:S02]  /*19380*/  LEA R7, P5, R6.reuse, R72, 0x1 ;  /* 0x0000004806077211 */ /* 0x041fe400078a08ff */
[----:B------:R-:W-:Y:S02]  /*19390*/  STL [R1+0x250], R47 ;  /* 0x0002502f01007387 */ /* 0x000fe40000100800 */
[----:B------:R-:W-:Y:S02]  /*193a0*/  LEA.HI.X.SX32 R44, R6, R69, 0x1, P5 ;  /* 0x00000045062c7211 */ /* 0x000fe400028f0eff */
[----:B------:R0:W-:Y:S01]  /*193b0*/  STL [R1+0x2dc], R7 ;  /* 0x0002dc0701007387 */ /* 0x0001e20000100800 */
[----:B------:R-:W-:-:S02]  /*193c0*/  @P0 IMAD.MOV.U32 R6, RZ, RZ, R7 ;  /* 0x000000ffff060224 */ /* 0x000fc400078e0007 */
[----:B0-----:R-:W-:-:S05]  /*193d0*/  @P0 IMAD.MOV.U32 R7, RZ, RZ, R44 ;  /* 0x000000ffff070224 */ /* 0x001fca00078e002c */
[----:B------:R1:W3:Y:S02]  /*193e0*/  @P0 LDG.E.U16 R43, desc[UR20][R6.64] ;  /* 0x00000014062b0981 */ /* 0x0002e4000c1e1500 */
[----:B-1----:R-:W-:Y:S01]  /*193f0*/  IMAD R6, R4, UR4, RZ ;  /* 0x0000000404067c24 */ /* 0x002fe2000f8e02ff */
[----:B------:R-:W-:Y:S01]  /*19400*/  ISETP.GT.U32.AND P4, PT, R68, R18, PT ;  /* 0x000000124400720c */ /* 0x000fe20003f84070 */
[----:B------:R-:W-:Y:S01]  /*19410*/  @P0 IMAD.MOV.U32 R4, RZ, RZ, R49 ;  /* 0x000000ffff040224 */ /* 0x000fe200078e0031 */
[----:B------:R-:W-:Y:S01]  /*19420*/  STL [R1+0x2d8], R44 ;  /* 0x0002d82c01007387 */ /* 0x000fe20000100800 */
[----:B------:R-:W-:Y:S01]  /*19430*/  PRMT R7, RZ, 0x7610, R7 ;  /* 0x00007610ff077816 */ /* 0x000fe20000000007 */
[----:B------:R-:W0:Y:S02]  /*19440*/  LDCU UR4, c[0x0][0x3b0] ;  /* 0x00007600ff0477ac */ /* 0x000e240008000800 */
[----:B------:R1:W3:Y:S07]  /*19450*/  @P0 LDG.E.U16 R35, desc[UR20][R4.64] ;  /* 0x0000001404230981 */ /* 0x0002ee000c1e1500 */
[----:B------:R-:W-:-:S05]  /*19460*/  @!P4 IMAD.IADD R18, R18, 0x1, -R68 ;  /* 0x000000011212c824 */ /* 0x000fca00078e0a44 */
[----:B------:R-:W-:-:S13]  /*19470*/  ISETP.GT.U32.AND P4, PT, R68, R18, PT ;  /* 0x000000124400720c */ /* 0x000fda0003f84070 */
[----:B------:R-:W-:-:S04]  /*19480*/  @!P4 IMAD.IADD R18, R18, 0x1, -R68 ;  /* 0x000000011212c824 */ /* 0x000fc800078e0a44 */
[----:B-1----:R-:W-:Y:S01]  /*19490*/  IMAD.MOV.U32 R4, RZ, RZ, R18 ;  /* 0x000000ffff047224 */ /* 0x002fe200078e0012 */
[----:B--2---:R-:W-:-:S13]  /*194a0*/  ISETP.GT.U32.AND P3, PT, R68, R48, PT ;  /* 0x000000304400720c */ /* 0x004fda0003f64070 */
[----:B------:R-:W-:Y:S01]  /*194b0*/  @!P3 IMAD.IADD R48, R48, 0x1, -R68 ;  /* 0x000000013030b824 */ /* 0x000fe200078e0a44 */
[----:B----4-:R-:W-:-:S13]  /*194c0*/  ISETP.GE.AND P3, PT, R36, RZ, PT ;  /* 0x000000ff2400720c */ /* 0x010fda0003f66270 */
[----:B------:R-:W-:Y:S01]  /*194d0*/  @!P3 IMAD.MOV R4, RZ, RZ, -R4 ;  /* 0x000000ffff04b224 */ /* 0x000fe200078e0a04 */
[----:B---3--:R1:W-:Y:S04]  /*194e0*/  STL [R1+0xbc], R43 ;  /* 0x0000bc2b01007387 */ /* 0x0083e80000100800 */
[----:B-1----:R-:W2:Y:S04]  /*194f0*/  LDL R43, [R1+0x1018] ;  /* 0x00101800012b7983 */ /* 0x002ea80000100800 */
[----:B------:R-:W3:Y:S04]  /*19500*/  LDL.LU R47, [R1+0x288] ;  /* 0x00028800012f7983 */ /* 0x000ee80000300800 */
[----:B------:R-:W-:Y:S04]  /*19510*/  STL [R1+0xc4], R51 ;  /* 0x0000c43301007387 */ /* 0x000fe80000100800 */
[----:B------:R-:W4:Y:S04]  /*19520*/  LDL R44, [R1+0x10e8] ;  /* 0x0010e800012c7983 */ /* 0x000f280000100800 */
[----:B------:R-:W-:Y:S04]  /*19530*/  STL [R1+0x50c], R49 ;  /* 0x00050c3101007387 */ /* 0x000fe80000100800 */
[----:B------:R-:W3:Y:S04]  /*19540*/  LDL.LU R36, [R1+0x28c] ;  /* 0x00028c0001247983 */ /* 0x000ee80000300800 */
[----:B------:R1:W-:Y:S04]  /*19550*/  STL [R1+0x508], R5 ;  /* 0x0005080501007387 */ /* 0x0003e80000100800 */
[----:B------:R0:W-:Y:S01]  /*19560*/  STL [R1+0x264], R18 ;  /* 0x0002641201007387 */ /* 0x0001e20000100800 */
[----:B-1----:R-:W-:-:S03]  /*19570*/  LEA R5, P4, R6, R72, 0x1 ;  /* 0x0000004806057211 */ /* 0x002fc600078808ff */
[----:B0-----:R-:W3:Y:S04]  /*19580*/  LDL R18, [R1+0x105c] ;  /* 0x00105c0001127983 */ /* 0x001ee80000100800 */
[----:B------:R-:W-:Y:S04]  /*19590*/  STL [R1+0x53c], R5 ;  /* 0x00053c0501007387 */ /* 0x000fe80000100800 */
[----:B------:R0:W-:Y:S02]  /*195a0*/  STL [R1+0xb8], R35 ;  /* 0x0000b82301007387 */ /* 0x0001e40000100800 */
        /* <DEDUP_REMOVED lines=11> */
[----:B0-----:R-:W-:Y:S01]  /*19660*/  PRMT R4, RZ, 0x7610, R4 ;  /* 0x00007610ff047816 */ /* 0x001fe20000000004 */
[----:B------:R-:W0:Y:S05]  /*19670*/  LDCU UR5, c[0x0][0x3b0] ;  /* 0x00007600ff0577ac */ /* 0x000e2a0008000800 */
[----:B------:R-:W-:-:S04]  /*19680*/  @!P5 IMAD.IADD R48, R48, 0x1, -R68 ;  /* 0x000000013030d824 */ /* 0x000fc800078e0a44 */
[----:B------:R-:W-:Y:S01]  /*19690*/  @!P6 IMAD.IADD R45, R45, 0x1, -R68 ;  /* 0x000000012d2de824 */ /* 0x000fe200078e0a44 */
[----:B--2---:R-:W-:Y:S02]  /*196a0*/  ISETP.GE.AND P4, PT, R43, RZ, PT ;  /* 0x000000ff2b00720c */ /* 0x004fe40003f86270 */
[----:B------:R-:W2:Y:S04]  /*196b0*/  LDL R43, [R1+0x1088] ;  /* 0x00108800012b7983 */ /* 0x000ea80000100800 */
[----:B-1----:R-:W2:Y:S04]  /*196c0*/  LDL.LU R35, [R1+0x2a4] ;  /* 0x0002a40001237983 */ /* 0x002ea80000300800 */
[----:B---3--:R1:W-:Y:S04]  /*196d0*/  STL [R1+0xb4], R7 ;  /* 0x0000b40701007387 */ /* 0x0083e80000100800 */
[----:B------:R-:W-:Y:S01]  /*196e0*/  STL [R1+0x26c], R48 ;  /* 0x00026c3001007387 */ /* 0x000fe20000100800 */
[----:B-1----:R-:W-:-:S03]  /*196f0*/  LEA R7, P6, R6, R72, 0x1 ;  /* 0x0000004806077211 */ /* 0x002fc600078c08ff */
[----:B------:R-:W-:Y:S01]  /*19700*/  STL [R1+0x278], R45 ;  /* 0x0002782d01007387 */ /* 0x000fe20000100800 */
[----:B------:R-:W-:-:S03]  /*19710*/  LEA.HI.X.SX32 R6, R6, R69, 0x1, P6 ;  /* 0x0000004506067211 */ /* 0x000fc600030f0eff */
[----:B------:R1:W-:Y:S04]  /*19720*/  STL [R1+0x56c], R7 ;  /* 0x00056c0701007387 */ /* 0x0003e80000100800 */
[----:B------:R3:W-:Y:S01]  /*19730*/  STL [R1+0x568], R6 ;  /* 0x0005680601007387 */ /* 0x0007e20000100800 */
[----:B-1----:R-:W-:-:S04]  /*19740*/  @P0 LOP3.LUT R7, R7, R6, RZ, 0x3c, !PT ;  /* 0x0000000607070212 */ /* 0x002fc800078e3cff */
[----:B---3--:R-:W-:-:S04]  /*19750*/  @P0 LOP3.LUT R6, R7, R6, RZ, 0x3c, !PT ;  /* 0x0000000607060212 */ /* 0x008fc800078e3cff */
[----:B------:R-:W-:-:S05]  /*19760*/  @P0 LOP3.LUT R7, R7, R6, RZ, 0x3c, !PT ;  /* 0x0000000607070212 */ /* 0x000fca00078e3cff */
[----:B------:R1:W3:Y:S01]  /*19770*/  @P0 LDG.E.U16 R4, desc[UR20][R6.64] ;  /* 0x0000001406040981 */ /* 0x0002e2000c1e1500 */
[C---:B------:R-:W-:Y:S01]  /*19780*/  ISETP.GT.U32.AND P3, PT, R68.reuse, R40, PT ;  /* 0x000000284400720c */ /* 0x040fe20003f64070 */
[----:B------:R-:W-:Y:S01]  /*19790*/  IMAD.MOV.U32 R5, RZ, RZ, R48 ;  /* 0x000000ffff057224 */ /* 0x000fe200078e0030 */
[----:B------:R-:W-:-:S03]  /*197a0*/  ISETP.GT.U32.AND P6, PT, R68, R36, PT ;  /* 0x000000244400720c */ /* 0x000fc60003fc4070 */
[----:B------:R-:W-:-:S08]  /*197b0*/  @!P4 IMAD.MOV R5, RZ, RZ, -R5 ;  /* 0x000000ffff05c224 */ /* 0x000fd000078e0a05 */
[----:B------:R-:W-:Y:S01]  /*197c0*/  @!P3 IMAD.IADD R40, R40, 0x1, -R68 ;  /* 0x000000012828b824 */ /* 0x000fe200078e0a44 */
[----:B----4-:R-:W-:Y:S02]  /*197d0*/  ISETP.GE.AND P3, PT, R44, RZ, PT ;  /* 0x000000ff2c00720c */ /* 0x010fe40003f66270 */
[----:B------:R-:W-:Y:S01]  /*197e0*/  SEL R5, R73, R5, !P1 ;  /* 0x0000000549057207 */ /* 0x000fe20004800000 */
[----:B------:R-:W4:Y:S01]  /*197f0*/  LDL.LU R44, [R1+0x2a8] ;  /* 0x0002a800012c7983 */ /* 0x000f220000300800 */
[----:B------:R-:W-:-:S03]  /*19800*/  ISETP.GT.U32.AND P4, PT, R68, R40, PT ;  /* 0x000000284400720c */ /* 0x000fc60003f84070 */
[----:B-1----:R-:W-:Y:S01]  /*19810*/  IMAD R6, R5, UR4, RZ ;  /* 0x0000000405067c24 */ /* 0x002fe2000f8e02ff */
[----:B------:R-:W-:Y:S01]  /*19820*/  PRMT R32, RZ, 0x7610, R32 ;  /* 0x00007610ff207816 */ /* 0x000fe20000000020 */
[----:B------:R-:W-:Y:S01]  /*19830*/  @!P6 IMAD.IADD R36, R36, 0x1, -R68 ;  /* 0x000000012424e824 */ /* 0x000fe200078e0a44 */
[----:B------:R-:W-:Y:S01]  /*19840*/  PRMT R25, RZ, 0x7610, R25 ;  /* 0x00007610ff197816 */ /* 0x000fe20000000019 */
[----:B------:R-:W1:Y:S01]  /*19850*/  LDCU UR4, c[0x0][0x3b0] ;  /* 0x00007600ff0477ac */ /* 0x000e620008000800 */
[----:B------:R-:W-:-:S05]  /*19860*/  LEA R7, P6, R6, R72, 0x1 ;  /* 0x0000004806077211 */ /* 0x000fca00078c08ff */
[----:B------:R-:W-:Y:S01]  /*19870*/  @!P4 IMAD.IADD R40, R40, 0x1, -R68 ;  /* 0x000000012828c824 */ /* 0x000fe200078e0a44 */
[----:B------:R-:W-:Y:S02]  /*19880*/  LEA.HI.X.SX32 R6, R6, R69, 0x1, P6 ;  /* 0x0000004506067211 */ /* 0x000fe400030f0eff */
[----:B--2---:R-:W-:Y:S01]  /*19890*/  ISETP.GE.AND P4, PT, R43, RZ, PT ;  /* 0x000000ff2b00720c */ /* 0x004fe20003f86270 */
[----:B---3--:R2:W-:Y:S02]  /*198a0*/  STL [R1+0xb0], R4 ;  /* 0x0000b00401007387 */ /* 0x0085e40000100800 */
[----:B--2---:R-:W-:-:S04]  /*198b0*/  IMAD.MOV.U32 R4, RZ, RZ, R45 ;  /* 0x000000ffff047224 */ /* 0x004fc800078e002d */
[----:B------:R-:W-:Y:S01]  /*198c0*/  @!P3 IMAD.MOV R4, RZ, RZ, -R4 ;  /* 0x000000ffff04b224 */ /* 0x000fe200078e0a04 */
[----:B------:R-:W-:Y:S02]  /*198d0*/  ISETP.GE.AND P3, PT, R18, RZ, PT ;  /* 0x000000ff1200720c */ /* 0x000fe40003f66270 */
[----:B------:R-:W2:Y:S02]  /*198e0*/  LDL R18, [R1+0x107c] ;  /* 0x00107c0001127983 */ /* 0x000ea40000100800 */
[----:B------:R-:W-:Y:S02]  /*198f0*/  SEL R4, R73, R4, !P1 ;  /* 0x0000000449047207 */ /* 0x000fe40004800000 */
[----:B------:R-:W-:Y:S03]  /*19900*/  STL [R1+0x280], R40 ;  /* 0x0002802801007387 */ /* 0x000fe60000100800 */
[----:B0-----:R-:W-:Y:S01]  /*19910*/  IMAD R4, R4, UR5, RZ ;  /* 0x0000000504047c24 */ /* 0x001fe2000f8e02ff */
[----:B------:R0:W-:Y:S01]  /*19920*/  STL [R1+0x59c], R7 ;  /* 0x00059c0701007387 */ /* 0x0001e20000100800 */
[----:B------:R-:W-:Y:S01]  /*19930*/  ISETP.GT.U32.AND P5, PT, R68, R47, PT ;  /* 0x0000002f4400720c */ /* 0x000fe20003fa4070 */
[----:B------:R-:W-:Y:S01]  /*19940*/  IMAD.MOV.U32 R5, RZ, RZ, R40 ;  /* 0x000000ffff057224 */ /* 0x000fe200078e0028 */
[----:B------:R-:W-:Y:S01]  /*19950*/  PRMT R46, RZ, 0x7610, R46 ;  /* 0x00007610ff2e7816 */ /* 0x000fe2000000002e */
[----:B------:R3:W-:Y:S01]  /*19960*/  STL [R1+0x598], R6 ;  /* 0x0005980601007387 */ /* 0x0007e20000100800 */
[----:B------:R-:W-:Y:S01]  /*19970*/  LEA R43, P6, R4, R72, 0x1 ;  /* 0x00000048042b7211 */ /* 0x000fe200078c08ff */
[----:B------:R-:W1:Y:S01]  /*19980*/  LDCU UR5, c[0x0][0x3b0] ;  /* 0x00007600ff0577ac */ /* 0x000e620008000800 */
[----:B0-----:R-:W-:-:S04]  /*19990*/  @P0 LOP3.LUT R7, R7, R6, RZ, 0x3c, !PT ;  /* 0x0000000607070212 */ /* 0x001fc800078e3cff */
[C---:B---3--:R-:W-:Y:S02]  /*199a0*/  @P0 LOP3.LUT R6, R7.reuse, R6, RZ, 0x3c, !PT ;  /* 0x0000000607060212 */ /* 0x048fe400078e3cff */
[----:B------:R-:W-:Y:S02]  /*199b0*/  LEA.HI.X.SX32 R45, R4, R69, 0x1, P6 ;  /* 0x00000045042d7211 */ /* 0x000fe400030f0eff */
[----:B------:R-:W-:-:S05]  /*199c0*/  @P0 LOP3.LUT R7, R7, R6, RZ, 0x3c, !PT ;  /* 0x0000000607070212 */ /* 0x000fca00078e3cff */
[----:B------:R0:W3:Y:S02]  /*199d0*/  @P0 LDG.E.U16 R32, desc[UR20][R6.64] ;  /* 0x0000001406200981 */ /* 0x0000e4000c1e1500 */
[----:B0-----:R-:W-:Y:S02]  /*199e0*/  @P0 IMAD.MOV.U32 R6, RZ, RZ, R43 ;  /* 0x000000ffff060224 */ /* 0x001fe400078e002b */
[----:B------:R-:W-:-:S05]  /*199f0*/  @P0 IMAD.MOV.U32 R7, RZ, RZ, R45 ;  /* 0x000000ffff070224 */ /* 0x000fca00078e002d */
[----:B------:R0:W3:Y:S01]  /*19a00*/  @P0 LDG.E.U16 R25, desc[UR20][R6.64] ;  /* 0x0000001406190981 */ /* 0x0000e2000c1e1500 */
[----:B------:R-:W-:-:S05]  /*19a10*/  @!P5 IMAD.IADD R47, R47, 0x1, -R68 ;  /* 0x000000012f2fd824 */ /* 0x000fca00078e0a44 */
[C---:B------:R-:W-:Y:S01]  /*19a20*/  ISETP.GT.U32.AND P5, PT, R68.reuse, R47, PT ;  /* 0x0000002f4400720c */ /* 0x040fe20003fa4070 */
[----:B------:R-:W-:Y:S01]  /*19a30*/  @!P3 IMAD.MOV R5, RZ, RZ, -R5 ;  /* 0x000000ffff05b224 */ /* 0x000fe200078e0a05 */
[C---:B------:R-:W-:Y:S02]  /*19a40*/  ISETP.GT.U32.AND P3, PT, R68.reuse, R36, PT ;  /* 0x000000244400720c */ /* 0x040fe40003f64070 */
[----:B----4-:R-:W-:-:S09]  /*19a50*/  ISETP.GT.U32.AND P6, PT, R68, R44, PT ;  /* 0x0000002c4400720c */ /* 0x010fd20003fc4070 */
[----:B------:R-:W-:-:S04]  /*19a60*/  @!P5 IMAD.IADD R47, R47, 0x1, -R68 ;  /* 0x000000012f2fd824 */ /* 0x000fc800078e0a44 */
[----:B------:R-:W-:Y:S01]  /*19a70*/  IMAD.MOV.U32 R4, RZ, RZ, R47 ;  /* 0x000000ffff047224 */ /* 0x000fe200078e002f */
[----:B0-----:R-:W-:-:S03]  /*19a80*/  SEL R6, R73, R5, !P1 ;  /* 0x0000000549067207 */ /* 0x001fc60004800000 */
[----:B------:R-:W-:Y:S01]  /*19a90*/  @!P4 IMAD.MOV R4, RZ, RZ, -R4 ;  /* 0x000000ffff04c224 */ /* 0x000fe200078e0a04 */
[----:B------:R0:W-:Y:S01]  /*19aa0*/  STL [R1+0x288], R47 ;  /* 0x0002882f01007387 */ /* 0x0001e20000100800 */
[--C-:B------:R-:W-:Y:S02]  /*19ab0*/  @!P3 IMAD.IADD R36, R36, 0x1, -R68.reuse ;  /* 0x000000012424b824 */ /* 0x100fe400078e0a44 */
[----:B------:R-:W-:Y:S01]  /*19ac0*/  IMAD R6, R6, UR7, RZ ;  /* 0x0000000706067c24 */ /* 0x000fe2000f8e02ff */
[----:B------:R-:W-:Y:S01]  /*19ad0*/  SEL R5, R73, R4, !P1 ;  /* 0x0000000449057207 */ /* 0x000fe20004800000 */
[----:B------:R-:W-:Y:S01]  /*19ae0*/  @!P6 IMAD.IADD R44, R44, 0x1, -R68 ;  /* 0x000000012c2ce824 */ /* 0x000fe200078e0a44 */
[----:B------:R-:W-:Y:S01]  /*19af0*/  PRMT R7, RZ, 0x7610, R7 ;  /* 0x00007610ff077816 */ /* 0x000fe20000000007 */
[----:B------:R-:W-:Y:S01]  /*19b00*/  IMAD.MOV.U32 R4, RZ, RZ, R36 ;  /* 0x000000ffff047224 */ /* 0x000fe200078e0024 */
[----:B------:R-:W-:Y:S01]  /*19b10*/  ISETP.GT.U32.AND P5, PT, R68, R35, PT ;  /* 0x000000234400720c */ /* 0x000fe20003fa4070 */
[----:B-1----:R-:W-:Y:S01]  /*19b20*/  IMAD R5, R5, UR4, RZ ;  /* 0x0000000405057c24 */ /* 0x002fe2000f8e02ff */
[C---:B0-----:R-:W-:Y:S01]  /*19b30*/  LEA R47, P6, R6.reuse, R72, 0x1 ;  /* 0x00000048062f7211 */ /* 0x041fe200078c08ff */
[----:B------:R-:W0:Y:S03]  /*19b40*/  LDCU UR4, c[0x0][0x3b0] ;  /* 0x00007600ff0477ac */ /* 0x000e260008000800 */
[----:B------:R-:W-:Y:S01]  /*19b50*/  LEA.HI.X.SX32 R48, R6, R69, 0x1, P6 ;  /* 0x0000004506307211 */ /* 0x000fe200030f0eff */
[----:B------:R-:W1:Y:S01]  /*19b60*/  LDCU UR7, c[0x0][0x3b0] ;  /* 0x00007600ff0777ac */ /* 0x000e620008000800 */
[----:B--2---:R-:W-:-:S13]  /*19b70*/  ISETP.GE.AND P4, PT, R18, RZ, PT ;  /* 0x000000ff1200720c */ /* 0x004fda0003f86270 */
[----:B------:R-:W-:-:S05]  /*19b80*/  @!P4 IMAD.MOV R4, RZ, RZ, -R4 ;  /* 0x000000ffff04c224 */ /* 0x000fca00078e0a04 */
[----:B------:R-:W-:Y:S01]  /*19b90*/  SEL R6, R73, R4, !P1 ;  /* 0x0000000449067207 */ /* 0x000fe20004800000 */
[----:B---3--:R2:W-:Y:S04]  /*19ba0*/  STL [R1+0xac], R32 ;  /* 0x0000ac2001007387 */ /* 0x0085e80000100800 */
[----:B--2---:R-:W2:Y:S04]  /*19bb0*/  LDL R32, [R1+0x1110] ;  /* 0x0011100001207983 */ /* 0x004ea80000100800 */
[----:B------:R-:W-:Y:S04]  /*19bc0*/  STL [R1+0x5cc], R43 ;  /* 0x0005cc2b01007387 */ /* 0x000fe80000100800 */
[----:B------:R-:W3:Y:S04]  /*19bd0*/  LDL.LU R40, [R1+0x2ac] ;  /* 0x0002ac0001287983 */ /* 0x000ee80000300800 */
[----:B------:R-:W-:Y:S04]  /*19be0*/  STL [R1+0x5c8], R45 ;  /* 0x0005c82d01007387 */ /* 0x000fe80000100800 */
[----:B------:R-:W4:Y:S04]  /*19bf0*/  LDL R18, [R1+0x10b0] ;  /* 0x0010b00001127983 */ /* 0x000f280000100800 */
[----:B------:R0:W-:Y:S01]  /*19c00*/  STL [R1+0xa8], R25 ;  /* 0x0000a81901007387 */ /* 0x0001e20000100800 */
[----:B------:R-:W-:-:S03]  /*19c10*/  @P0 IMAD.MOV.U32 R4, RZ, RZ, R47 ;  /* 0x000000ffff040224 */ /* 0x000fc600078e002f */
[----:B0-----:R-:W3:Y:S04]  /*19c20*/  LDL.LU R25, [R1+0x2e0] ;  /* 0x0002e00001197983 */ /* 0x001ee80000300800 */
[----:B------:R0:W-:Y:S01]  /*19c30*/  STL [R1+0x28c], R36 ;  /* 0x00028c2401007387 */ /* 0x0001e20000100800 */
[----:B------:R-:W-:Y:S01]  /*19c40*/  @!P5 IMAD.IADD R35, R35, 0x1, -R68 ;  /* 0x000000012323d824 */ /* 0x000fe200078e0a44 */
[----:B------:R-:W-:Y:S02]  /*19c50*/  ISETP.GT.U32.AND P3, PT, R68, R44, PT ;  /* 0x0000002c4400720c */ /* 0x000fe40003f64070 */
[----:B------:R-:W3:Y:S01]  /*19c60*/  LDL.LU R43, [R1+0x2ec] ;  /* 0x0002ec00012b7983 */ /* 0x000ee20000300800 */
[----:B0-----:R-:W-:-:S04]  /*19c70*/  LEA R36, P4, R5, R72, 0x1 ;  /* 0x0000004805247211 */ /* 0x001fc800078808ff */
[----:B------:R-:W-:Y:S01]  /*19c80*/  LEA.HI.X.SX32 R45, R5, R69, 0x1, P4 ;  /* 0x00000045052d7211 */ /* 0x000fe200020f0eff */
[----:B------:R-:W-:-:S05]  /*19c90*/  @P0 IMAD.MOV.U32 R5, RZ, RZ, R48 ;  /* 0x000000ffff050224 */ /* 0x000fca00078e0030 */
[----:B------:R0:W3:Y:S02]  /*19ca0*/  @P0 LDG.E.U16 R46, desc[UR20][R4.64] ;  /* 0x00000014042e0981 */ /* 0x0000e4000c1e1500 */
[----:B0-----:R-:W-:Y:S02]  /*19cb0*/  @P0 IMAD.MOV.U32 R4, RZ, RZ, R36 ;  /* 0x000000ffff040224 */ /* 0x001fe400078e0024 */
[----:B------:R-:W-:-:S05]  /*19cc0*/  @P0 IMAD.MOV.U32 R5, RZ, RZ, R45 ;  /* 0x000000ffff050224 */ /* 0x000fca00078e002d */
[----:B------:R0:W3:Y:S01]  /*19cd0*/  @P0 LDG.E.U16 R7, desc[UR20][R4.64] ;  /* 0x0000001404070981 */ /* 0x0000e2000c1e1500 */
[----:B------:R-:W-:-:S03]  /*19ce0*/  ISETP.GT.U32.AND P5, PT, R68, R35, PT ;  /* 0x000000234400720c */ /* 0x000fc60003fa4070 */
[----:B------:R-:W-:Y:S10]  /*19cf0*/  STL [R1+0x5fc], R47 ;  /* 0x0005fc2f01007387 */ /* 0x000ff40000100800 */
[----:B------:R-:W-:Y:S01]  /*19d00*/  @!P5 IMAD.IADD R35, R35, 0x1, -R68 ;  /* 0x000000012323d824 */ /* 0x000fe200078e0a44 */
[----:B------:R1:W-:Y:S01]  /*19d10*/  STL [R1+0x62c], R36 ;  /* 0x00062c2401007387 */ /* 0x0003e20000100800 */
[----:B------:R-:W-:Y:S01]  /*19d20*/  IMAD R6, R6, UR5, RZ ;  /* 0x0000000506067c24 */ /* 0x000fe2000f8e02ff */
[----:B------:R-:W-:Y:S01]  /*19d30*/  PRMT R22, RZ, 0x7610, R22 ;  /* 0x00007610ff167816 */ /* 0x000fe20000000016 */
[----:B0-----:R-:W-:Y:S01]  /*19d40*/  IMAD.MOV.U32 R4, RZ, RZ, R35 ;  /* 0x000000ffff047224 */ /* 0x001fe200078e0023 */
[----:B------:R-:W-:Y:S01]  /*19d50*/  PRMT R42, RZ, 0x7610, R42 ;  /* 0x00007610ff2a7816 */ /* 0x000fe2000000002a */
[----:B------:R-:W-:Y:S01]  /*19d60*/  @!P3 IMAD.IADD R44, R44, 0x1, -R68 ;  /* 0x000000012c2cb824 */ /* 0x000fe200078e0a44 */
[----:B------:R-:W0:Y:S01]  /*19d70*/  LDCU UR5, c[0x0][0x3b0] ;  /* 0x00007600ff0577ac */ /* 0x000e220008000800 */
[----:B--2---:R-:W-:-:S02]  /*19d80*/  ISETP.GE.AND P5, PT, R32, RZ, PT ;  /* 0x000000ff2000720c */ /* 0x004fc40003fa6270 */
[----:B------:R-:W2:Y:S04]  /*19d90*/  LDL R32, [R1+0x1038] ;  /* 0x0010380001207983 */ /* 0x000ea80000100800 */
[----:B------:R-:W-:Y:S04]  /*19da0*/  STL [R1+0x5f8], R48 ;  /* 0x0005f83001007387 */ /* 0x000fe80000100800 */
[----:B------:R-:W-:Y:S04]  /*19db0*/  STL [R1+0x2a4], R35 ;  /* 0x0002a42301007387 */ /* 0x000fe80000100800 */
[----:B------:R-:W-:Y:S01]  /*19dc0*/  STL [R1+0x628], R45 ;  /* 0x0006282d01007387 */ /* 0x000fe20000100800 */
[----:B----4-:R-:W-:-:S03]  /*19dd0*/  ISETP.GE.AND P6, PT, R18, RZ, PT ;  /* 0x000000ff1200720c */ /* 0x010fc60003fc6270 */
[----:B------:R-:W4:Y:S01]  /*19de0*/  LDL R18, [R1+0x112c] ;  /* 0x00112c0001127983 */ /* 0x000f220000100800 */
[----:B------:R-:W-:-:S03]  /*19df0*/  @!P5 IMAD.MOV R4, RZ, RZ, -R4 ;  /* 0x000000ffff04d224 */ /* 0x000fc600078e0a04 */
[----:B-1----:R-:W4:Y:S04]  /*19e00*/  LDL.LU R36, [R1+0x2f0] ;  /* 0x0002f00001247983 */ /* 0x002f280000300800 */
[----:B---3--:R1:W-:Y:S02]  /*19e10*/  STL [R1+0xa0], R7 ;  /* 0x0000a00701007387 */ /* 0x0083e40000100800 */
[C---:B-1----:R-:W-:Y:S02]  /*19e20*/  LEA R7, P5, R6.reuse, R72, 0x1 ;  /* 0x0000004806077211 */ /* 0x042fe400078a08ff */
[----:B------:R-:W-:Y:S02]  /*19e30*/  STL [R1+0x2a8], R44 ;  /* 0x0002a82c01007387 */ /* 0x000fe40000100800 */
[----:B------:R-:W-:-:S02]  /*19e40*/  LEA.HI.X.SX32 R35, R6, R69, 0x1, P5 ;  /* 0x0000004506237211 */ /* 0x000fc400028f0eff */
[----:B------:R1:W-:Y:S01]  /*19e50*/  STL [R1+0x65c], R7 ;  /* 0x00065c0701007387 */ /* 0x0003e20000100800 */
[----:B------:R-:W-:Y:S02]  /*19e60*/  @P0 IMAD.MOV.U32 R6, RZ, RZ, R7 ;  /* 0x000000ffff060224 */ /* 0x000fe400078e0007 */
[----:B-1----:R-:W-:-:S05]  /*19e70*/  @P0 IMAD.MOV.U32 R7, RZ, RZ, R35 ;  /* 0x000000ffff070224 */ /* 0x002fca00078e0023 */
[----:B------:R1:W3:Y:S01]  /*19e80*/  @P0 LDG.E.U16 R22, desc[UR20][R6.64] ;  /* 0x0000001406160981 */ /* 0x0002e2000c1e1500 */
[C---:B------:R-:W-:Y:S02]  /*19e90*/  ISETP.GT.U32.AND P4, PT, R68.reuse, R40, PT ;  /* 0x000000284400720c */ /* 0x040fe40003f84070 */
[----:B------:R-:W-:Y:S02]  /*19ea0*/  ISETP.GT.U32.AND P3, PT, R68, R25, PT ;  /* 0x000000194400720c */ /* 0x000fe40003f64070 */
[----:B------:R-:W-:Y:S01]  /*19eb0*/  SEL R5, R73, R4, !P1 ;  /* 0x0000000449057207 */ /* 0x000fe20004800000 */
[----:B------:R-:W-:-:S08]  /*19ec0*/  IMAD.MOV.U32 R4, RZ, RZ, R44 ;  /* 0x000000ffff047224 */ /* 0x000fd000078e002c */
        /* <DEDUP_REMOVED lines=8> */
[----:B------:R-:W0:Y:S02]  /*19f50*/  LDCU UR12, c[0x0][0x3b0] ;  /* 0x00007600ff0c77ac */ /* 0x000e240008000800 */
[----:B-1----:R-:W-:Y:S01]  /*19f60*/  IMAD R6, R4, UR4, RZ ;  /* 0x0000000404067c24 */ /* 0x002fe2000f8e02ff */
[----:B------:R-:W-:Y:S01]  /*19f70*/  LEA.HI.X.SX32 R5, R5, R69, 0x1, P6 ;  /* 0x0000004505057211 */ /* 0x000fe200030f0eff */
[----:B------:R-:W-:Y:S01]  /*19f80*/  @P0 IMAD.MOV.U32 R4, RZ, RZ, R44 ;  /* 0x000000ffff040224 */ /* 0x000fe200078e002c */
[----:B------:R-:W-:Y:S01]  /*19f90*/  PRMT R7, RZ, 0x7610, R7 ;  /* 0x00007610ff077816 */ /* 0x000fe20000000007 */
[----:B------:R-:W1:Y:S02]  /*19fa0*/  LDCU UR4, c[0x0][0x3b0] ;  /* 0x00007600ff0477ac */ /* 0x000e640008000800 */
[----:B------:R-:W-:Y:S01]  /*19fb0*/  @!P4 IMAD.IADD R40, R40, 0x1, -R68 ;  /* 0x000000012828c824 */ /* 0x000fe200078e0a44 */
[----:B------:R0:W3:Y:S03]  /*19fc0*/  @P0 LDG.E.U16 R42, desc[UR20][R4.64] ;  /* 0x00000014042a0981 */ /* 0x0000e6000c1e1500 */
[----:B0-----:R-:W-:Y:S01]  /*19fd0*/  IMAD.MOV.U32 R4, RZ, RZ, R40 ;  /* 0x000000ffff047224 */ /* 0x001fe200078e0028 */
[----:B--2---:R-:W-:-:S13]  /*19fe0*/  ISETP.GE.AND P3, PT, R32, RZ, PT ;  /* 0x000000ff2000720c */ /* 0x004fda0003f66270 */
[----:B------:R-:W-:Y:S01]  /*19ff0*/  @!P3 IMAD.MOV R4, RZ, RZ, -R4 ;  /* 0x000000ffff04b224 */ /* 0x000fe200078e0a04 */
[----:B----4-:R-:W-:Y:S01]  /*1a000*/  ISETP.GE.AND P3, PT, R18, RZ, PT ;  /* 0x000000ff1200720c */ /* 0x010fe20003f66270 */
[----:B---3--:R0:W-:Y:S04]  /*1a010*/  STL [R1+0x9c], R22 ;  /* 0x00009c1601007387 */ /* 0x0081e80000100800 */
[----:B0-----:R-:W2:Y:S04]  /*1a020*/  LDL R22, [R1+0x1134] ;  /* 0x0011340001167983 */ /* 0x001ea80000100800 */
[----:B------:R-:W-:Y:S04]  /*1a030*/  STL [R1+0xa4], R46 ;  /* 0x0000a42e01007387 */ /* 0x000fe80000100800 */
[----:B------:R-:W3:Y:S04]  /*1a040*/  LDL.LU R35, [R1+0x2f4] ;  /* 0x0002f40001237983 */ /* 0x000ee80000300800 */
[----:B------:R-:W-:Y:S04]  /*1a050*/  STL [R1+0x68c], R44 ;  /* 0x00068c2c01007387 */ /* 0x000fe80000100800 */
[----:B------:R-:W4:Y:S04]  /*1a060*/  LDL.LU R32, [R1+0x2e4] ;  /* 0x0002e40001207983 */ /* 0x000f280000300800 */
[----:B------:R0:W-:Y:S04]  /*1a070*/  STL [R1+0x688], R5 ;  /* 0x0006880501007387 */ /* 0x0001e80000100800 */
[----:B------:R1:W-:Y:S04]  /*1a080*/  STL [R1+0x2ac], R40 ;  /* 0x0002ac2801007387 */ /* 0x0003e80000100800 */
[----:B------:R-:W3:Y:S01]  /*1a090*/  LDL R18, [R1+0x115c] ;  /* 0x00115c0001127983 */ /* 0x000ee20000100800 */
[----:B0-----:R-:W-:-:S04]  /*1a0a0*/  LEA R5, P6, R6, R72, 0x1 ;  /* 0x0000004806057211 */ /* 0x001fc800078c08ff */
[----:B-1----:R-:W-:Y:S01]  /*1a0b0*/  LEA.HI.X.SX32 R40, R6, R69, 0x1, P6 ;  /* 0x0000004506287211 */ /* 0x002fe200030f0eff */
[----:B------:R0:W-:Y:S01]  /*1a0c0*/  STL [R1+0x6bc], R5 ;  /* 0x0006bc0501007387 */ /* 0x0001e20000100800 */
[----:B------:R-:W-:Y:S01]  /*1a0d0*/  SEL R6, R73, R4, !P1 ;  /* 0x0000000449067207 */ /* 0x000fe20004800000 */
[----:B------:R-:W-:Y:S02]  /*1a0e0*/  @P0 IMAD.MOV.U32 R4, RZ, RZ, R5 ;  /* 0x000000ffff040224 */ /* 0x000fe400078e0005 */
[----:B0-----:R-:W-:-:S05]  /*1a0f0*/  @P0 IMAD.MOV.U32 R5, RZ, RZ, R40 ;  /* 0x000000ffff050224 */ /* 0x001fca00078e0028 */
[----:B------:R0:W3:Y:S01]  /*1a100*/  @P0 LDG.E.U16 R7, desc[UR20][R4.64] ;  /* 0x0000001404070981 */ /* 0x0000e2000c1e1500 */
[C---:B------:R-:W-:Y:S02]  /*1a110*/  ISETP.GT.U32.AND P5, PT, R68.reuse, R43, PT ;  /* 0x0000002b4400720c */ /* 0x040fe40003fa4070 */
[----:B------:R-:W-:-:S11]  /*1a120*/  ISETP.GT.U32.AND P4, PT, R68, R25, PT ;  /* 0x000000194400720c */ /* 0x000fd60003f84070 */
[----:B------:R-:W-:-:S05]  /*1a130*/  @!P5 IMAD.IADD R43, R43, 0x1, -R68 ;  /* 0x000000012b2bd824 */ /* 0x000fca00078e0a44 */
[----:B------:R-:W-:Y:S01]  /*1a140*/  ISETP.GT.U32.AND P5, PT, R68, R43, PT ;  /* 0x0000002b4400720c */ /* 0x000fe20003fa4070 */
[--C-:B------:R-:W-:Y:S01]  /*1a150*/  @!P4 IMAD.IADD R25, R25, 0x1, -R68.reuse ;  /* 0x000000011919c824 */ /* 0x100fe200078e0a44 */
[----:B------:R1:W-:Y:S01]  /*1a160*/  STL [R1+0x6b8], R40 ;  /* 0x0006b82801007387 */ /* 0x0003e20000100800 */
[----:B------:R-:W-:Y:S01]  /*1a170*/  IMAD R6, R6, UR5, RZ ;  /* 0x0000000506067c24 */ /* 0x000fe2000f8e02ff */
[----:B------:R-:W-:Y:S01]  /*1a180*/  PRMT R37, RZ, 0x7610, R37 ;  /* 0x00007610ff257816 */ /* 0x000fe20000000025 */
[----:B0-----:R-:W-:Y:S01]  /*1a190*/  IMAD.MOV.U32 R4, RZ, RZ, R25 ;  /* 0x000000ffff047224 */ /* 0x001fe200078e0019 */
[----:B------:R0:W-:Y:S07]  /*1a1a0*/  STL [R1+0x2e0], R25 ;  /* 0x0002e01901007387 */ /* 0x0001ee0000100800 */
[----:B------:R-:W-:Y:S01]  /*1a1b0*/  @!P5 IMAD.IADD R43, R43, 0x1, -R68 ;  /* 0x000000012b2bd824 */ /* 0x000fe200078e0a44 */
[----:B-1----:R-:W4:Y:S01]  /*1a1c0*/  LDL R40, [R1+0x1168] ;  /* 0x0011680001287983 */ /* 0x002f220000100800 */
[----:B--2---:R-:W-:-:S03]  /*1a1d0*/  ISETP.GE.AND P6, PT, R22, RZ, PT ;  /* 0x000000ff1600720c */ /* 0x004fc60003fc6270 */
[----:B0-----:R-:W2:Y:S01]  /*1a1e0*/  LDL.LU R25, [R1+0x2b4] ;  /* 0x0002b40001197983 */ /* 0x001ea20000300800 */
[----:B------:R-:W-:Y:S01]  /*1a1f0*/  ISETP.GT.U32.AND P4, PT, R68, R36, PT ;  /* 0x000000244400720c */ /* 0x000fe20003f84070 */
[----:B------:R-:W0:Y:S02]  /*1a200*/  LDCU UR5, c[0x0][0x3b0] ;  /* 0x00007600ff0577ac */ /* 0x000e240008000800 */
[----:B------:R-:W2:Y:S04]  /*1a210*/  LDL.LU R22, [R1+0x298] ;  /* 0x0002980001167983 */ /* 0x000ea80000300800 */
[----:B---3--:R1:W-:Y:S04]  /*1a220*/  STL [R1+0x94], R7 ;  /* 0x0000940701007387 */ /* 0x0083e80000100800 */
[----:B------:R3:W-:Y:S01]  /*1a230*/  STL [R1+0x98], R42 ;  /* 0x0000982a01007387 */ /* 0x0007e20000100800 */
[----:B-1----:R-:W-:-:S03]  /*1a240*/  LEA R7, P5, R6, R72, 0x1 ;  /* 0x0000004806077211 */ /* 0x002fc600078a08ff */
[----:B------:R-:W-:Y:S01]  /*1a250*/  STL [R1+0x2ec], R43 ;  /* 0x0002ec2b01007387 */ /* 0x000fe20000100800 */
[----:B---3--:R-:W-:-:S03]  /*1a260*/  LEA.HI.X.SX32 R42, R6, R69, 0x1, P5 ;  /* 0x00000045062a7211 */ /* 0x008fc600028f0eff */
[----:B------:R1:W-:Y:S01]  /*1a270*/  STL [R1+0x6ec], R7 ;  /* 0x0006ec0701007387 */ /* 0x0003e20000100800 */
[----:B------:R-:W-:Y:S02]  /*1a280*/  @P0 IMAD.MOV.U32 R6, RZ, RZ, R7 ;  /* 0x000000ffff060224 */ /* 0x000fe400078e0007 */
[----:B-1----:R-:W-:-:S05]  /*1a290*/  @P0 IMAD.MOV.U32 R7, RZ, RZ, R42 ;  /* 0x000000ffff070224 */ /* 0x002fca00078e002a */
[----:B------:R1:W3:Y:S01]  /*1a2a0*/  @P0 LDG.E.U16 R37, desc[UR20][R6.64] ;  /* 0x0000001406250981 */ /* 0x0002e2000c1e1500 */
[----:B------:R-:W-:Y:S01]  /*1a2b0*/  @!P3 IMAD.MOV R4, RZ, RZ, -R4 ;  /* 0x000000ffff04b224 */ /* 0x000fe200078e0a04 */
[----:B------:R-:W-:Y:S01]  /*1a2c0*/  ISETP.GT.U32.AND P3, PT, R68, R35, PT ;  /* 0x000000234400720c */ /* 0x000fe20003f64070 */
[----:B------:R-:W-:-:S03]  /*1a2d0*/  @!P4 IMAD.IADD R36, R36, 0x1, -R68 ;  /* 0x000000012424c824 */ /* 0x000fc600078e0a44 */
[----:B------:R-:W-:Y:S01]  /*1a2e0*/  SEL R5, R73, R4, !P1 ;  /* 0x0000000449057207 */ /* 0x000fe20004800000 */
[----:B------:R-:W-:Y:S01]  /*1a2f0*/  IMAD.MOV.U32 R4, RZ, RZ, R43 ;  /* 0x000000ffff047224 */ /* 0x000fe200078e002b */
[----:B------:R-:W-:-:S03]  /*1a300*/  ISETP.GT.U32.AND P5, PT, R68, R36, PT ;  /* 0x000000244400720c */ /* 0x000fc60003fa4070 */
[----:B------:R-:W-:Y:S02]  /*1a310*/  @!P6 IMAD.MOV R4, RZ, RZ, -R4 ;  /* 0x000000ffff04e224 */ /* 0x000fe400078e0a04 */
[----:B------:R-:W-:Y:S01]  /*1a320*/  IMAD R5, R5, UR4, RZ ;  /* 0x0000000405057c24 */ /* 0x000fe2000f8e02ff */
[----:B------:R0:W-:Y:S01]  /*1a330*/  STL [R1+0x6e8], R42 ;  /* 0x0006e82a01007387 */ /* 0x0001e20000100800 */
[--C-:B------:R-:W-:Y:S01]  /*1a340*/  @!P3 IMAD.IADD R35, R35, 0x1, -R68.reuse ;  /* 0x000000012323b824 */ /* 0x100fe200078e0a44 */
[----:B------:R-:W-:Y:S01]  /*1a350*/  SEL R4, R73, R4, !P1 ;  /* 0x0000000449047207 */ /* 0x000fe20004800000 */
[----:B------:R-:W2:Y:S01]  /*1a360*/  LDCU UR4, c[0x0][0x3b0] ;  /* 0x00007600ff0477ac */ /* 0x000ea20008000800 */
[----:B------:R-:W-:Y:S02]  /*1a370*/  ISETP.GE.AND P3, PT, R18, RZ, PT ;  /* 0x000000ff1200720c */ /* 0x000fe40003f66270 */
[----:B------:R-:W-:Y:S02]  /*1a380*/  PRMT R41, RZ, 0x7610, R41 ;  /* 0x00007610ff297816 */ /* 0x000fe40000000029 */
[C---:B0-----:R-:W-:Y:S01]  /*1a390*/  LEA R42, P6, R5.reuse, R72, 0x1 ;  /* 0x00000048052a7211 */ /* 0x041fe200078c08ff */
[----:B-1----:R-:W-:Y:S01]  /*1a3a0*/  IMAD R6, R4, UR7, RZ ;  /* 0x0000000704067c24 */ /* 0x002fe2000f8e02ff */
[----:B------:R-:W-:Y:S01]  /*1a3b0*/  PRMT R7, RZ, 0x7610, R7 ;  /* 0x00007610ff077816 */ /* 0x000fe20000000007 */
[----:B------:R-:W-:Y:S01]  /*1a3c0*/  @!P5 IMAD.IADD R36, R36, 0x1, -R68 ;  /* 0x000000012424d824 */ /* 0x000fe200078e0a44 */
[----:B------:R-:W-:Y:S01]  /*1a3d0*/  LEA.HI.X.SX32 R5, R5, R69, 0x1, P6 ;  /* 0x0000004505057211 */ /* 0x000fe200030f0eff */
[----:B------:R-:W-:Y:S01]  /*1a3e0*/  @P0 IMAD.MOV.U32 R4, RZ, RZ, R42 ;  /* 0x000000ffff040224 */ /* 0x000fe200078e002a */
[----:B----4-:R-:W-:Y:S01]  /*1a3f0*/  ISETP.GT.U32.AND P4, PT, R68, R32, PT ;  /* 0x000000204400720c */ /* 0x010fe20003f84070 */
[----:B------:R-:W0:Y:S03]  /*1a400*/  LDCU UR7, c[0x0][0x3b0] ;  /* 0x00007600ff0777ac */ /* 0x000e260008000800 */
[----:B------:R1:W4:Y:S02]  /*1a410*/  @P0 LDG.E.U16 R41, desc[UR20][R4.64] ;  /* 0x0000001404290981 */ /* 0x000324000c1e1500 */
[----:B-1----:R-:W-:-:S04]  /*1a420*/  IMAD.MOV.U32 R4, RZ, RZ, R36 ;  /* 0x000000ffff047224 */ /* 0x002fc800078e0024 */
[----:B------:R-:W-:Y:S01]  /*1a430*/  @!P3 IMAD.MOV R4, RZ, RZ, -R4 ;  /* 0x000000ffff04b224 */ /* 0x000fe200078e0a04 */
[----:B---3--:R1:W-:Y:S04]  /*1a440*/  STL [R1+0x90], R37 ;  /* 0x0000902501007387 */ /* 0x0083e80000100800 */
[----:B-1----:R-:W3:Y:S04]  /*1a450*/  LDL R37, [R1+0x1188] ;  /* 0x0011880001257983 */ /* 0x002ee80000100800 */
[----:B------:R-:W3:Y:S04]  /*1a460*/  LDL.LU R18, [R1+0x284] ;  /* 0x0002840001127983 */ /* 0x000ee80000300800 */
[----:B------:R-:W-:Y:S04]  /*1a470*/  STL [R1+0x71c], R42 ;  /* 0x00071c2a01007387 */ /* 0x000fe80000100800 */
        /* <DEDUP_REMOVED lines=8> */
[----:B------:R-:W3:Y:S01]  /*1a500*/  @P0 LDG.E.U16 R7, desc[UR20][R4.64] ;  /* 0x0000001404070981 */ /* 0x000ee2000c1e1500 */
[----:B------:R-:W-:Y:S01]  /*1a510*/  @!P4 IMAD.IADD R32, R32, 0x1, -R68 ;  /* 0x000000012020c824 */ /* 0x000fe200078e0a44 */
[----:B------:R-:W-:-:S04]  /*1a520*/  ISETP.GT.U32.AND P4, PT, R68, R35, PT ;  /* 0x000000234400720c */ /* 0x000fc80003f84070 */
[C---:B------:R-:W-:Y:S02]  /*1a530*/  ISETP.GT.U32.AND P6, PT, R68.reuse, R32, PT ;  /* 0x000000204400720c */ /* 0x040fe40003fc4070 */
[----:B--2---:R-:W-:Y:S01]  /*1a540*/  ISETP.GT.U32.AND P3, PT, R68, R25, PT ;  /* 0x000000194400720c */ /* 0x004fe20003f64070 */
[----:B------:R0:W-:Y:S01]  /*1a550*/  STL [R1+0x748], R36 ;  /* 0x0007482401007387 */ /* 0x0001e20000100800 */
[----:B------:R-:W-:Y:S01]  /*1a560*/  IMAD R6, R6, UR4, RZ ;  /* 0x0000000406067c24 */ /* 0x000fe2000f8e02ff */
[----:B------:R-:W-:Y:S01]  /*1a570*/  PRMT R21, RZ, 0x7610, R21 ;  /* 0x00007610ff157816 */ /* 0x000fe20000000015 */
[----:B------:R-:W1:Y:S03]  /*1a580*/  LDCU UR4, c[0x0][0x3b0] ;  /* 0x00007600ff0477ac */ /* 0x000e660008000800 */
[----:B------:R-:W-:-:S04]  /*1a590*/  @!P4 IMAD.IADD R35, R35, 0x1, -R68 ;  /* 0x000000012323c824 */ /* 0x000fc800078e0a44 */
[--C-:B------:R-:W-:Y:S01]  /*1a5a0*/  @!P6 IMAD.IADD R32, R32, 0x1, -R68.reuse ;  /* 0x000000012020e824 */ /* 0x100fe200078e0a44 */
[----:B------:R-:W-:Y:S01]  /*1a5b0*/  STL [R1+0x2f4], R35 ;  /* 0x0002f42301007387 */ /* 0x000fe20000100800 */
[----:B------:R-:W-:-:S03]  /*1a5c0*/  @!P3 IMAD.IADD R25, R25, 0x1, -R68 ;  /* 0x000000011919b824 */ /* 0x000fc600078e0a44 */
[----:B0-----:R-:W2:Y:S04]  /*1a5d0*/  LDL.LU R36, [R1+0x270] ;  /* 0x0002700001247983 */ /* 0x001ea80000300800 */
[----:B------:R-:W-:Y:S04]  /*1a5e0*/  STL [R1+0x2e4], R32 ;  /* 0x0002e42001007387 */ /* 0x000fe80000100800 */
[----:B------:R-:W2:Y:S04]  /*1a5f0*/  LDL R43, [R1+0x11a8] ;  /* 0x0011a800012b7983 */ /* 0x000ea80000100800 */
[----:B---3--:R0:W-:Y:S04]  /*1a600*/  STL [R1+0x88], R7 ;  /* 0x0000880701007387 */ /* 0x0081e80000100800 */
[----:B----4-:R-:W-:Y:S04]  /*1a610*/  STL [R1+0x8c], R41 ;  /* 0x00008c2901007387 */ /* 0x010fe80000100800 */
[----:B------:R-:W3:Y:S01]  /*1a620*/  LDL R42, [R1+0x11c8] ;  /* 0x0011c800012a7983 */ /* 0x000ee20000100800 */
[----:B0-----:R-:W-:-:S04]  /*1a630*/  LEA R7, P3, R6, R72, 0x1 ;  /* 0x0000004806077211 */ /* 0x001fc800078608ff */
[----:B------:R-:W-:Y:S01]  /*1a640*/  LEA.HI.X.SX32 R6, R6, R69, 0x1, P3 ;  /* 0x0000004506067211 */ /* 0x000fe200018f0eff */
[----:B------:R0:W-:Y:S04]  /*1a650*/  STL [R1+0x77c], R7 ;  /* 0x00077c0701007387 */ /* 0x0001e80000100800 */
[----:B------:R4:W-:Y:S01]  /*1a660*/  STL [R1+0x778], R6 ;  /* 0x0007780601007387 */ /* 0x0009e20000100800 */
[----:B0-----:R-:W-:-:S04]  /*1a670*/  @P0 LOP3.LUT R7, R7, R6, RZ, 0x3c, !PT ;  /* 0x0000000607070212 */ /* 0x001fc800078e3cff */
[----:B----4-:R-:W-:-:S04]  /*1a680*/  @P0 LOP3.LUT R6, R7, R6, RZ, 0x3c, !PT ;  /* 0x0000000607060212 */ /* 0x010fc800078e3cff */
[----:B------:R-:W-:-:S05]  /*1a690*/  @P0 LOP3.LUT R7, R7, R6, RZ, 0x3c, !PT ;  /* 0x0000000607070212 */ /* 0x000fca00078e3cff */
[----:B------:R0:W4:Y:S01]  /*1a6a0*/  @P0 LDG.E.U16 R21, desc[UR20][R6.64] ;  /* 0x0000001406150981 */ /* 0x000122000c1e1500 */
[----:B------:R-:W-:Y:S02]  /*1a6b0*/  ISETP.GE.AND P4, PT, R40, RZ, PT ;  /* 0x000000ff2800720c */ /* 0x000fe40003f86270 */
[----:B------:R-:W-:Y:S01]  /*1a6c0*/  ISETP.GE.AND P6, PT, R37, RZ, PT ;  /* 0x000000ff2500720c */ /* 0x000fe20003fc6270 */
[----:B------:R-:W-:Y:S02]  /*1a6d0*/  IMAD.MOV.U32 R5, RZ, RZ, R35 ;  /* 0x000000ffff057224 */ /* 0x000fe400078e0023 */
[----:B------:R-:W-:Y:S01]  /*1a6e0*/  IMAD.MOV.U32 R4, RZ, RZ, R32 ;  /* 0x000000ffff047224 */ /* 0x000fe200078e0020 */
[----:B------:R-:W-:-:S07]  /*1a6f0*/  ISETP.GT.U32.AND P3, PT, R68, R18, PT ;  /* 0x000000124400720c */ /* 0x000fce0003f64070 */
[----:B------:R-:W-:Y:S02]  /*1a700*/  @!P4 IMAD.MOV R5, RZ, RZ, -R5 ;  /* 0x000000ffff05c224 */ /* 0x000fe400078e0a05 */
[----:B------:R-:W-:-:S03]  /*1a710*/  @!P6 IMAD.MOV R4, RZ, RZ, -R4 ;  /* 0x000000ffff04e224 */ /* 0x000fc600078e0a04 */
[C---:B------:R-:W-:Y:S02]  /*1a720*/  SEL R5, R73.reuse, R5, !P1 ;  /* 0x0000000549057207 */ /* 0x040fe40004800000 */
[----:B------:R-:W-:-:S03]  /*1a730*/  SEL R4, R73, R4, !P1 ;  /* 0x0000000449047207 */ /* 0x000fc60004800000 */
[----:B------:R-:W-:Y:S02]  /*1a740*/  IMAD R5, R5, UR5, RZ ;  /* 0x0000000505057c24 */ /* 0x000fe4000f8e02ff */
[----:B------:R-:W-:Y:S01]  /*1a750*/  @!P3 IMAD.IADD R18, R18, 0x1, -R68 ;  /* 0x000000011212b824 */ /* 0x000fe200078e0a44 */
[----:B------:R-:W-:Y:S01]  /*1a760*/  PRMT R38, RZ, 0x7610, R38 ;  /* 0x00007610ff267816 */ /* 0x000fe20000000026 */
[----:B-1----:R-:W-:Y:S01]  /*1a770*/  IMAD R4, R4, UR4, RZ ;  /* 0x0000000404047c24 */ /* 0x002fe2000f8e02ff */
[CC--:B------:R-:W-:Y:S01]  /*1a780*/  LEA R40, P6, R5.reuse, R72.reuse, 0x1 ;  /* 0x0000004805287211 */ /* 0x0c0fe200078c08ff */
[----:B------:R-:W1:Y:S03]  /*1a790*/  LDCU UR4, c[0x0][0x3b0] ;  /* 0x00007600ff0477ac */ /* 0x000e660008000800 */
[----:B------:R-:W-:Y:S01]  /*1a7a0*/  LEA R37, P3, R4, R72, 0x1 ;  /* 0x0000004804257211 */ /* 0x000fe200078608ff */
[----:B------:R-:W1:Y:S01]  /*1a7b0*/  LDCU UR5, c[0x0][0x3b0] ;  /* 0x00007600ff0577ac */ /* 0x000e620008000800 */
[----:B------:R-:W-:-:S02]  /*1a7c0*/  LEA.HI.X.SX32 R41, R5, R69, 0x1, P6 ;  /* 0x0000004505297211 */ /* 0x000fc400030f0eff */
[----:B0-----:R-:W-:Y:S01]  /*1a7d0*/  LEA.HI.X.SX32 R6, R4, R69, 0x1, P3 ;  /* 0x0000004504067211 */ /* 0x001fe200018f0eff */
[----:B------:R-:W-:Y:S02]  /*1a7e0*/  @P0 IMAD.MOV.U32 R4, RZ, RZ, R40 ;  /* 0x000000ffff040224 */ /* 0x000fe400078e0028 */
[----:B------:R-:W-:Y:S01]  /*1a7f0*/  @P0 IMAD.MOV.U32 R5, RZ, RZ, R41 ;  /* 0x000000ffff050224 */ /* 0x000fe200078e0029 */
[----:B------:R-:W-:-:S04]  /*1a800*/  PRMT R34, RZ, 0x7610, R34 ;  /* 0x00007610ff227816 */ /* 0x000fc80000000022 */
[----:B------:R0:W3:Y:S02]  /*1a810*/  @P0 LDG.E.U16 R38, desc[UR20][R4.64] ;  /* 0x0000001404260981 */ /* 0x0000e4000c1e1500 */
[----:B0-----:R-:W-:Y:S02]  /*1a820*/  @P0 IMAD.MOV.U32 R4, RZ, RZ, R37 ;  /* 0x000000ffff040224 */ /* 0x001fe400078e0025 */
[----:B------:R-:W-:-:S05]  /*1a830*/  @P0 IMAD.MOV.U32 R5, RZ, RZ, R6 ;  /* 0x000000ffff050224 */ /* 0x000fca00078e0006 */
[----:B------:R0:W3:Y:S04]  /*1a840*/  @P0 LDG.E.U16 R34, desc[UR20][R4.64] ;  /* 0x0000001404220981 */ /* 0x0000e8000c1e1500 */
[----:B----4-:R4:W-:Y:S04]  /*1a850*/  STL [R1+0x84], R21 ;  /* 0x0000841501007387 */ /* 0x0109e80000100800 */
[----:B----4-:R-:W4:Y:S01]  /*1a860*/  LDL R21, [R1+0x11e8] ;  /* 0x0011e80001157983 */ /* 0x010f220000100800 */
[C---:B------:R-:W-:Y:S02]  /*1a870*/  ISETP.GT.U32.AND P5, PT, R68.reuse, R22, PT ;  /* 0x000000164400720c */ /* 0x040fe40003fa4070 */
[----:B------:R-:W-:Y:S01]  /*1a880*/  ISETP.GT.U32.AND P4, PT, R68, R25, PT ;  /* 0x000000194400720c */ /* 0x000fe20003f84070 */
[----:B------:R-:W4:Y:S01]  /*1a890*/  LDL.LU R35, [R1+0x254] ;  /* 0x0002540001237983 */ /* 0x000f220000300800 */
[----:B--2---:R-:W-:-:S02]  /*1a8a0*/  ISETP.GE.AND P6, PT, R43, RZ, PT ;  /* 0x000000ff2b00720c */ /* 0x004fc40003fc6270 */
[----:B------:R-:W-:Y:S01]  /*1a8b0*/  ISETP.GT.U32.AND P3, PT, R68, R18, PT ;  /* 0x000000124400720c */ /* 0x000fe20003f64070 */
[----:B------:R-:W2:Y:S06]  /*1a8c0*/  LDL.LU R32, [R1+0x230] ;  /* 0x0002300001207983 */ /* 0x000eac0000300800 */
[----:B------:R-:W-:-:S05]  /*1a8d0*/  @!P5 IMAD.IADD R22, R22, 0x1, -R68 ;  /* 0x000000011616d824 */ /* 0x000fca00078e0a44 */
[C---:B------:R-:W-:Y:S01]  /*1a8e0*/  ISETP.GT.U32.AND P5, PT, R68.reuse, R22, PT ;  /* 0x000000164400720c */ /* 0x040fe20003fa4070 */
[----:B------:R-:W-:Y:S01]  /*1a8f0*/  @!P4 IMAD.IADD R25, R25, 0x1, -R68 ;  /* 0x000000011919c824 */ /* 0x000fe200078e0a44 */
[----:B------:R-:W-:-:S03]  /*1a900*/  ISETP.GT.U32.AND P4, PT, R68, R36, PT ;  /* 0x000000244400720c */ /* 0x000fc60003f84070 */
[----:B0-----:R-:W-:-:S08]  /*1a910*/  IMAD.MOV.U32 R5, RZ, RZ, R25 ;  /* 0x000000ffff057224 */ /* 0x001fd000078e0019 */
[--C-:B------:R-:W-:Y:S01]  /*1a920*/  @!P5 IMAD.IADD R22, R22, 0x1, -R68.reuse ;  /* 0x000000011616d824 */ /* 0x100fe200078e0a44 */
[----:B---3--:R-:W-:Y:S01]  /*1a930*/  ISETP.GE.AND P5, PT, R42, RZ, PT ;  /* 0x000000ff2a00720c */ /* 0x008fe20003fa6270 */
[----:B------:R0:W-:Y:S01]  /*1a940*/  STL [R1+0x2b4], R25 ;  /* 0x0002b41901007387 */ /* 0x0001e20000100800 */
[----:B------:R-:W-:Y:S02]  /*1a950*/  @!P4 IMAD.IADD R36, R36, 0x1, -R68 ;  /* 0x000000012424c824 */ /* 0x000fe400078e0a44 */
[----:B------:R-:W-:Y:S01]  /*1a960*/  IMAD.MOV.U32 R4, RZ, RZ, R22 ;  /* 0x000000ffff047224 */ /* 0x000fe200078e0016 */
[----:B------:R-:W-:Y:S01]  /*1a970*/  STL [R1+0x7ac], R40 ;  /* 0x0007ac2801007387 */ /* 0x000fe20000100800 */
[----:B------:R-:W-:-:S03]  /*1a980*/  @!P6 IMAD.MOV R5, RZ, RZ, -R5 ;  /* 0x000000ffff05e224 */ /* 0x000fc600078e0a05 */
[----:B------:R-:W-:Y:S01]  /*1a990*/  STL [R1+0x7dc], R37 ;  /* 0x0007dc2501007387 */ /* 0x000fe20000100800 */
[----:B------:R-:W-:-:S03]  /*1a9a0*/  ISETP.GT.U32.AND P6, PT, R68, R36, PT ;  /* 0x000000244400720c */ /* 0x000fc60003fc4070 */
[----:B------:R-:W-:Y:S01]  /*1a9b0*/  STL [R1+0x7a8], R41 ;  /* 0x0007a82901007387 */ /* 0x000fe20000100800 */
[----:B------:R-:W-:-:S03]  /*1a9c0*/  @!P5 IMAD.MOV R4, RZ, RZ, -R4 ;  /* 0x000000ffff04d224 */ /* 0x000fc600078e0a04 */
[----:B------:R-:W-:Y:S01]  /*1a9d0*/  STL [R1+0x298], R22 ;  /* 0x0002981601007387 */ /* 0x000fe20000100800 */
[----:B------:R-:W-:-:S03]  /*1a9e0*/  @!P3 IMAD.IADD R18, R18, 0x1, -R68 ;  /* 0x000000011212b824 */ /* 0x000fc600078e0a44 */
[----:B------:R3:W-:Y:S02]  /*1a9f0*/  STL [R1+0x7d8], R6 ;  /* 0x0007d80601007387 */ /* 0x0007e40000100800 */
[----:B------:R-:W-:Y:S02]  /*1aa00*/  @!P6 IMAD.IADD R36, R36, 0x1, -R68 ;  /* 0x000000012424e824 */ /* 0x000fe400078e0a44 */
[----:B0-----:R-:W2:Y:S01]  /*1aa10*/  LDL R25, [R1+0x11ec] ;  /* 0x0011ec0001197983 */ /* 0x001ea20000100800 */
[C---:B---3--:R-:W-:Y:S02]  /*1aa20*/  SEL R6, R73.reuse, R5, !P1 ;  /* 0x0000000549067207 */ /* 0x048fe40004800000 */
[----:B------:R-:W-:Y:S01]  /*1aa30*/  SEL R5, R73, R4, !P1 ;  /* 0x0000000449057207 */ /* 0x000fe20004800000 */
[----:B------:R-:W-:Y:S02]  /*1aa40*/  IMAD.MOV.U32 R4, RZ, RZ, R18 ;  /* 0x000000ffff047224 */ /* 0x000fe400078e0012 */
[----:B------:R-:W-:Y:S01]  /*1aa50*/  IMAD R6, R6, UR7, RZ ;  /* 0x0000000706067c24 */ /* 0x000fe2000f8e02ff */
[----:B------:R-:W-:Y:S01]  /*1aa60*/  PRMT R39, RZ, 0x7610, R39 ;  /* 0x00007610ff277816 */ /* 0x000fe20000000027 */
[----:B-1----:R-:W-:Y:S01]  /*1aa70*/  IMAD R5, R5, UR4, RZ ;  /* 0x0000000405057c24 */ /* 0x002fe2000f8e02ff */
[----:B------:R-:W-:Y:S01]  /*1aa80*/  PRMT R7, RZ, 0x7610, R7 ;  /* 0x00007610ff077816 */ /* 0x000fe20000000007 */
[----:B------:R-:W0:Y:S03]  /*1aa90*/  LDCU UR4, c[0x0][0x3b0] ;  /* 0x00007600ff0477ac */ /* 0x000e260008000800 */
[----:B------:R-:W-:Y:S01]  /*1aaa0*/  LEA R37, P6, R5, R72, 0x1 ;  /* 0x0000004805257211 */ /* 0x000fe200078c08ff */
[----:B------:R-:W1:Y:S01]  /*1aab0*/  LDCU UR7, c[0x0][0x3b0] ;  /* 0x00007600ff0777ac */ /* 0x000e620008000800 */
[----:B----4-:R-:W-:-:S02]  /*1aac0*/  ISETP.GE.AND P4, PT, R21, RZ, PT ;  /* 0x000000ff1500720c */ /* 0x010fc40003f86270 */
[----:B------:R-:W3:Y:S04]  /*1aad0*/  LDL R21, [R1+0x1218] ;  /* 0x0012180001157983 */ /* 0x000ee80000100800 */
[----:B------:R-:W-:Y:S07]  /*1aae0*/  STL [R1+0x284], R18 ;  /* 0x0002841201007387 */ /* 0x000fee0000100800 */
[----:B------:R-:W-:Y:S01]  /*1aaf0*/  @!P4 IMAD.MOV R4, RZ, RZ, -R4 ;  /* 0x000000ffff04c224 */ /* 0x000fe200078e0a04 */
[C---:B------:R-:W-:Y:S01]  /*1ab00*/  LEA R22, P4, R6.reuse, R72, 0x1 ;  /* 0x0000004806167211 */ /* 0x040fe200078808ff */
[----:B------:R4:W-:Y:S03]  /*1ab10*/  STL [R1+0x7c], R34 ;  /* 0x00007c2201007387 */ /* 0x0009e60000100800 */
[----:B------:R-:W-:-:S02]  /*1ab20*/  LEA.HI.X.SX32 R40, R6, R69, 0x1, P4 ;  /* 0x0000004506287211 */ /* 0x000fc400020f0eff */
[----:B------:R-:W-:Y:S01]  /*1ab30*/  SEL R6, R73, R4, !P1 ;  /* 0x0000000449067207 */ /* 0x000fe20004800000 */
[----:B------:R-:W-:Y:S01]  /*1ab40*/  @P0 IMAD.MOV.U32 R4, RZ, RZ, R22 ;  /* 0x000000ffff040224 */ /* 0x000fe200078e0016 */
[----:B----4-:R-:W4:Y:S04]  /*1ab50*/  LDL R34, [R1+0x123c] ;  /* 0x00123c0001227983 */ /* 0x010f280000100800 */
[----:B------:R-:W4:Y:S04]  /*1ab60*/  LDL.LU R18, [R1+0x20c] ;  /* 0x00020c0001127983 */ /* 0x000f280000300800 */
[----:B------:R0:W-:Y:S02]  /*1ab70*/  STL [R1+0x80], R38 ;  /* 0x0000802601007387 */ /* 0x0001e40000100800 */
[----:B0-----:R-:W-:Y:S01]  /*1ab80*/  LEA.HI.X.SX32 R38, R5, R69, 0x1, P6 ;  /* 0x0000004505267211 */ /* 0x001fe200030f0eff */
[----:B------:R-:W-:-:S05]  /*1ab90*/  @P0 IMAD.MOV.U32 R5, RZ, RZ, R40 ;  /* 0x000000ffff050224 */ /* 0x000fca00078e0028 */
[----:B------:R0:W4:Y:S02]  /*1aba0*/  @P0 LDG.E.U16 R39, desc[UR20][R4.64] ;  /* 0x0000001404270981 */ /* 0x000124000c1e1500 */
[----:B0-----:R-:W-:Y:S02]  /*1abb0*/  @P0 IMAD.MOV.U32 R4, RZ, RZ, R37 ;  /* 0x000000ffff040224 */ /* 0x001fe400078e0025 */
[----:B------:R-:W-:-:S05]  /*1abc0*/  @P0 IMAD.MOV.U32 R5, RZ, RZ, R38 ;  /* 0x000000ffff050224 */ /* 0x000fca00078e0026 */
[----:B------:R0:W4:Y:S01]  /*1abd0*/  @P0 LDG.E.U16 R7, desc[UR20][R4.64] ;  /* 0x0000001404070981 */ /* 0x000122000c1e1500 */
[----:B--2---:R-:W-:-:S03]  /*1abe0*/  ISETP.GT.U32.AND P3, PT, R68, R32, PT ;  /* 0x000000204400720c */ /* 0x004fc60003f64070 */
[----:B------:R2:W-:Y:S01]  /*1abf0*/  STL [R1+0x80c], R22 ;  /* 0x00080c1601007387 */ /* 0x0005e20000100800 */
[----:B------:R-:W-:Y:S01]  /*1ac00*/  ISETP.GE.AND P4, PT, R25, RZ, PT ;  /* 0x000000ff1900720c */ /* 0x000fe20003f86270 */
[----:B------:R-:W-:Y:S01]  /*1ac10*/  IMAD R6, R6, UR5, RZ ;  /* 0x0000000506067c24 */ /* 0x000fe2000f8e02ff */
[----:B------:R-:W-:Y:S01]  /*1ac20*/  PRMT R30, RZ, 0x7610, R30 ;  /* 0x00007610ff1e7816 */ /* 0x000fe2000000001e */
[----:B------:R-:W-:Y:S01]  /*1ac30*/  STL [R1+0x270], R36 ;  /* 0x0002702401007387 */ /* 0x000fe20000100800 */
[----:B------:R-:W-:Y:S01]  /*1ac40*/  ISETP.GT.U32.AND P5, PT, R68, R35, PT ;  /* 0x000000234400720c */ /* 0x000fe20003fa4070 */
[----:B0-----:R-:W-:Y:S01]  /*1ac50*/  IMAD.MOV.U32 R4, RZ, RZ, R36 ;  /* 0x000000ffff047224 */ /* 0x001fe200078e0024 */
[----:B------:R-:W0:Y:S01]  /*1ac60*/  LDCU UR5, c[0x0][0x3b0] ;  /* 0x00007600ff0577ac */ /* 0x000e220008000800 */
[----:B------:R-:W-:Y:S04]  /*1ac70*/  STL [R1+0x83c], R37 ;  /* 0x00083c2501007387 */ /* 0x000fe80000100800 */
[----:B------:R-:W-:Y:S04]  /*1ac80*/  STL [R1+0x808], R40 ;  /* 0x0008082801007387 */ /* 0x000fe80000100800 */
[----:B------:R-:W4:Y:S04]  /*1ac90*/  LDL.LU R25, [R1+0x1e4] ;  /* 0x0001e40001197983 */ /* 0x000f280000300800 */
[----:B------:R-:W-:Y:S04]  /*1aca0*/  STL [R1+0x838], R38 ;  /* 0x0008382601007387 */ /* 0x000fe80000100800 */
[----:B--2---:R-:W2:Y:S01]  /*1acb0*/  LDL.LU R22, [R1+0x1bc] ;  /* 0x0001bc0001167983 */ /* 0x004ea20000300800 */
[----:B------:R-:W-:Y:S01]  /*1acc0*/  @!P3 IMAD.IADD R32, R32, 0x1, -R68 ;  /* 0x000000012020b824 */ /* 0x000fe200078e0a44 */
[----:B---3--:R-:W-:-:S02]  /*1acd0*/  ISETP.GE.AND P3, PT, R21, RZ, PT ;  /* 0x000000ff1500720c */ /* 0x008fc40003f66270 */
[----:B----4-:R3:W-:Y:S02]  /*1ace0*/  STL [R1+0x74], R7 ;  /* 0x0000740701007387 */ /* 0x0107e40000100800 */
[----:B---3--:R-:W-:-:S04]  /*1acf0*/  LEA R7, P6, R6, R72, 0x1 ;  /* 0x0000004806077211 */ /* 0x008fc800078c08ff */
[----:B------:R-:W-:Y:S01]  /*1ad00*/  LEA.HI.X.SX32 R21, R6, R69, 0x1, P6 ;  /* 0x0000004506157211 */ /* 0x000fe200030f0eff */
[----:B------:R3:W-:Y:S01]  /*1ad10*/  STL [R1+0x86c], R7 ;  /* 0x00086c0701007387 */ /* 0x0007e20000100800 */
[----:B------:R-:W-:-:S03]  /*1ad20*/  @P0 IMAD.MOV.U32 R6, RZ, RZ, R7 ;  /* 0x000000ffff060224 */ /* 0x000fc600078e0007 */
[----:B---3--:R-:W-:-:S05]  /*1ad30*/  @P0 IMAD.MOV.U32 R7, RZ, RZ, R21 ;  /* 0x000000ffff070224 */ /* 0x008fca00078e0015 */
[----:B------:R3:W4:Y:S01]  /*1ad40*/  @P0 LDG.E.U16 R30, desc[UR20][R6.64] ;  /* 0x00000014061e0981 */ /* 0x000722000c1e1500 */
[----:B------:R-:W-:-:S05]  /*1ad50*/  @!P5 IMAD.IADD R35, R35, 0x1, -R68 ;  /* 0x000000012323d824 */ /* 0x000fca00078e0a44 */
[C---:B------:R-:W-:Y:S01]  /*1ad60*/  ISETP.GT.U32.AND P5, PT, R68.reuse, R35, PT ;  /* 0x000000234400720c */ /* 0x040fe20003fa4070 */
[----:B------:R-:W-:Y:S01]  /*1ad70*/  @!P4 IMAD.MOV R4, RZ, RZ, -R4 ;  /* 0x000000ffff04c224 */ /* 0x000fe200078e0a04 */
[----:B------:R-:W-:-:S04]  /*1ad80*/  ISETP.GT.U32.AND P4, PT, R68, R32, PT ;  /* 0x000000204400720c */ /* 0x000fc80003f84070 */
[----:B------:R-:W-:-:S07]  /*1ad90*/  SEL R4, R73, R4, !P1 ;  /* 0x0000000449047207 */ /* 0x000fce0004800000 */
[----:B------:R-:W-:-:S04]  /*1ada0*/  @!P5 IMAD.IADD R35, R35, 0x1, -R68 ;  /* 0x000000012323d824 */ /* 0x000fc800078e0a44 */
[----:B------:R-:W-:Y:S01]  /*1adb0*/  IMAD.MOV.U32 R5, RZ, RZ, R35 ;  /* 0x000000ffff057224 */ /* 0x000fe200078e0023 */
[----:B------:R-:W-:Y:S01]  /*1adc0*/  ISETP.GE.AND P5, PT, R34, RZ, PT ;  /* 0x000000ff2200720c */ /* 0x000fe20003fa6270 */
[----:B------:R-:W-:Y:S02]  /*1add0*/  IMAD R4, R4, UR12, RZ ;  /* 0x0000000c04047c24 */ /* 0x000fe4000f8e02ff */
[----:B------:R-:W-:Y:S02]  /*1ade0*/  @!P4 IMAD.IADD R32, R32, 0x1, -R68 ;  /* 0x000000012020c824 */ /* 0x000fe400078e0a44 */
[----:B------:R-:W-:Y:S01]  /*1adf0*/  @!P3 IMAD.MOV R5, RZ, RZ, -R5 ;  /* 0x000000ffff05b224 */ /* 0x000fe200078e0a05 */
[----:B---3--:R-:W-:Y:S01]  /*1ae00*/  LEA R6, P3, R4, R72, 0x1 ;  /* 0x0000004804067211 */ /* 0x008fe200078608ff */
[----:B------:R3:W-:Y:S01]  /*1ae10*/  STL [R1+0x254], R35 ;  /* 0x0002542301007387 */ /* 0x0007e20000100800 */
[----:B------:R-:W-:Y:S01]  /*1ae20*/  PRMT R29, RZ, 0x7610, R29 ;  /* 0x00007610ff1d7816 */ /* 0x000fe2000000001d */
[----:B------:R-:W0:Y:S01]  /*1ae30*/  LDCU UR12, c[0x0][0x3b0] ;  /* 0x00007600ff0c77ac */ /* 0x000e220008000800 */
[----:B------:R-:W-:-:S02]  /*1ae40*/  SEL R5, R73, R5, !P1 ;  /* 0x0000000549057207 */ /* 0x000fc40004800000 */
[----:B------:R-:W-:Y:S01]  /*1ae50*/  LEA.HI.X.SX32 R7, R4, R69, 0x1, P3 ;  /* 0x0000004504077211 */ /* 0x000fe200018f0eff */
[----:B------:R-:W-:Y:S02]  /*1ae60*/  IMAD.MOV.U32 R4, RZ, RZ, R32 ;  /* 0x000000ffff047224 */ /* 0x000fe400078e0020 */
[----:B------:R-:W-:Y:S01]  /*1ae70*/  IMAD R5, R5, UR4, RZ ;  /* 0x0000000405057c24 */ /* 0x000fe2000f8e02ff */
[----:B------:R1:W-:Y:S01]  /*1ae80*/  STL [R1+0x868], R21 ;  /* 0x0008681501007387 */ /* 0x0003e20000100800 */
[----:B------:R-:W-:Y:S01]  /*1ae90*/  @!P5 IMAD.MOV R4, RZ, RZ, -R4 ;  /* 0x000000ffff04d224 */ /* 0x000fe200078e0a04 */
[----:B------:R-:W-:Y:S01]  /*1aea0*/  PRMT R13, RZ, 0x7610, R13 ;  /* 0x00007610ff0d7816 */ /* 0x000fe2000000000d */
[----:B------:R-:W0:Y:S01]  /*1aeb0*/  LDCU UR4, c[0x0][0x3b0] ;  /* 0x00007600ff0477ac */ /* 0x000e220008000800 */
[----:B---3--:R-:W-:Y:S01]  /*1aec0*/  LEA R35, P5, R5, R72, 0x1 ;  /* 0x0000004805237211 */ /* 0x008fe200078a08ff */
[----:B------:R0:W3:Y:S01]  /*1aed0*/  @P0 LDG.E.U16 R29, desc[UR20][R6.64] ;  /* 0x00000014061d0981 */ /* 0x0000e2000c1e1500 */
[----:B------:R-:W-:-:S02]  /*1aee0*/  SEL R4, R73, R4, !P1 ;  /* 0x0000000449047207 */ /* 0x000fc40004800000 */
[----:B------:R-:W-:Y:S01]  /*1aef0*/  LEA.HI.X.SX32 R36, R5, R69, 0x1, P5 ;  /* 0x0000004505247211 */ /* 0x000fe200028f0eff */
[----:B-1----:R-:W3:Y:S04]  /*1af00*/  LDL.LU R21, [R1+0x1b0] ;  /* 0x0001b00001157983 */ /* 0x002ee80000300800 */
[----:B------:R-:W-:Y:S01]  /*1af10*/  @P0 IMAD.MOV.U32 R5, RZ, RZ, R36 ;  /* 0x000000ffff050224 */ /* 0x000fe200078e0024 */
[----:B----4-:R1:W-:Y:S04]  /*1af20*/  STL [R1+0x70], R30 ;  /* 0x0000701e01007387 */ /* 0x0103e80000100800 */
[----:B-1----:R-:W4:Y:S04]  /*1af30*/  LDL R30, [R1+0x124c] ;  /* 0x00124c00011e7983 */ /* 0x002f280000100800 */
[----:B------:R-:W-:Y:S04]  /*1af40*/  STL [R1+0x78], R39 ;  /* 0x0000782701007387 */ /* 0x000fe80000100800 */
[----:B------:R0:W-:Y:S02]  /*1af50*/  STL [R1+0x89c], R6 ;  /* 0x00089c0601007387 */ /* 0x0001e40000100800 */
[----:B0-----:R-:W-:Y:S01]  /*1af60*/  IMAD R6, R4, UR5, RZ ;  /* 0x0000000504067c24 */ /* 0x001fe2000f8e02ff */
[----:B------:R-:W-:Y:S01]  /*1af70*/  ISETP.GT.U32.AND P6, PT, R68, R18, PT ;  /* 0x000000124400720c */ /* 0x000fe20003fc4070 */
[----:B------:R-:W-:Y:S01]  /*1af80*/  @P0 IMAD.MOV.U32 R4, RZ, RZ, R35 ;  /* 0x000000ffff040224 */ /* 0x000fe200078e0023 */
[----:B------:R0:W-:Y:S01]  /*1af90*/  STL [R1+0x230], R32 ;  /* 0x0002302001007387 */ /* 0x0001e20000100800 */
[----:B------:R-:W-:Y:S01]  /*1afa0*/  PRMT R33, RZ, 0x7610, R33 ;  /* 0x00007610ff217816 */ /* 0x000fe20000000021 */
[----:B------:R-:W1:Y:S02]  /*1afb0*/  LDCU UR5, c[0x0][0x3b0] ;  /* 0x00007600ff0577ac */ /* 0x000e640008000800 */
[----:B------:R-:W4:Y:S04]  /*1afc0*/  @P0 LDG.E.U16 R13, desc[UR20][R4.64] ;  /* 0x00000014040d0981 */ /* 0x000f28000c1e1500 */
[----:B------:R1:W-:Y:S03]  /*1afd0*/  STL [R1+0x898], R7 ;  /* 0x0008980701007387 */ /* 0x0003e60000100800 */
[----:B------:R-:W-:Y:S01]  /*1afe0*/  @!P6 IMAD.IADD R18, R18, 0x1, -R68 ;  /* 0x000000011212e824 */ /* 0x000fe200078e0a44 */
[----:B------:R-:W4:Y:S01]  /*1aff0*/  LDL R34, [R1+0x127c] ;  /* 0x00127c0001227983 */ /* 0x000f220000100800 */
[----:B--2---:R-:W-:-:S03]  /*1b000*/  ISETP.GT.U32.AND P6, PT, R68, R22, PT ;  /* 0x000000164400720c */ /* 0x004fc60003fc4070 */
[----:B------:R-:W-:Y:S01]  /*1b010*/  ISETP.GT.U32.AND P3, PT, R68, R18, PT ;  /* 0x000000124400720c */ /* 0x000fe20003f64070 */
[----:B0-----:R-:W2:Y:S04]  /*1b020*/  LDL R32, [R1+0x1284] ;  /* 0x0012840001207983 */ /* 0x001ea80000100800 */
[----:B---3--:R0:W-:Y:S05]  /*1b030*/  STL [R1+0x6c], R29 ;  /* 0x00006c1d01007387 */ /* 0x0081ea0000100800 */
[----:B------:R-:W-:Y:S01]  /*1b040*/  @!P6 IMAD.IADD R22, R22, 0x1, -R68 ;  /* 0x000000011616e824 */ /* 0x000fe200078e0a44 */
[----:B-1----:R-:W-:-:S02]  /*1b050*/  LEA R7, P6, R6, R72, 0x1 ;  /* 0x0000004806077211 */ /* 0x002fc400078c08ff */
[----:B------:R-:W-:Y:S01]  /*1b060*/  @!P3 IMAD.IADD R18, R18, 0x1, -R68 ;  /* 0x000000011212b824 */ /* 0x000fe200078e0a44 */
[----:B0-----:R-:W3:Y:S01]  /*1b070*/  LDL.LU R29, [R1+0x1a0] ;  /* 0x0001a000011d7983 */ /* 0x001ee20000300800 */
[----:B------:R-:W-:-:S03]  /*1b080*/  LEA.HI.X.SX32 R6, R6, R69, 0x1, P6 ;  /* 0x0000004506067211 */ /* 0x000fc600030f0eff */
[----:B------:R-:W-:Y:S01]  /*1b090*/  STL [R1+0x8cc], R35 ;  /* 0x0008cc2301007387 */ /* 0x000fe20000100800 */
[----:B----4-:R-:W-:-:S03]  /*1b0a0*/  ISETP.GE.AND P5, PT, R30, RZ, PT ;  /* 0x000000ff1e00720c */ /* 0x010fc60003fa6270 */
[----:B------:R-:W4:Y:S04]  /*1b0b0*/  LDL R30, [R1+0x12ac] ;  /* 0x0012ac00011e7983 */ /* 0x000f280000100800 */
[----:B------:R-:W-:Y:S04]  /*1b0c0*/  STL [R1+0x8c8], R36 ;  /* 0x0008c82401007387 */ /* 0x000fe80000100800 */
[----:B------:R-:W-:Y:S04]  /*1b0d0*/  STL [R1+0x20c], R18 ;  /* 0x00020c1201007387 */ /* 0x000fe80000100800 */
[----:B------:R0:W-:Y:S04]  /*1b0e0*/  STL [R1+0x68], R13 ;  /* 0x0000680d01007387 */ /* 0x0001e80000100800 */
[----:B0-----:R-:W4:Y:S04]  /*1b0f0*/  LDL.LU R13, [R1+0x190] ;  /* 0x00019000010d7983 */ /* 0x001f280000300800 */
[----:B------:R0:W-:Y:S04]  /*1b100*/  STL [R1+0x8fc], R7 ;  /* 0x0008fc0701007387 */ /* 0x0001e80000100800 */
[----:B------:R1:W-:Y:S01]  /*1b110*/  STL [R1+0x8f8], R6 ;  /* 0x0008f80601007387 */ /* 0x0003e20000100800 */
[----:B0-----:R-:W-:-:S04]  /*1b120*/  @P0 LOP3.LUT R7, R7, R6, RZ, 0x3c, !PT ;  /* 0x0000000607070212 */ /* 0x001fc800078e3cff */
[----:B-1----:R-:W-:-:S04]  /*1b130*/  @P0 LOP3.LUT R6, R7, R6, RZ, 0x3c, !PT ;  /* 0x0000000607060212 */ /* 0x002fc800078e3cff */
[----:B------:R-:W-:-:S05]  /*1b140*/  @P0 LOP3.LUT R7, R7, R6, RZ, 0x3c, !PT ;  /* 0x0000000607070212 */ /* 0x000fca00078e3cff */
[----:B------:R0:W4:Y:S01]  /*1b150*/  @P0 LDG.E.U16 R33, desc[UR20][R6.64] ;  /* 0x0000001406210981 */ /* 0x000122000c1e1500 */
[C---:B------:R-:W-:Y:S02]  /*1b160*/  ISETP.GT.U32.AND P4, PT, R68.reuse, R25, PT ;  /* 0x000000194400720c */ /* 0x040fe40003f84070 */
[----:B------:R-:W-:-:S11]  /*1b170*/  ISETP.GT.U32.AND P3, PT, R68, R21, PT ;  /* 0x000000154400720c */ /* 0x000fd60003f64070 */
[----:B------:R-:W-:-:S05]  /*1b180*/  @!P4 IMAD.IADD R25, R25, 0x1, -R68 ;  /* 0x000000011919c824 */ /* 0x000fca00078e0a44 */
[C---:B------:R-:W-:Y:S01]  /*1b190*/  ISETP.GT.U32.AND P4, PT, R68.reuse, R25, PT ;  /* 0x000000194400720c */ /* 0x040fe20003f84070 */
[----:B------:R-:W-:Y:S01]  /*1b1a0*/  @!P3 IMAD.IADD R21, R21, 0x1, -R68 ;  /* 0x000000011515b824 */ /* 0x000fe200078e0a44 */
[----:B------:R-:W-:Y:S01]  /*1b1b0*/  ISETP.GT.U32.AND P6, PT, R68, R22, PT ;  /* 0x000000164400720c */ /* 0x000fe20003fc4070 */
[----:B------:R-:W-:-:S10]  /*1b1c0*/  IMAD.MOV.U32 R5, RZ, RZ, R18 ;  /* 0x000000ffff057224 */ /* 0x000fd400078e0012 */
[--C-:B------:R-:W-:Y:S01]  /*1b1d0*/  @!P4 IMAD.IADD R25, R25, 0x1, -R68.reuse ;  /* 0x000000011919c824 */ /* 0x100fe200078e0a44 */
[----:B------:R-:W-:Y:S02]  /*1b1e0*/  ISETP.GE.AND P4, PT, R34, RZ, PT ;  /* 0x000000ff2200720c */ /* 0x000fe40003f86270 */
[----:B------:R-:W-:Y:S01]  /*1b1f0*/  ISETP.GT.U32.AND P3, PT, R68, R21, PT ;  /* 0x000000154400720c */ /* 0x000fe20003f64070 */
[----:B------:R-:W-:Y:S02]  /*1b200*/  IMAD.MOV.U32 R4, RZ, RZ, R25 ;  /* 0x000000ffff047224 */ /* 0x000fe400078e0019 */
[----:B------:R-:W-:Y:S01]  /*1b210*/  @!P5 IMAD.MOV R5, RZ, RZ, -R5 ;  /* 0x000000ffff05d224 */ /* 0x000fe200078e0a05 */
[----:B--2---:R-:W-:Y:S01]  /*1b220*/  ISETP.GE.AND P5, PT, R32, RZ, PT ;  /* 0x000000ff2000720c */ /* 0x004fe20003fa6270 */
[----:B------:R-:W-:-:S06]  /*1b230*/  @!P6 IMAD.IADD R22, R22, 0x1, -R68 ;  /* 0x000000011616e824 */ /* 0x000fcc00078e0a44 */
[----:B------:R-:W-:Y:S01]  /*1b240*/  @!P4 IMAD.MOV R4, RZ, RZ, -R4 ;  /* 0x000000ffff04c224 */ /* 0x000fe200078e0a04 */
[----:B---3--:R-:W-:Y:S02]  /*1b250*/  ISETP.GT.U32.AND P4, PT, R68, R29, PT ;  /* 0x0000001d4400720c */ /* 0x008fe40003f84070 */
[C---:B0-----:R-:W-:Y:S02]  /*1b260*/  SEL R6, R73.reuse, R5, !P1 ;  /* 0x0000000549067207 */ /* 0x041fe40004800000 */
[----:B------:R-:W-:Y:S01]  /*1b270*/  SEL R4, R73, R4, !P1 ;  /* 0x0000000449047207 */ /* 0x000fe20004800000 */
[----:B------:R-:W-:Y:S01]  /*1b280*/  @!P3 IMAD.IADD R21, R21, 0x1, -R68 ;  /* 0x000000011515b824 */ /* 0x000fe200078e0a44 */
[----:B------:R0:W-:Y:S01]  /*1b290*/  STL [R1+0x1e4], R25 ;  /* 0x0001e41901007387 */ /* 0x0001e20000100800 */
[----:B------:R-:W-:Y:S01]  /*1b2a0*/  IMAD R7, R6, UR4, RZ ;  /* 0x0000000406077c24 */ /* 0x000fe2000f8e02ff */
[----:B------:R-:W-:Y:S01]  /*1b2b0*/  PRMT R26, RZ, 0x7610, R26 ;  /* 0x00007610ff1a7816 */ /* 0x000fe2000000001a */
[----:B------:R-:W-:Y:S01]  /*1b2c0*/  IMAD.MOV.U32 R5, RZ, RZ, R22 ;  /* 0x000000ffff057224 */ /* 0x000fe200078e0016 */
[----:B------:R-:W2:Y:S01]  /*1b2d0*/  LDL.LU R18, [R1+0x178] ;  /* 0x0001780001127983 */ /* 0x000ea20000300800 */
[----:B------:R-:W-:Y:S01]  /*1b2e0*/  IMAD R6, R4, UR5, RZ ;  /* 0x0000000504067c24 */ /* 0x000fe2000f8e02ff */
[----:B------:R-:W-:Y:S01]  /*1b2f0*/  PRMT R9, RZ, 0x7610, R9 ;  /* 0x00007610ff097816 */ /* 0x000fe20000000009 */
[----:B------:R-:W-:Y:S01]  /*1b300*/  @!P5 IMAD.MOV R5, RZ, RZ, -R5 ;  /* 0x000000ffff05d224 */ /* 0x000fe200078e0a05 */
[----:B------:R-:W-:Y:S01]  /*1b310*/  PRMT R31, RZ, 0x7610, R31 ;  /* 0x00007610ff1f7816 */ /* 0x000fe2000000001f */
[----:B------:R-:W-:Y:S01]  /*1b320*/  @!P4 IMAD.IADD R29, R29, 0x1, -R68 ;  /* 0x000000011d1dc824 */ /* 0x000fe200078e0a44 */
[----:B0-----:R-:W3:Y:S01]  /*1b330*/  LDL.LU R25, [R1+0x15c] ;  /* 0x00015c0001197983 */ /* 0x001ee20000300800 */
[----:B------:R-:W-:Y:S01]  /*1b340*/  IMAD.MOV.U32 R4, RZ, RZ, R21 ;  /* 0x000000ffff047224 */ /* 0x000fe200078e0015 */
[C---:B------:R-:W-:Y:S01]  /*1b350*/  LEA R32, P5, R7.reuse, R72, 0x1 ;  /* 0x0000004807207211 */ /* 0x040fe200078a08ff */
[----:B------:R-:W0:Y:S01]  /*1b360*/  LDCU UR4, c[0x0][0x3b0] ;  /* 0x00007600ff0477ac */ /* 0x000e220008000800 */
[----:B------:R-:W-:Y:S01]  /*1b370*/  STL [R1+0x1bc], R22 ;  /* 0x0001bc1601007387 */ /* 0x000fe20000100800 */
[----:B------:R-:W-:Y:S01]  /*1b380*/  PRMT R23, RZ, 0x7610, R23 ;  /* 0x00007610ff177816 */ /* 0x000fe20000000017 */
[----:B------:R-:W1:Y:S02]  /*1b390*/  LDCU UR5, c[0x0][0x3b0] ;  /* 0x00007600ff0577ac */ /* 0x000e640008000800 */
[----:B------:R0:W-:Y:S01]  /*1b3a0*/  STL [R1+0x1b0], R21 ;  /* 0x0001b01501007387 */ /* 0x0001e20000100800 */
[----:B------:R-:W-:-:S03]  /*1b3b0*/  LEA.HI.X.SX32 R7, R7, R69, 0x1, P5 ;  /* 0x0000004507077211 */ /* 0x000fc600028f0eff */
[----:B------:R-:W2:Y:S01]  /*1b3c0*/  LDL R34, [R1+0x12b4] ;  /* 0x0012b40001227983 */ /* 0x000ea20000100800 */
[----:B0-----:R-:W-:-:S04]  /*1b3d0*/  LEA R21, P4, R6, R72, 0x1 ;  /* 0x0000004806157211 */ /* 0x001fc800078808ff */
[----:B------:R-:W-:Y:S01]  /*1b3e0*/  LEA.HI.X.SX32 R22, R6, R69, 0x1, P4 ;  /* 0x0000004506167211 */ /* 0x000fe200020f0eff */
[----:B------:R-:W-:-:S05]  /*1b3f0*/  @P0 IMAD.MOV.U32 R6, RZ, RZ, R32 ;  /* 0x000000ffff060224 */ /* 0x000fca00078e0020 */
[----:B------:R0:W2:Y:S02]  /*1b400*/  @P0 LDG.E.U16 R26, desc[UR20][R6.64] ;  /* 0x00000014061a0981 */ /* 0x0000a4000c1e1500 */
[----:B0-----:R-:W-:Y:S01]  /*1b410*/  @P0 IMAD.MOV.U32 R6, RZ, RZ, R21 ;  /* 0x000000ffff060224 */ /* 0x001fe200078e0015 */
[----:B----4-:R-:W-:Y:S02]  /*1b420*/  ISETP.GE.AND P6, PT, R30, RZ, PT ;  /* 0x000000ff1e00720c */ /* 0x010fe40003fc6270 */
[----:B------:R-:W4:Y:S04]  /*1b430*/  LDL R30, [R1+0x1248] ;  /* 0x00124800011e7983 */ /* 0x000f280000100800 */
[----:B------:R-:W-:Y:S04]  /*1b440*/  STL [R1+0x92c], R32 ;  /* 0x00092c2001007387 */ /* 0x000fe80000100800 */
[----:B------:R-:W-:Y:S04]  /*1b450*/  STL [R1+0x64], R33 ;  /* 0x0000642101007387 */ /* 0x000fe80000100800 */
[----:B------:R-:W-:Y:S04]  /*1b460*/  STL [R1+0x95c], R21 ;  /* 0x00095c1501007387 */ /* 0x000fe80000100800 */
[----:B------:R0:W-:Y:S02]  /*1b470*/  STL [R1+0x928], R7 ;  /* 0x0009280701007387 */ /* 0x0001e40000100800 */
[----:B0-----:R-:W-:-:S05]  /*1b480*/  @P0 IMAD.MOV.U32 R7, RZ, RZ, R22 ;  /* 0x000000ffff070224 */ /* 0x001fca00078e0016 */
[----:B------:R-:W2:Y:S01]  /*1b490*/  @P0 LDG.E.U16 R9, desc[UR20][R6.64] ;  /* 0x0000001406090981 */ /* 0x000ea2000c1e1500 */
[C---:B------:R-:W-:Y:S01]  /*1b4a0*/  ISETP.GT.U32.AND P3, PT, R68.reuse, R13, PT ;  /* 0x0000000d4400720c */ /* 0x040fe20003f64070 */
[----:B------:R-:W-:Y:S01]  /*1b4b0*/  @!P6 IMAD.MOV R4, RZ, RZ, -R4 ;  /* 0x000000ffff04e224 */ /* 0x000fe200078e0a04 */
[----:B------:R-:W-:Y:S02]  /*1b4c0*/  ISETP.GT.U32.AND P6, PT, R68, R29, PT ;  /* 0x0000001d4400720c */ /* 0x000fe40003fc4070 */
[C---:B------:R-:W-:Y:S02]  /*1b4d0*/  SEL R5, R73.reuse, R5, !P1 ;  /* 0x0000000549057207 */ /* 0x040fe40004800000 */
[----:B------:R-:W-:-:S03]  /*1b4e0*/  SEL R4, R73, R4, !P1 ;  /* 0x0000000449047207 */ /* 0x000fc60004800000 */
[----:B------:R-:W-:Y:S01]  /*1b4f0*/  IMAD R5, R5, UR7, RZ ;  /* 0x0000000705057c24 */ /* 0x000fe2000f8e02ff */
[----:B------:R0:W-:Y:S01]  /*1b500*/  STL [R1+0x958], R22 ;  /* 0x0009581601007387 */ /* 0x0001e20000100800 */
[----:B------:R-:W-:Y:S01]  /*1b510*/  IMAD R4, R4, UR12, RZ ;  /* 0x0000000c04047c24 */ /* 0x000fe2000f8e02ff */
[----:B------:R-:W1:Y:S01]  /*1b520*/  LDCU UR7, c[0x0][0x3b0] ;  /* 0x00007600ff0777ac */ /* 0x000e620008000800 */
[--C-:B------:R-:W-:Y:S01]  /*1b530*/  @!P3 IMAD.IADD R13, R13, 0x1, -R68.reuse ;  /* 0x000000010d0db824 */ /* 0x100fe200078e0a44 */
[----:B------:R-:W3:Y:S01]  /*1b540*/  LDL R21, [R1+0x1028] ;  /* 0x0010280001157983 */ /* 0x000ee20000100800 */
[----:B------:R-:W-:Y:S01]  /*1b550*/  LEA R32, P3, R5, R72, 0x1 ;  /* 0x0000004805207211 */ /* 0x000fe200078608ff */
[----:B------:R-:W-:Y:S01]  /*1b560*/  @!P6 IMAD.IADD R29, R29, 0x1, -R68 ;  /* 0x000000011d1de824 */ /* 0x000fe200078e0a44 */
[----:B------:R-:W-:Y:S01]  /*1b570*/  PRMT R27, RZ, 0x7610, R27 ;  /* 0x00007610ff1b7816 */ /* 0x000fe2000000001b */
[----:B------:R-:W1:Y:S01]  /*1b580*/  LDCU UR12, c[0x0][0x3b0] ;  /* 0x00007600ff0c77ac */ /* 0x000e620008000800 */
[----:B0-----:R-:W3:Y:S01]  /*1b590*/  LDL R22, [R1+0x1198] ;  /* 0x0011980001167983 */ /* 0x001ee20000100800 */
[----:B------:R-:W-:-:S05]  /*1b5a0*/  LEA.HI.X.SX32 R33, R5, R69, 0x1, P3 ;  /* 0x0000004505217211 */ /* 0x000fca00018f0eff */
[----:B------:R-:W-:Y:S01]  /*1b5b0*/  @P0 IMAD.MOV.U32 R5, RZ, RZ, R33 ;  /* 0x000000ffff050224 */ /* 0x000fe200078e0021 */
[----:B--2---:R0:W-:Y:S04]  /*1b5c0*/  STL [R1+0x5c], R9 ;  /* 0x00005c0901007387 */ /* 0x0041e80000100800 */
[----:B0-----:R-:W2:Y:S04]  /*1b5d0*/  LDL.LU R9, [R1+0x110] ;  /* 0x0001100001097983 */ /* 0x001ea80000300800 */
[----:B------:R0:W-:Y:S02]  /*1b5e0*/  STL [R1+0x60], R26 ;  /* 0x0000601a01007387 */ /* 0x0001e40000100800 */
[----:B0-----:R-:W-:-:S04]  /*1b5f0*/  LEA R26, P6, R4, R72, 0x1 ;  /* 0x00000048041a7211 */ /* 0x001fc800078c08ff */
[----:B------:R-:W-:Y:S01]  /*1b600*/  LEA.HI.X.SX32 R6, R4, R69, 0x1, P6 ;  /* 0x0000004504067211 */ /* 0x000fe200030f0eff */
[----:B------:R-:W-:-:S05]  /*1b610*/  @P0 IMAD.MOV.U32 R4, RZ, RZ, R32 ;  /* 0x000000ffff040224 */ /* 0x000fca00078e0020 */
[----:B------:R0:W2:Y:S02]  /*1b620*/  @P0 LDG.E.U16 R31, desc[UR20][R4.64] ;  /* 0x00000014041f0981 */ /* 0x0000a4000c1e1500 */
[----:B0-----:R-:W-:Y:S02]  /*1b630*/  @P0 IMAD.MOV.U32 R4, RZ, RZ, R26 ;  /* 0x000000ffff040224 */ /* 0x001fe400078e001a */
[----:B------:R-:W-:-:S05]  /*1b640*/  @P0 IMAD.MOV.U32 R5, RZ, RZ, R6 ;  /* 0x000000ffff050224 */ /* 0x000fca00078e0006 */
[----:B------:R0:W2:Y:S01]  /*1b650*/  @P0 LDG.E.U16 R23, desc[UR20][R4.64] ;  /* 0x0000001404170981 */ /* 0x0000a2000c1e1500 */
[----:B------:R-:W-:-:S13]  /*1b660*/  ISETP.GT.U32.AND P5, PT, R68, R18, PT ;  /* 0x000000124400720c */ /* 0x000fda0003fa4070 */
[--C-:B------:R-:W-:Y:S01]  /*1b670*/  @!P5 IMAD.IADD R18, R18, 0x1, -R68.reuse ;  /* 0x000000011212d824 */ /* 0x100fe200078e0a44 */
[----:B------:R-:W-:Y:S01]  /*1b680*/  ISETP.GT.U32.AND P5, PT, R68, R13, PT ;  /* 0x0000000d4400720c */ /* 0x000fe20003fa4070 */
[----:B------:R-:W-:Y:S04]  /*1b690*/  STL [R1+0x98c], R32 ;  /* 0x00098c2001007387 */ /* 0x000fe80000100800 */
[----:B------:R-:W-:Y:S04]  /*1b6a0*/  STL [R1+0x1a0], R29 ;  /* 0x0001a01d01007387 */ /* 0x000fe80000100800 */
[----:B------:R1:W-:Y:S04]  /*1b6b0*/  STL [R1+0x9bc], R26 ;  /* 0x0009bc1a01007387 */ /* 0x0003e80000100800 */
[----:B------:R-:W-:Y:S01]  /*1b6c0*/  STL [R1+0x988], R33 ;  /* 0x0009882101007387 */ /* 0x000fe20000100800 */
[----:B------:R-:W-:-:S03]  /*1b6d0*/  @!P5 IMAD.IADD R13, R13, 0x1, -R68 ;  /* 0x000000010d0dd824 */ /* 0x000fc600078e0a44 */
[----:B------:R-:W-:Y:S01]  /*1b6e0*/  STL [R1+0x9b8], R6 ;  /* 0x0009b80601007387 */ /* 0x000fe20000100800 */
[----:B0-----:R-:W-:-:S03]  /*1b6f0*/  IMAD.MOV.U32 R4, RZ, RZ, R13 ;  /* 0x000000ffff047224 */ /* 0x001fc600078e000d */
[----:B-1----:R-:W2:Y:S01]  /*1b700*/  LDL.LU R26, [R1+0x390] ;  /* 0x00039000011a7983 */ /* 0x002ea20000300800 */
[----:B---3--:R-:W-:Y:S02]  /*1b710*/  ISETP.GT.U32.AND P4, PT, R68, R25, PT ;  /* 0x000000194400720c */ /* 0x008fe40003f84070 */
[----:B------:R-:W-:Y:S02]  /*1b720*/  ISETP.GE.AND P3, PT, R34, RZ, PT ;  /* 0x000000ff2200720c */ /* 0x000fe40003f66270 */
[----:B----4-:R-:W-:Y:S01]  /*1b730*/  ISETP.GE.AND P6, PT, R30, RZ, PT ;  /* 0x000000ff1e00720c */ /* 0x010fe20003fc6270 */
[----:B------:R-:W-:Y:S01]  /*1b740*/  IMAD.MOV.U32 R5, RZ, RZ, R29 ;  /* 0x000000ffff057224 */ /* 0x000fe200078e001d */
[----:B--2---:R0:W-:Y:S04]  /*1b750*/  STL [R1+0x54], R23 ;  /* 0x0000541701007387 */ /* 0x0041e80000100800 */
[----:B0-----:R-:W2:Y:S04]  /*1b760*/  LDL.LU R23, [R1+0x394] ;  /* 0x0003940001177983 */ /* 0x001ea80000300800 */
[----:B------:R0:W-:Y:S04]  /*1b770*/  STL [R1+0x190], R13 ;  /* 0x0001900d01007387 */ /* 0x0001e80000100800 */
[----:B0-----:R-:W3:Y:S01]  /*1b780*/  LDL R13, [R1+0xf84] ;  /* 0x000f8400010d7983 */ /* 0x001ee20000100800 */
[----:B------:R-:W-:Y:S01]  /*1b790*/  @!P4 IMAD.IADD R25, R25, 0x1, -R68 ;  /* 0x000000011919c824 */ /* 0x000fe200078e0a44 */
[----:B------:R-:W-:Y:S01]  /*1b7a0*/  ISETP.GT.U32.AND P5, PT, R68, R18, PT ;  /* 0x000000124400720c */ /* 0x000fe20003fa4070 */
[----:B------:R-:W-:-:S03]  /*1b7b0*/  @!P3 IMAD.MOV R5, RZ, RZ, -R5 ;  /* 0x000000ffff05b224 */ /* 0x000fc600078e0a05 */
[C---:B------:R-:W-:Y:S01]  /*1b7c0*/  ISETP.GT.U32.AND P4, PT, R68.reuse, R25, PT ;  /* 0x000000194400720c */ /* 0x040fe20003f84070 */
[----:B------:R-:W-:Y:S01]  /*1b7d0*/  @!P6 IMAD.MOV R4, RZ, RZ, -R4 ;  /* 0x000000ffff04e224 */ /* 0x000fe200078e0a04 */
[C---:B------:R-:W-:Y:S02]  /*1b7e0*/  SEL R5, R73.reuse, R5, !P1 ;  /* 0x0000000549057207 */ /* 0x040fe40004800000 */
[----:B------:R-:W-:Y:S02]  /*1b7f0*/  ISETP.GT.U32.AND P3, PT, R68, R9, PT ;  /* 0x000000094400720c */ /* 0x000fe40003f64070 */
[----:B------:R-:W-:Y:S01]  /*1b800*/  SEL R4, R73, R4, !P1 ;  /* 0x0000000449047207 */ /* 0x000fe20004800000 */
[----:B------:R-:W-:Y:S02]  /*1b810*/  IMAD R6, R5, UR4, RZ ;  /* 0x0000000405067c24 */ /* 0x000fe4000f8e02ff */
[----:B------:R-:W-:Y:S02]  /*1b820*/  @!P5 IMAD.IADD R18, R18, 0x1, -R68 ;  /* 0x000000011212d824 */ /* 0x000fe400078e0a44 */
[----:B------:R-:W-:-:S02]  /*1b830*/  IMAD R4, R4, UR5, RZ ;  /* 0x0000000504047c24 */ /* 0x000fc4000f8e02ff */
[----:B------:R-:W-:Y:S01]  /*1b840*/  @!P4 IMAD.IADD R25, R25, 0x1, -R68 ;  /* 0x000000011919c824 */ /* 0x000fe200078e0a44 */
[CC--:B------:R-:W-:Y:S01]  /*1b850*/  LEA R7, P4, R6.reuse, R72.reuse, 0x1 ;  /* 0x0000004806077211 */ /* 0x0c0fe200078808ff */
[----:B------:R-:W-:Y:S01]  /*1b860*/  STL [R1+0x58], R31 ;  /* 0x0000581f01007387 */ /* 0x000fe20000100800 */
[----:B------:R-:W-:Y:S01]  /*1b870*/  ISETP.GE.AND P5, PT, R21, RZ, PT ;  /* 0x000000ff1500720c */ /* 0x000fe20003fa6270 */
[----:B------:R-:W-:Y:S01]  /*1b880*/  IMAD.MOV.U32 R5, RZ, RZ, R18 ;  /* 0x000000ffff057224 */ /* 0x000fe200078e0012 */
[----:B------:R-:W-:Y:S01]  /*1b890*/  LEA.HI.X.SX32 R6, R6, R69, 0x1, P4 ;  /* 0x0000004506067211 */ /* 0x000fe200020f0eff */
[----:B------:R0:W-:Y:S01]  /*1b8a0*/  STL [R1+0x178], R18 ;  /* 0x0001781201007387 */ /* 0x0001e20000100800 */
[----:B------:R-:W-:Y:S01]  /*1b8b0*/  @!P3 IMAD.IADD R9, R9, 0x1, -R68 ;  /* 0x000000010909b824 */ /* 0x000fe200078e0a44 */
[----:B------:R-:W-:Y:S01]  /*1b8c0*/  LEA R21, P3, R4, R72, 0x1 ;  /* 0x0000004804157211 */ /* 0x000fe200078608ff */
[----:B------:R-:W1:Y:S01]  /*1b8d0*/  LDCU UR4, c[0x0][0x3b0] ;  /* 0x00007600ff0477ac */ /* 0x000e620008000800 */
[----:B------:R-:W-:-:S02]  /*1b8e0*/  ISETP.GE.AND P6, PT, R22, RZ, PT ;  /* 0x000000ff1600720c */ /* 0x000fc40003fc6270 */
[----:B------:R-:W-:Y:S01]  /*1b8f0*/  PRMT R16, RZ, 0x7610, R16 ;  /* 0x00007610ff107816 */ /* 0x000fe20000000010 */
[----:B------:R-:W4:Y:S01]  /*1b900*/  LDCU UR5, c[0x0][0x3b0] ;  /* 0x00007600ff0577ac */ /* 0x000f220008000800 */
[----:B0-----:R-:W2:Y:S04]  /*1b910*/  LDL.LU R18, [R1+0x39c] ;  /* 0x00039c0001127983 */ /* 0x001ea80000300800 */
[----:B------:R-:W-:Y:S04]  /*1b920*/  STL [R1+0x15c], R25 ;  /* 0x00015c1901007387 */ /* 0x000fe80000100800 */
[----:B------:R0:W-:Y:S04]  /*1b930*/  STL [R1+0x9ec], R7 ;  /* 0x0009ec0701007387 */ /* 0x0001e80000100800 */
[----:B------:R-:W-:Y:S01]  /*1b940*/  STL [R1+0xa1c], R21 ;  /* 0x000a1c1501007387 */ /* 0x000fe20000100800 */
[----:B0-----:R-:W-:-:S03]  /*1b950*/  @P0 LOP3.LUT R7, R7, R6, RZ, 0x3c, !PT ;  /* 0x0000000607070212 */ /* 0x001fc600078e3cff */
[----:B------:R0:W-:Y:S01]  /*1b960*/  STL [R1+0x9e8], R6 ;  /* 0x0009e80601007387 */ /* 0x0001e20000100800 */
[----:B------:R-:W-:Y:S02]  /*1b970*/  LEA.HI.X.SX32 R22, R4, R69, 0x1, P3 ;  /* 0x0000004504167211 */ /* 0x000fe400018f0eff */
[----:B0-----:R-:W-:-:S04]  /*1b980*/  @P0 LOP3.LUT R6, R7, R6, RZ, 0x3c, !PT ;  /* 0x0000000607060212 */ /* 0x001fc800078e3cff */
[----:B------:R-:W-:Y:S02]  /*1b990*/  @P0 LOP3.LUT R7, R7, R6, RZ, 0x3c, !PT ;  /* 0x0000000607070212 */ /* 0x000fe400078e3cff */
[C---:B------:R-:W-:Y:S01]  /*1b9a0*/  ISETP.GT.U32.AND P4, PT, R68.reuse, R9, PT ;  /* 0x000000094400720c */ /* 0x040fe20003f84070 */
[----:B------:R-:W-:Y:S02]  /*1b9b0*/  @!P6 IMAD.MOV R5, RZ, RZ, -R5 ;  /* 0x000000ffff05e224 */ /* 0x000fe400078e0a05 */
[----:B------:R0:W4:Y:S01]  /*1b9c0*/  @P0 LDG.E.U16 R27, desc[UR20][R6.64] ;  /* 0x00000014061b0981 */ /* 0x000122000c1e1500 */
[----:B------:R-:W-:Y:S01]  /*1b9d0*/  IMAD.MOV.U32 R4, RZ, RZ, R25 ;  /* 0x000000ffff047224 */ /* 0x000fe200078e0019 */
[----:B------:R-:W-:-:S03]  /*1b9e0*/  ISETP.GT.U32.AND P6, PT, R68, R26, PT ;  /* 0x0000001a4400720c */ /* 0x000fc60003fc4070 */
[----:B------:R-:W-:Y:S02]  /*1b9f0*/  @!P5 IMAD.MOV R4, RZ, RZ, -R4 ;  /* 0x000000ffff04d224 */ /* 0x000fe400078e0a04 */
[----:B0-----:R-:W-:Y:S02]  /*1ba00*/  @P0 IMAD.MOV.U32 R6, RZ, RZ, R21 ;  /* 0x000000ffff060224 */ /* 0x001fe400078e0015 */
[----:B------:R-:W-:-:S05]  /*1ba10*/  @P0 IMAD.MOV.U32 R7, RZ, RZ, R22 ;  /* 0x000000ffff070224 */ /* 0x000fca00078e0016 */
[----:B------:R0:W4:Y:S01]  /*1ba20*/  @P0 LDG.E.U16 R16, desc[UR20][R6.64] ;  /* 0x0000001406100981 */ /* 0x000122000c1e1500 */
[----:B------:R-:W-:Y:S01]  /*1ba30*/  @!P4 IMAD.IADD R9, R9, 0x1, -R68 ;  /* 0x000000010909c824 */ /* 0x000fe200078e0a44 */
[C---:B0-----:R-:W-:Y:S02]  /*1ba40*/  SEL R6, R73.reuse, R5, !P1 ;  /* 0x0000000549067207 */ /* 0x041fe40004800000 */
[----:B------:R-:W-:-:S03]  /*1ba50*/  SEL R5, R73, R4, !P1 ;  /* 0x0000000449057207 */ /* 0x000fc60004800000 */
[----:B------:R-:W-:Y:S02]  /*1ba60*/  IMAD R6, R6, UR7, RZ ;  /* 0x0000000706067c24 */ /* 0x000fe4000f8e02ff */
[----:B------:R-:W-:Y:S01]  /*1ba70*/  @!P6 IMAD.IADD R26, R26, 0x1, -R68 ;  /* 0x000000011a1ae824 */ /* 0x000fe200078e0a44 */
[----:B------:R-:W-:Y:S01]  /*1ba80*/  PRMT R28, RZ, 0x7610, R28 ;  /* 0x00007610ff1c7816 */ /* 0x000fe2000000001c */
[----:B------:R-:W-:Y:S01]  /*1ba90*/  IMAD.MOV.U32 R4, RZ, RZ, R9 ;  /* 0x000000ffff047224 */ /* 0x000fe200078e0009 */
[C---:B------:R-:W-:Y:S01]  /*1baa0*/  LEA R29, P6, R6.reuse, R72, 0x1 ;  /* 0x00000048061d7211 */ /* 0x040fe200078c08ff */
[----:B------:R-:W-:Y:S01]  /*1bab0*/  IMAD R5, R5, UR12, RZ ;  /* 0x0000000c05057c24 */ /* 0x000fe2000f8e02ff */
[----:B------:R-:W-:Y:S01]  /*1bac0*/  PRMT R7, RZ, 0x7610, R7 ;  /* 0x00007610ff077816 */ /* 0x000fe20000000007 */
[----:B------:R-:W-:Y:S01]  /*1bad0*/  STL [R1+0xa18], R22 ;  /* 0x000a181601007387 */ /* 0x000fe20000100800 */
[----:B------:R-:W-:Y:S01]  /*1bae0*/  LEA.HI.X.SX32 R30, R6, R69, 0x1, P6 ;  /* 0x00000045061e7211 */ /* 0x000fe200030f0eff */
[----:B------:R-:W0:Y:S01]  /*1baf0*/  LDCU UR7, c[0x0][0x3b0] ;  /* 0x00007600ff0777ac */ /* 0x000e220008000800 */
[----:B---3--:R-:W-:Y:S01]  /*1bb00*/  ISETP.GE.AND P5, PT, R13, RZ, PT ;  /* 0x000000ff0d00720c */ /* 0x008fe20003fa6270 */
[----:B------:R-:W3:-:S12]  /*1bb10*/  LDCU UR12, c[0x0][0x3b0] ;  /* 0x00007600ff0c77ac */ /* 0x000ed80008000800 */
[----:B------:R-:W-:Y:S01]  /*1bb20*/  @!P5 IMAD.MOV R4, RZ, RZ, -R4 ;  /* 0x000000ffff04d224 */ /* 0x000fe200078e0a04 */
[----:B------:R-:W-:-:S04]  /*1bb30*/  LEA R13, P5, R5, R72, 0x1 ;  /* 0x00000048050d7211 */ /* 0x000fc800078a08ff */
[----:B------:R-:W-:Y:S01]  /*1bb40*/  SEL R6, R73, R4, !P1 ;  /* 0x0000000449067207 */ /* 0x000fe20004800000 */
[----:B------:R-:W-:Y:S01]  /*1bb50*/  @P0 IMAD.MOV.U32 R4, RZ, RZ, R29 ;  /* 0x000000ffff040224 */ /* 0x000fe200078e001d */
[----:B------:R-:W-:Y:S01]  /*1bb60*/  LEA.HI.X.SX32 R21, R5, R69, 0x1, P5 ;  /* 0x0000004505157211 */ /* 0x000fe200028f0eff */
[----:B------:R-:W-:-:S05]  /*1bb70*/  @P0 IMAD.MOV.U32 R5, RZ, RZ, R30 ;  /* 0x000000ffff050224 */ /* 0x000fca00078e001e */
[----:B------:R0:W3:Y:S02]  /*1bb80*/  @P0 LDG.E.U16 R28, desc[UR20][R4.64] ;  /* 0x00000014041c0981 */ /* 0x0000e4000c1e1500 */
[----:B0-----:R-:W-:Y:S02]  /*1bb90*/  @P0 IMAD.MOV.U32 R4, RZ, RZ, R13 ;  /* 0x000000ffff040224 */ /* 0x001fe400078e000d */
[----:B------:R-:W-:-:S05]  /*1bba0*/  @P0 IMAD.MOV.U32 R5, RZ, RZ, R21 ;  /* 0x000000ffff050224 */ /* 0x000fca00078e0015 */
[----:B------:R0:W3:Y:S01]  /*1bbb0*/  @P0 LDG.E.U16 R7, desc[UR20][R4.64] ;  /* 0x0000001404070981 */ /* 0x0000e2000c1e1500 */
[C---:B--2---:R-:W-:Y:S02]  /*1bbc0*/  ISETP.GT.U32.AND P3, PT, R68.reuse, R23, PT ;  /* 0x000000174400720c */ /* 0x044fe40003f64070 */
[----:B------:R-:W-:-:S11]  /*1bbd0*/  ISETP.GT.U32.AND P4, PT, R68, R26, PT ;  /* 0x0000001a4400720c */ /* 0x000fd60003f84070 */
[----:B------:R-:W-:-:S05]  /*1bbe0*/  @!P3 IMAD.IADD R23, R23, 0x1, -R68 ;  /* 0x000000011717b824 */ /* 0x000fca00078e0a44 */
[----:B------:R-:W-:Y:S01]  /*1bbf0*/  ISETP.GT.U32.AND P3, PT, R68, R23, PT ;  /* 0x000000174400720c */ /* 0x000fe20003f64070 */
[----:B-1----:R-:W-:Y:S01]  /*1bc00*/  IMAD R6, R6, UR4, RZ ;  /* 0x0000000406067c24 */ /* 0x002fe2000f8e02ff */
[----:B----4-:R1:W-:Y:S01]  /*1bc10*/  STL [R1+0x50], R27 ;  /* 0x0000501b01007387 */ /* 0x0103e20000100800 */
[----:B------:R-:W-:Y:S01]  /*1bc20*/  @!P4 IMAD.IADD R26, R26, 0x1, -R68 ;  /* 0x000000011a1ac824 */ /* 0x000fe200078e0a44 */
[----:B0-----:R-:W-:-:S09]  /*1bc30*/  PRMT R4, RZ, 0x7610, R4 ;  /* 0x00007610ff047816 */ /* 0x001fd20000000004 */
[----:B------:R-:W-:Y:S01]  /*1bc40*/  @!P3 IMAD.IADD R23, R23, 0x1, -R68 ;  /* 0x000000011717b824 */ /* 0x000fe200078e0a44 */
[----:B------:R-:W-:Y:S01]  /*1bc50*/  ISETP.GT.U32.AND P6, PT, R68, R18, PT ;  /* 0x000000124400720c */ /* 0x000fe20003fc4070 */
[----:B------:R-:W0:Y:S01]  /*1bc60*/  LDCU UR4, c[0x0][0x3b0] ;  /* 0x00007600ff0477ac */ /* 0x000e220008000800 */
[----:B-1----:R-:W2:Y:S04]  /*1bc70*/  LDL R27, [R1+0xf94] ;  /* 0x000f9400011b7983 */ /* 0x002ea80000100800 */
[----:B------:R-:W4:Y:S04]  /*1bc80*/  LDL.LU R25, [R1+0x3a0] ;  /* 0x0003a00001197983 */ /* 0x000f280000300800 */
[----:B------:R-:W4:Y:S04]  /*1bc90*/  LDL R22, [R1+0xfb0] ;  /* 0x000fb00001167983 */ /* 0x000f280000100800 */
[----:B------:R1:W-:Y:S04]  /*1bca0*/  STL [R1+0x4c], R16 ;  /* 0x00004c1001007387 */ /* 0x0003e80000100800 */
[----:B-1----:R-:W4:Y:S04]  /*1bcb0*/  LDL.LU R16, [R1+0x3a4] ;  /* 0x0003a40001107983 */ /* 0x002f280000300800 */
[----:B------:R1:W-:Y:S04]  /*1bcc0*/  STL [R1+0x110], R9 ;  /* 0x0001100901007387 */ /* 0x0003e80000100800 */
[----:B-1----:R-:W4:Y:S04]  /*1bcd0*/  LDL R9, [R1+0xfd0] ;  /* 0x000fd00001097983 */ /* 0x002f280000100800 */
[----:B------:R-:W-:Y:S04]  /*1bce0*/  STL [R1+0xa4c], R29 ;  /* 0x000a4c1d01007387 */ /* 0x000fe80000100800 */
[----:B------:R-:W-:Y:S04]  /*1bcf0*/  STL [R1+0xa7c], R13 ;  /* 0x000a7c0d01007387 */ /* 0x000fe80000100800 */
[----:B------:R-:W-:Y:S04]  /*1bd00*/  STL [R1+0xa48], R30 ;  /* 0x000a481e01007387 */ /* 0x000fe80000100800 */
[----:B------:R1:W-:Y:S04]  /*1bd10*/  STL [R1+0xa78], R21 ;  /* 0x000a781501007387 */ /* 0x0003e80000100800 */
[----:B-1----:R-:W4:Y:S04]  /*1bd20*/  LDL R21, [R1+0xff0] ;  /* 0x000ff00001157983 */ /* 0x002f280000100800 */
[----:B------:R-:W4:Y:S04]  /*1bd30*/  LDL.LU R13, [R1+0x3a8] ;  /* 0x0003a800010d7983 */ /* 0x000f280000300800 */
        /* <DEDUP_REMOVED lines=11> */
[----:B--2---:R-:W-:Y:S01]  /*1bdf0*/  ISETP.GE.AND P5, PT, R27, RZ, PT ;  /* 0x000000ff1b00720c */ /* 0x004fe20003fa6270 */
[----:B------:R-:W-:Y:S02]  /*1be00*/  IMAD.MOV.U32 R5, RZ, RZ, R26 ;  /* 0x000000ffff057224 */ /* 0x000fe400078e001a */
[----:B------:R-:W-:Y:S01]  /*1be10*/  @!P6 IMAD.IADD R18, R18, 0x1, -R68 ;  /* 0x000000011212e824 */ /* 0x000fe200078e0a44 */
[----:B----4-:R-:W-:-:S04]  /*1be20*/  ISETP.GE.AND P6, PT, R22, RZ, PT ;  /* 0x000000ff1600720c */ /* 0x010fc80003fc6270 */
[----:B------:R-:W-:Y:S01]  /*1be30*/  ISETP.GT.U32.AND P3, PT, R68, R18, PT ;  /* 0x000000124400720c */ /* 0x000fe20003f64070 */
[----:B------:R-:W2:Y:S04]  /*1be40*/  LDL.LU R22, [R1+0x3b0] ;  /* 0x0003b00001167983 */ /* 0x000ea80000300800 */
[----:B------:R-:W-:-:S05]  /*1be50*/  @!P5 IMAD.MOV R5, RZ, RZ, -R5 ;  /* 0x000000ffff05d224 */ /* 0x000fca00078e0a05 */
[----:B------:R-:W-:Y:S02]  /*1be60*/  SEL R5, R73, R5, !P1 ;  /* 0x0000000549057207 */ /* 0x000fe40004800000 */
[----:B------:R-:W-:-:S03]  /*1be70*/  ISETP.GT.U32.AND P5, PT, R68, R16, PT ;  /* 0x000000104400720c */ /* 0x000fc60003fa4070 */
[----:B-1----:R-:W-:Y:S02]  /*1be80*/  IMAD R6, R5, UR11, RZ ;  /* 0x0000000b05067c24 */ /* 0x002fe4000f8e02ff */
[----:B------:R-:W-:-:S08]  /*1be90*/  @!P3 IMAD.IADD R18, R18, 0x1, -R68 ;  /* 0x000000011212b824 */ /* 0x000fd000078e0a44 */
[----:B------:R-:W-:Y:S01]  /*1bea0*/  @!P5 IMAD.IADD R16, R16, 0x1, -R68 ;  /* 0x000000011010d824 */ /* 0x000fe200078e0a44 */
[----:B------:R-:W-:-:S04]  /*1beb0*/  LEA R7, P5, R6, R72, 0x1 ;  /* 0x0000004806077211 */ /* 0x000fc800078a08ff */
[----:B------:R-:W-:Y:S02]  /*1bec0*/  LEA.HI.X.SX32 R6, R6, R69, 0x1, P5 ;  /* 0x0000004506067211 */ /* 0x000fe400028f0eff */
[----:B------:R-:W-:Y:S02]  /*1bed0*/  PRMT R11, RZ, 0x7610, R11 ;  /* 0x00007610ff0b7816 */ /* 0x000fe4000000000b */
[----:B------:R-:W-:Y:S02]  /*1bee0*/  PRMT R15, RZ, 0x7610, R15 ;  /* 0x00007610ff0f7816 */ /* 0x000fe4000000000f */
[----:B------:R-:W-:Y:S01]  /*1bef0*/  ISETP.GE.AND P3, PT, R21, RZ, PT ;  /* 0x000000ff1500720c */ /* 0x000fe20003f66270 */
[----:B---3--:R1:W-:Y:S02]  /*1bf00*/  STL [R1+0x3c], R4 ;  /* 0x00003c0401007387 */ /* 0x0083e40000100800 */
[----:B-1----:R-:W-:-:S04]  /*1bf10*/  IMAD.MOV.U32 R4, RZ, RZ, R23 ;  /* 0x000000ffff047224 */ /* 0x002fc800078e0017 */
[----:B------:R-:W-:Y:S01]  /*1bf20*/  @!P6 IMAD.MOV R4, RZ, RZ, -R4 ;  /* 0x000000ffff04e224 */ /* 0x000fe200078e0a04 */
[----:B------:R-:W-:Y:S01]  /*1bf30*/  STL [R1+0x48], R28 ;  /* 0x0000481c01007387 */ /* 0x000fe20000100800 */
[----:B------:R-:W-:-:S03]  /*1bf40*/  ISETP.GE.AND P6, PT, R9, RZ, PT ;  /* 0x000000ff0900720c */ /* 0x000fc60003fc6270 */
[----:B------:R-:W-:Y:S01]  /*1bf50*/  SEL R4, R73, R4, !P1 ;  /* 0x0000000449047207 */ /* 0x000fe20004800000 */
[----:B------:R-:W3:Y:S04]  /*1bf60*/  LDL R9, [R1+0x1020] ;  /* 0x0010200001097983 */ /* 0x000ee80000100800 */
[----:B------:R-:W-:Y:S01]  /*1bf70*/  STL [R1+0x39c], R18 ;  /* 0x00039c1201007387 */ /* 0x000fe20000100800 */
[----:B------:R-:W-:-:S03]  /*1bf80*/  IMAD R4, R4, UR11, RZ ;  /* 0x0000000b04047c24 */ /* 0x000fc6000f8e02ff */
[----:B------:R1:W-:Y:S02]  /*1bf90*/  STL [R1+0x2e4], R7 ;  /* 0x0002e40701007387 */ /* 0x0003e40000100800 */
[----:B------:R-:W-:Y:S02]  /*1bfa0*/  LEA R21, P5, R4, R72, 0x1 ;  /* 0x0000004804157211 */ /* 0x000fe400078a08ff */
[----:B------:R4:W-:Y:S01]  /*1bfb0*/  STL [R1+0x2e0], R6 ;  /* 0x0002e00601007387 */ /* 0x0009e20000100800 */
[----:B-1----:R-:W-:-:S04]  /*1bfc0*/  @P0 LOP3.LUT R7, R7, R6, RZ, 0x3c, !PT ;  /* 0x0000000607070212 */ /* 0x002fc800078e3cff */
[C---:B----4-:R-:W-:Y:S02]  /*1bfd0*/  @P0 LOP3.LUT R6, R7.reuse, R6, RZ, 0x3c, !PT ;  /* 0x0000000607060212 */ /* 0x050fe400078e3cff */
[----:B------:R-:W-:Y:S02]  /*1bfe0*/  LEA.HI.X.SX32 R23, R4, R69, 0x1, P5 ;  /* 0x0000004504177211 */ /* 0x000fe400028f0eff */
[----:B------:R-:W-:-:S05]  /*1bff0*/  @P0 LOP3.LUT R7, R7, R6, RZ, 0x3c, !PT ;  /* 0x0000000607070212 */ /* 0x000fca00078e3cff */
[----:B------:R1:W4:Y:S02]  /*1c000*/  @P0 LDG.E.U16 R11, desc[UR20][R6.64] ;  /* 0x00000014060b0981 */ /* 0x000324000c1e1500 */
[----:B-1----:R-:W-:Y:S02]  /*1c010*/  @P0 IMAD.MOV.U32 R6, RZ, RZ, R21 ;  /* 0x000000ffff060224 */ /* 0x002fe400078e0015 */
[----:B------:R-:W-:-:S05]  /*1c020*/  @P0 IMAD.MOV.U32 R7, RZ, RZ, R23 ;  /* 0x000000ffff070224 */ /* 0x000fca00078e0017 */
[----:B------:R1:W2:Y:S01]  /*1c030*/  @P0 LDG.E.U16 R15, desc[UR20][R6.64] ;  /* 0x00000014060f0981 */ /* 0x0002a2000c1e1500 */
[----:B------:R-:W-:-:S13]  /*1c040*/  ISETP.GT.U32.AND P4, PT, R68, R25, PT ;  /* 0x000000194400720c */ /* 0x000fda0003f84070 */
[----:B------:R-:W-:-:S05]  /*1c050*/  @!P4 IMAD.IADD R25, R25, 0x1, -R68 ;  /* 0x000000011919c824 */ /* 0x000fca00078e0a44 */
[----:B------:R-:W-:Y:S01]  /*1c060*/  ISETP.GT.U32.AND P4, PT, R68, R25, PT ;  /* 0x000000194400720c */ /* 0x000fe20003f84070 */
[----:B------:R-:W-:-:S04]  /*1c070*/  IMAD.MOV.U32 R5, RZ, RZ, R18 ;  /* 0x000000ffff057224 */ /* 0x000fc800078e0012 */
[----:B------:R-:W-:Y:S01]  /*1c080*/  @!P6 IMAD.MOV R5, RZ, RZ, -R5 ;  /* 0x000000ffff05e224 */ /* 0x000fe200078e0a05 */
[----:B------:R-:W-:-:S07]  /*1c090*/  ISETP.GT.U32.AND P6, PT, R68, R16, PT ;  /* 0x000000104400720c */ /* 0x000fce0003fc4070 */
[----:B------:R-:W-:Y:S01]  /*1c0a0*/  @!P4 IMAD.IADD R25, R25, 0x1, -R68 ;  /* 0x000000011919c824 */ /* 0x000fe200078e0a44 */
[----:B------:R-:W-:-:S03]  /*1c0b0*/  ISETP.GT.U32.AND P4, PT, R68, R13, PT ;  /* 0x0000000d4400720c */ /* 0x000fc60003f84070 */
[----:B------:R-:W-:Y:S01]  /*1c0c0*/  IMAD.MOV.U32 R4, RZ, RZ, R25 ;  /* 0x000000ffff047224 */ /* 0x000fe200078e0019 */
[----:B-1----:R-:W-:-:S03]  /*1c0d0*/  SEL R6, R73, R5, !P1 ;  /* 0x0000000549067207 */ /* 0x002fc60004800000 */
[----:B------:R-:W-:Y:S01]  /*1c0e0*/  @!P3 IMAD.MOV R4, RZ, RZ, -R4 ;  /* 0x000000ffff04b224 */ /* 0x000fe200078e0a04 */
[----:B------:R1:W-:Y:S05]  /*1c0f0*/  STL [R1+0x3a0], R25 ;  /* 0x0003a01901007387 */ /* 0x0003ea0000100800 */
[--C-:B------:R-:W-:Y:S01]  /*1c100*/  @!P4 IMAD.IADD R13, R13, 0x1, -R68.reuse ;  /* 0x000000010d0dc824 */ /* 0x100fe200078e0a44 */
[----:B------:R-:W-:Y:S01]  /*1c110*/  SEL R5, R73, R4, !P1 ;  /* 0x0000000449057207 */ /* 0x000fe20004800000 */
[----:B------:R-:W-:Y:S02]  /*1c120*/  @!P6 IMAD.IADD R16, R16, 0x1, -R68 ;  /* 0x000000011010e824 */ /* 0x000fe400078e0a44 */
[----:B0-----:R-:W-:Y:S01]  /*1c130*/  IMAD R6, R6, UR4, RZ ;  /* 0x0000000406067c24 */ /* 0x001fe2000f8e02ff */
[----:B------:R-:W-:Y:S01]  /*1c140*/  PRMT R24, RZ, 0x7610, R24 ;  /* 0x00007610ff187816 */ /* 0x000fe20000000018 */
[----:B------:R-:W-:Y:S01]  /*1c150*/  IMAD.MOV.U32 R4, RZ, RZ, R16 ;  /* 0x000000ffff047224 */ /* 0x000fe200078e0010 */
[----:B------:R-:W-:Y:S01]  /*1c160*/  PRMT R7, RZ, 0x7610, R7 ;  /* 0x00007610ff077816 */ /* 0x000fe20000000007 */
[----:B------:R-:W-:Y:S01]  /*1c170*/  IMAD R5, R5, UR5, RZ ;  /* 0x0000000505057c24 */ /* 0x000fe2000f8e02ff */
[C---:B-1----:R-:W-:Y:S01]  /*1c180*/  LEA R25, P6, R6.reuse, R72, 0x1 ;  /* 0x0000004806197211 */ /* 0x042fe200078c08ff */
[----:B------:R-:W0:Y:S03]  /*1c190*/  LDCU UR4, c[0x0][0x3b0] ;  /* 0x00007600ff0477ac */ /* 0x000e260008000800 */
[----:B------:R-:W-:Y:S01]  /*1c1a0*/  LEA.HI.X.SX32 R26, R6, R69, 0x1, P6 ;  /* 0x00000045061a7211 */ /* 0x000fe200030f0eff */
[----:B------:R-:W1:Y:S01]  /*1c1b0*/  LDCU UR5, c[0x0][0x3b0] ;  /* 0x00007600ff0577ac */ /* 0x000e620008000800 */
[----:B---3--:R-:W-:-:S13]  /*1c1c0*/  ISETP.GE.AND P4, PT, R9, RZ, PT ;  /* 0x000000ff0900720c */ /* 0x008fda0003f86270 */
[----:B------:R-:W-:-:S05]  /*1c1d0*/  @!P4 IMAD.MOV R4, RZ, RZ, -R4 ;  /* 0x000000ffff04c224 */ /* 0x000fca00078e0a04 */
[----:B------:R-:W-:Y:S01]  /*1c1e0*/  SEL R6, R73, R4, !P1 ;  /* 0x0000000449067207 */ /* 0x000fe20004800000 */
[----:B----4-:R3:W-:Y:S04]  /*1c1f0*/  STL [R1+0x38], R11 ;  /* 0x0000380b01007387 */ /* 0x0107e80000100800 */
[----:B---3--:R-:W3:Y:S04]  /*1c200*/  LDL R11, [R1+0x1098] ;  /* 0x00109800010b7983 */ /* 0x008ee80000100800 */
[----:B------:R-:W-:Y:S04]  /*1c210*/  STL [R1+0x514], R21 ;  /* 0x0005141501007387 */ /* 0x000fe80000100800 */
[----:B------:R-:W4:Y:S04]  /*1c220*/  LDL.LU R18, [R1+0x3b8] ;  /* 0x0003b80001127983 */ /* 0x000f280000300800 */
[----:B------:R-:W-:Y:S04]  /*1c230*/  STL [R1+0x510], R23 ;  /* 0x0005101701007387 */ /* 0x000fe80000100800 */
[----:B------:R-:W4:Y:S04]  /*1c240*/  LDL R9, [R1+0x108c] ;  /* 0x00108c0001097983 */ /* 0x000f280000100800 */
[----:B--2---:R2:W-:Y:S01]  /*1c250*/  STL [R1+0x34], R15 ;  /* 0x0000340f01007387 */ /* 0x0045e20000100800 */
[----:B------:R-:W-:-:S03]  /*1c260*/  @P0 IMAD.MOV.U32 R4, RZ, RZ, R25 ;  /* 0x000000ffff040224 */ /* 0x000fc600078e0019 */
[----:B--2---:R-:W2:Y:S04]  /*1c270*/  LDL.LU R15, [R1+0x3bc] ;  /* 0x0003bc00010f7983 */ /* 0x004ea80000300800 */
[----:B------:R0:W-:Y:S01]  /*1c280*/  STL [R1+0x3a4], R16 ;  /* 0x0003a41001007387 */ /* 0x0001e20000100800 */
[C---:B------:R-:W-:Y:S02]  /*1c290*/  ISETP.GT.U32.AND P5, PT, R68.reuse, R22, PT ;  /* 0x000000164400720c */ /* 0x040fe40003fa4070 */
[----:B------:R-:W-:Y:S01]  /*1c2a0*/  ISETP.GT.U32.AND P3, PT, R68, R13, PT ;  /* 0x0000000d4400720c */ /* 0x000fe20003f64070 */
[----:B------:R-:W2:Y:S01]  /*1c2b0*/  LDL.LU R21, [R1+0x3c0] ;  /* 0x0003c00001157983 */ /* 0x000ea20000300800 */
[----:B0-----:R-:W-:-:S04]  /*1c2c0*/  LEA R16, P4, R5, R72, 0x1 ;  /* 0x0000004805107211 */ /* 0x001fc800078808ff */
[----:B------:R-:W-:Y:S01]  /*1c2d0*/  LEA.HI.X.SX32 R23, R5, R69, 0x1, P4 ;  /* 0x0000004505177211 */ /* 0x000fe200020f0eff */
[----:B------:R-:W-:-:S05]  /*1c2e0*/  @P0 IMAD.MOV.U32 R5, RZ, RZ, R26 ;  /* 0x000000ffff050224 */ /* 0x000fca00078e001a */
[----:B------:R0:W2:Y:S02]  /*1c2f0*/  @P0 LDG.E.U16 R24, desc[UR20][R4.64] ;  /* 0x0000001404180981 */ /* 0x0000a4000c1e1500 */
[----:B0-----:R-:W-:Y:S02]  /*1c300*/  @P0 IMAD.MOV.U32 R4, RZ, RZ, R16 ;  /* 0x000000ffff040224 */ /* 0x001fe400078e0010 */
[----:B------:R-:W-:-:S05]  /*1c310*/  @P0 IMAD.MOV.U32 R5, RZ, RZ, R23 ;  /* 0x000000ffff050224 */ /* 0x000fca00078e0017 */
[----:B------:R0:W2:Y:S01]  /*1c320*/  @P0 LDG.E.U16 R7, desc[UR20][R4.64] ;  /* 0x0000001404070981 */ /* 0x0000a2000c1e1500 */
[----:B------:R-:W-:-:S05]  /*1c330*/  @!P5 IMAD.IADD R22, R22, 0x1, -R68 ;  /* 0x000000011616d824 */ /* 0x000fca00078e0a44 */
[----:B------:R-:W-:Y:S01]  /*1c340*/  ISETP.GT.U32.AND P5, PT, R68, R22, PT ;  /* 0x000000164400720c */ /* 0x000fe20003fa4070 */
[----:B------:R-:W-:Y:S01]  /*1c350*/  @!P3 IMAD.IADD R13, R13, 0x1, -R68 ;  /* 0x000000010d0db824 */ /* 0x000fe200078e0a44 */
[----:B------:R-:W-:Y:S01]  /*1c360*/  STL [R1+0x544], R25 ;  /* 0x0005441901007387 */ /* 0x000fe20000100800 */
[----:B------:R-:W-:Y:S01]  /*1c370*/  IMAD R6, R6, UR7, RZ ;  /* 0x0000000706067c24 */ /* 0x000fe2000f8e02ff */
[----:B------:R-:W-:Y:S01]  /*1c380*/  PRMT R12, RZ, 0x7610, R12 ;  /* 0x00007610ff0c7816 */ /* 0x000fe2000000000c */
[----:B0-----:R-:W-:Y:S01]  /*1c390*/  IMAD.MOV.U32 R4, RZ, RZ, R13 ;  /* 0x000000ffff047224 */ /* 0x001fe200078e000d */
[----:B------:R0:W-:Y:S01]  /*1c3a0*/  STL [R1+0x574], R16 ;  /* 0x0005741001007387 */ /* 0x0001e20000100800 */
[----:B------:R-:W-:Y:S01]  /*1c3b0*/  PRMT R20, RZ, 0x7610, R20 ;  /* 0x00007610ff147816 */ /* 0x000fe20000000014 */
[----:B------:R-:W0:Y:S05]  /*1c3c0*/  LDCU UR7, c[0x0][0x3b0] ;  /* 0x00007600ff0777ac */ /* 0x000e2a0008000800 */
[----:B------:R-:W-:Y:S01]  /*1c3d0*/  @!P5 IMAD.IADD R22, R22, 0x1, -R68 ;  /* 0x000000011616d824 */ /* 0x000fe200078e0a44 */
[----:B---3--:R-:W-:-:S02]  /*1c3e0*/  ISETP.GE.AND P3, PT, R11, RZ, PT ;  /* 0x000000ff0b00720c */ /* 0x008fc40003f66270 */
[----:B------:R-:W3:Y:S04]  /*1c3f0*/  LDL R11, [R1+0x1118] ;  /* 0x00111800010b7983 */ /* 0x000ee80000100800 */
[----:B------:R-:W-:Y:S04]  /*1c400*/  STL [R1+0x540], R26 ;  /* 0x0005401a01007387 */ /* 0x000fe80000100800 */
[----:B------:R-:W-:Y:S04]  /*1c410*/  STL [R1+0x3a8], R13 ;  /* 0x0003a80d01007387 */ /* 0x000fe80000100800 */
[----:B------:R-:W-:Y:S01]  /*1c420*/  STL [R1+0x570], R23 ;  /* 0x0005701701007387 */ /* 0x000fe20000100800 */
[----:B----4-:R-:W-:-:S03]  /*1c430*/  ISETP.GE.AND P4, PT, R9, RZ, PT ;  /* 0x000000ff0900720c */ /* 0x010fc60003f86270 */
[----:B------:R-:W4:Y:S04]  /*1c440*/  LDL R9, [R1+0x10c8] ;  /* 0x0010c80001097983 */ /* 0x000f280000100800 */
[----:B0-----:R-:W4:Y:S04]  /*1c450*/  LDL.LU R16, [R1+0x3c8] ;  /* 0x0003c80001107983 */ /* 0x001f280000300800 */
[----:B--2---:R0:W-:Y:S02]  /*1c460*/  STL [R1+0x2c], R7 ;  /* 0x00002c0701007387 */ /* 0x0041e40000100800 */
[----:B0-----:R-:W-:-:S02]  /*1c470*/  LEA R7, P5, R6, R72, 0x1 ;  /* 0x0000004806077211 */ /* 0x001fc400078a08ff */
[----:B------:R-:W-:Y:S02]  /*1c480*/  STL [R1+0x3b0], R22 ;  /* 0x0003b01601007387 */ /* 0x000fe40000100800 */
[----:B------:R-:W-:Y:S02]  /*1c490*/  LEA.HI.X.SX32 R13, R6, R69, 0x1, P5 ;  /* 0x00000045060d7211 */ /* 0x000fe400028f0eff */
[----:B------:R0:W-:Y:S01]  /*1c4a0*/  STL [R1+0x5a4], R7 ;  /* 0x0005a40701007387 */ /* 0x0001e20000100800 */
[----:B------:R-:W-:Y:S02]  /*1c4b0*/  @P0 IMAD.MOV.U32 R6, RZ, RZ, R7 ;  /* 0x000000ffff060224 */ /* 0x000fe400078e0007 */
[----:B0-----:R-:W-:-:S05]  /*1c4c0*/  @P0 IMAD.MOV.U32 R7, RZ, RZ, R13 ;  /* 0x000000ffff070224 */ /* 0x001fca00078e000d */
[----:B------:R0:W2:Y:S01]  /*1c4d0*/  @P0 LDG.E.U16 R12, desc[UR20][R6.64] ;  /* 0x00000014060c0981 */ /* 0x0000a2000c1e1500 */
[C---:B------:R-:W-:Y:S01]  /*1c4e0*/  ISETP.GT.U32.AND P6, PT, R68.reuse, R18, PT ;  /* 0x000000124400720c */ /* 0x040fe20003fc4070 */
[----:B------:R-:W-:Y:S01]  /*1c4f0*/  @!P3 IMAD.MOV R4, RZ, RZ, -R4 ;  /* 0x000000ffff04b224 */ /* 0x000fe200078e0a04 */
[----:B------:R-:W-:-:S04]  /*1c500*/  ISETP.GT.U32.AND P3, PT, R68, R15, PT ;  /* 0x0000000f4400720c */ /* 0x000fc80003f64070 */
[----:B------:R-:W-:Y:S01]  /*1c510*/  SEL R5, R73, R4, !P1 ;  /* 0x0000000449057207 */ /* 0x000fe20004800000 */
[----:B------:R-:W-:-:S06]  /*1c520*/  IMAD.MOV.U32 R4, RZ, RZ, R22 ;  /* 0x000000ffff047224 */ /* 0x000fcc00078e0016 */
[----:B------:R-:W-:Y:S02]  /*1c530*/  @!P6 IMAD.IADD R18, R18, 0x1, -R68 ;  /* 0x000000011212e824 */ /* 0x000fe400078e0a44 */
[----:B------:R-:W-:Y:S02]  /*1c540*/  @!P4 IMAD.MOV R4, RZ, RZ, -R4 ;  /* 0x000000ffff04c224 */ /* 0x000fe400078e0a04 */
[----:B------:R-:W-:Y:S01]  /*1c550*/  IMAD R5, R5, UR12, RZ ;  /* 0x0000000c05057c24 */ /* 0x000fe2000f8e02ff */
[C---:B------:R-:W-:Y:S02]  /*1c560*/  ISETP.GT.U32.AND P6, PT, R68.reuse, R18, PT ;  /* 0x000000124400720c */ /* 0x040fe40003fc4070 */
[----:B------:R-:W-:Y:S01]  /*1c570*/  ISETP.GT.U32.AND P5, PT, R68, R21, PT ;  /* 0x000000154400720c */ /* 0x000fe20003fa4070 */
[----:B------:R-:W-:Y:S01]  /*1c580*/  @!P3 IMAD.IADD R15, R15, 0x1, -R68 ;  /* 0x000000010f0fb824 */ /* 0x000fe200078e0a44 */
[----:B------:R-:W-:Y:S01]  /*1c590*/  SEL R4, R73, R4, !P1 ;  /* 0x0000000449047207 */ /* 0x000fe20004800000 */
[----:B------:R1:W-:Y:S01]  /*1c5a0*/  STL [R1+0x5a0], R13 ;  /* 0x0005a00d01007387 */ /* 0x0003e20000100800 */
[C---:B------:R-:W-:Y:S01]  /*1c5b0*/  LEA R22, P4, R5.reuse, R72, 0x1 ;  /* 0x0000004805167211 */ /* 0x040fe200078808ff */
[----:B------:R-:W2:Y:S02]  /*1c5c0*/  LDCU UR12, c[0x0][0x3b0] ;  /* 0x00007600ff0c77ac */ /* 0x000ea40008000800 */
[----:B0-----:R-:W-:Y:S01]  /*1c5d0*/  IMAD R6, R4, UR4, RZ ;  /* 0x0000000404067c24 */ /* 0x001fe2000f8e02ff */
[----:B------:R-:W-:Y:S01]  /*1c5e0*/  LEA.HI.X.SX32 R5, R5, R69, 0x1, P4 ;  /* 0x0000004505057211 */ /* 0x000fe200020f0eff */
[----:B------:R-:W-:Y:S01]  /*1c5f0*/  @P0 IMAD.MOV.U32 R4, RZ, RZ, R22 ;  /* 0x000000ffff040224 */ /* 0x000fe200078e0016 */
[----:B------:R-:W-:Y:S01]  /*1c600*/  PRMT R7, RZ, 0x7610, R7 ;  /* 0x00007610ff077816 */ /* 0x000fe20000000007 */
[----:B------:R-:W-:Y:S01]  /*1c610*/  @!P6 IMAD.IADD R18, R18, 0x1, -R68 ;  /* 0x000000011212e824 */ /* 0x000fe200078e0a44 */
[----:B------:R-:W-:Y:S01]  /*1c620*/  PRMT R14, RZ, 0x7610, R14 ;  /* 0x00007610ff0e7816 */ /* 0x000fe2000000000e */
[----:B-1----:R-:W2:Y:S01]  /*1c630*/  LDL R13, [R1+0x1040] ;  /* 0x00104000010d7983 */ /* 0x002ea20000100800 */
[----:B------:R-:W-:Y:S01]  /*1c640*/  @!P5 IMAD.IADD R21, R21, 0x1, -R68 ;  /* 0x000000011515d824 */ /* 0x000fe200078e0a44 */
[----:B------:R-:W0:Y:S02]  /*1c650*/  LDCU UR4, c[0x0][0x3b0] ;  /* 0x00007600ff0477ac */ /* 0x000e240008000800 */
[----:B------:R-:W-:Y:S04]  /*1c660*/  STL [R1+0x30], R24 ;  /* 0x0000301801007387 */ /* 0x000fe80000100800 */
[----:B------:R1:W2:Y:S02]  /*1c670*/  @P0 LDG.E.U16 R20, desc[UR20][R4.64] ;  /* 0x0000001404140981 */ /* 0x0002a4000c1e1500 */
[----:B-1----:R-:W-:Y:S01]  /*1c680*/  IMAD.MOV.U32 R4, RZ, RZ, R18 ;  /* 0x000000ffff047224 */ /* 0x002fe200078e0012 */
[----:B---3--:R-:W-:-:S13]  /*1c690*/  ISETP.GE.AND P3, PT, R11, RZ, PT ;  /* 0x000000ff0b00720c */ /* 0x008fda0003f66270 */
[----:B------:R-:W-:Y:S01]  /*1c6a0*/  @!P3 IMAD.MOV R4, RZ, RZ, -R4 ;  /* 0x000000ffff04b224 */ /* 0x000fe200078e0a04 */
[----:B----4-:R-:W-:Y:S01]  /*1c6b0*/  ISETP.GE.AND P6, PT, R9, RZ, PT ;  /* 0x000000ff0900720c */ /* 0x010fe20003fc6270 */
[----:B--2---:R1:W-:Y:S04]  /*1c6c0*/  STL [R1+0x28], R12 ;  /* 0x0000280c01007387 */ /* 0x0043e80000100800 */
[----:B-1----:R-:W2:Y:S04]  /*1c6d0*/  LDL.LU R12, [R1+0x3d0] ;  /* 0x0003d000010c7983 */ /* 0x002ea80000300800 */
[----:B------:R-:W-:Y:S04]  /*1c6e0*/  STL [R1+0x5d4], R22 ;  /* 0x0005d41601007387 */ /* 0x000fe80000100800 */
[----:B------:R-:W3:Y:S04]  /*1c6f0*/  LDL.LU R11, [R1+0x3d4] ;  /* 0x0003d400010b7983 */ /* 0x000ee80000300800 */
[----:B------:R1:W-:Y:S04]  /*1c700*/  STL [R1+0x5d0], R5 ;  /* 0x0005d00501007387 */ /* 0x0003e80000100800 */
[----:B------:R4:W-:Y:S04]  /*1c710*/  STL [R1+0x3b8], R18 ;  /* 0x0003b81201007387 */ /* 0x0009e80000100800 */
[----:B------:R-:W2:Y:S01]  /*1c720*/  LDL R9, [R1+0x10ac] ;  /* 0x0010ac0001097983 */ /* 0x000ea20000100800 */
[----:B-1----:R-:W-:-:S04]  /*1c730*/  LEA R5, P5, R6, R72, 0x1 ;  /* 0x0000004806057211 */ /* 0x002fc800078a08ff */
[----:B----4-:R-:W-:Y:S01]  /*1c740*/  LEA.HI.X.SX32 R18, R6, R69, 0x1, P5 ;  /* 0x0000004506127211 */ /* 0x010fe200028f0eff */
[----:B------:R1:W-:Y:S01]  /*1c750*/  STL [R1+0x604], R5 ;  /* 0x0006040501007387 */ /* 0x0003e20000100800 */
[----:B------:R-:W-:Y:S01]  /*1c760*/  SEL R6, R73, R4, !P1 ;  /* 0x0000000449067207 */ /* 0x000fe20004800000 */
[----:B------:R-:W-:Y:S02]  /*1c770*/  @P0 IMAD.MOV.U32 R4, RZ, RZ, R5 ;  /* 0x000000ffff040224 */ /* 0x000fe400078e0005 */
[----:B-1----:R-:W-:-:S05]  /*1c780*/  @P0 IMAD.MOV.U32 R5, RZ, RZ, R18 ;  /* 0x000000ffff050224 */ /* 0x002fca00078e0012 */
[----:B------:R1:W4:Y:S01]  /*1c790*/  @P0 LDG.E.U16 R7, desc[UR20][R4.64] ;  /* 0x0000001404070981 */ /* 0x000322000c1e1500 */
[C---:B------:R-:W-:Y:S02]  /*1c7a0*/  ISETP.GT.U32.AND P4, PT, R68.reuse, R15, PT ;  /* 0x0000000f4400720c */ /* 0x040fe40003f84070 */
[----:B------:R-:W-:Y:S01]  /*1c7b0*/  ISETP.GT.U32.AND P3, PT, R68, R21, PT ;  /* 0x000000154400720c */ /* 0x000fe20003f64070 */
[----:B------:R0:W-:Y:S01]  /*1c7c0*/  STL [R1+0x600], R18 ;  /* 0x0006001201007387 */ /* 0x0001e20000100800 */
[----:B------:R-:W-:Y:S01]  /*1c7d0*/  IMAD R6, R6, UR5, RZ ;  /* 0x0000000506067c24 */ /* 0x000fe2000f8e02ff */
[----:B------:R-:W-:Y:S01]  /*1c7e0*/  ISETP.GE.AND P5, PT, R13, RZ, PT ;  /* 0x000000ff0d00720c */ /* 0x000fe20003fa6270 */
[----:B------:R-:W2:Y:S07]  /*1c7f0*/  LDCU UR5, c[0x0][0x3b0] ;  /* 0x00007600ff0577ac */ /* 0x000eae0008000800 */
[----:B------:R-:W-:-:S04]  /*1c800*/  @!P4 IMAD.IADD R15, R15, 0x1, -R68 ;  /* 0x000000010f0fc824 */ /* 0x000fc800078e0a44 */
[----:B-1----:R-:W-:Y:S01]  /*1c810*/  IMAD.MOV.U32 R4, RZ, RZ, R15 ;  /* 0x000000ffff047224 */ /* 0x002fe200078e000f */
[----:B------:R1:W-:Y:S01]  /*1c820*/  STL [R1+0x3bc], R15 ;  /* 0x0003bc0f01007387 */ /* 0x0003e20000100800 */
[----:B------:R-:W-:-:S03]  /*1c830*/  @!P3 IMAD.IADD R21, R21, 0x1, -R68 ;  /* 0x000000011515b824 */ /* 0x000fc600078e0a44 */
[----:B0-----:R-:W2:Y:S04]  /*1c840*/  LDL R18, [R1+0x1064] ;  /* 0x0010640001127983 */ /* 0x001ea80000100800 */
[----:B-1----:R-:W3:Y:S04]  /*1c850*/  LDL.LU R15, [R1+0x3cc] ;  /* 0x0003cc00010f7983 */ /* 0x002ee80000300800 */
[----:B------:R-:W3:Y:S04]  /*1c860*/  LDL.LU R13, [R1+0x3c4] ;  /* 0x0003c400010d7983 */ /* 0x000ee80000300800 */
[----:B----4-:R0:W-:Y:S04]  /*1c870*/  STL [R1+0x20], R7 ;  /* 0x0000200701007387 */ /* 0x0101e80000100800 */
[----:B------:R1:W-:Y:S01]  /*1c880*/  STL [R1+0x24], R20 ;  /* 0x0000241401007387 */ /* 0x0003e20000100800 */
[----:B0-----:R-:W-:-:S03]  /*1c890*/  LEA R7, P3, R6, R72, 0x1 ;  /* 0x0000004806077211 */ /* 0x001fc600078608ff */
[----:B------:R-:W-:Y:S01]  /*1c8a0*/  STL [R1+0x3c0], R21 ;  /* 0x0003c01501007387 */ /* 0x000fe20000100800 */
[----:B-1----:R-:W-:-:S03]  /*1c8b0*/  LEA.HI.X.SX32 R20, R6, R69, 0x1, P3 ;  /* 0x0000004506147211 */ /* 0x002fc600018f0eff */
        /* <DEDUP_REMOVED lines=13> */
[----:B------:R1:W-:Y:S01]  /*1c990*/  STL [R1+0x630], R20 ;  /* 0x0006301401007387 */ /* 0x0003e20000100800 */
[----:B------:R-:W-:Y:S01]  /*1c9a0*/  @!P6 IMAD.IADD R12, R12, 0x1, -R68 ;  /* 0x000000010c0ce824 */ /* 0x000fe200078e0a44 */
[----:B------:R-:W-:Y:S01]  /*1c9b0*/  SEL R4, R73, R4, !P1 ;  /* 0x0000000449047207 */ /* 0x000fe20004800000 */
[----:B------:R-:W2:Y:S01]  /*1c9c0*/  LDCU UR4, c[0x0][0x3b0] ;  /* 0x00007600ff0477ac */ /* 0x000ea20008000800 */
[----:B------:R-:W-:-:S02]  /*1c9d0*/  ISETP.GE.AND P5, PT, R9, RZ, PT ;  /* 0x000000ff0900720c */ /* 0x000fc40003fa6270 */
[----:B------:R-:W-:Y:S02]  /*1c9e0*/  PRMT R19, RZ, 0x7610, R19 ;  /* 0x00007610ff137816 */ /* 0x000fe40000000013 */
[C---:B-1----:R-:W-:Y:S01]  /*1c9f0*/  LEA R20, P6, R5.reuse, R72, 0x1 ;  /* 0x0000004805147211 */ /* 0x042fe200078c08ff */
[----:B0-----:R-:W-:Y:S01]  /*1ca00*/  IMAD R6, R4, UR7, RZ ;  /* 0x0000000704067c24 */ /* 0x001fe2000f8e02ff */
[----:B------:R-:W-:Y:S02]  /*1ca10*/  PRMT R7, RZ, 0x7610, R7 ;  /* 0x00007610ff077816 */ /* 0x000fe40000000007 */
[----:B------:R-:W-:Y:S01]  /*1ca20*/  @!P3 IMAD.IADD R16, R16, 0x1, -R68 ;  /* 0x000000011010b824 */ /* 0x000fe200078e0a44 */
[----:B------:R-:W-:Y:S01]  /*1ca30*/  LEA.HI.X.SX32 R5, R5, R69, 0x1, P6 ;  /* 0x0000004505057211 */ /* 0x000fe200030f0eff */
[----:B------:R-:W-:Y:S01]  /*1ca40*/  @P0 IMAD.MOV.U32 R4, RZ, RZ, R20 ;  /* 0x000000ffff040224 */ /* 0x000fe200078e0014 */
[----:B---3--:R-:W-:Y:S01]  /*1ca50*/  ISETP.GT.U32.AND P4, PT, R68, R11, PT ;  /* 0x0000000b4400720c */ /* 0x008fe20003f84070 */
[----:B------:R-:W0:Y:S03]  /*1ca60*/  LDCU UR7, c[0x0][0x3b0] ;  /* 0x00007600ff0777ac */ /* 0x000e260008000800 */
[----:B------:R1:W3:Y:S02]  /*1ca70*/  @P0 LDG.E.U16 R19, desc[UR20][R4.64] ;  /* 0x0000001404130981 */ /* 0x0002e4000c1e1500 */
[----:B-1----:R-:W-:-:S04]  /*1ca80*/  IMAD.MOV.U32 R4, RZ, RZ, R16 ;  /* 0x000000ffff047224 */ /* 0x002fc800078e0010 */
[----:B------:R-:W-:Y:S01]  /*1ca90*/  @!P5 IMAD.MOV R4, RZ, RZ, -R4 ;  /* 0x000000ffff04d224 */ /* 0x000fe200078e0a04 */
[----:B----4-:R1:W-:Y:S04]  /*1caa0*/  STL [R1+0x1c], R14 ;  /* 0x00001c0e01007387 */ /* 0x0103e80000100800 */
[----:B-1----:R-:W4:Y:S04]  /*1cab0*/  LDL R14, [R1+0x10f8] ;  /* 0x0010f800010e7983 */ /* 0x002f280000100800 */
        /* <DEDUP_REMOVED lines=10> */
[----:B------:R0:W3:Y:S01]  /*1cb60*/  @P0 LDG.E.U16 R7, desc[UR20][R4.64] ;  /* 0x0000001404070981 */ /* 0x0000e2000c1e1500 */
[----:B------:R-:W-:Y:S01]  /*1cb70*/  @!P4 IMAD.IADD R11, R11, 0x1, -R68 ;  /* 0x000000010b0bc824 */ /* 0x000fe200078e0a44 */
[----:B------:R-:W-:-:S04]  /*1cb80*/  ISETP.GT.U32.AND P4, PT, R68, R12, PT ;  /* 0x0000000c4400720c */ /* 0x000fc80003f84070 */
[C---:B------:R-:W-:Y:S02]  /*1cb90*/  ISETP.GT.U32.AND P3, PT, R68.reuse, R11, PT ;  /* 0x0000000b4400720c */ /* 0x040fe40003f64070 */
[----:B------:R-:W-:Y:S01]  /*1cba0*/  ISETP.GT.U32.AND P5, PT, R68, R15, PT ;  /* 0x0000000f4400720c */ /* 0x000fe20003fa4070 */
[----:B------:R1:W-:Y:S01]  /*1cbb0*/  STL [R1+0x690], R16 ;  /* 0x0006901001007387 */ /* 0x0003e20000100800 */
[----:B------:R-:W-:-:S05]  /*1cbc0*/  ISETP.GE.AND P6, PT, R18, RZ, PT ;  /* 0x000000ff1200720c */ /* 0x000fca0003fc6270 */
[----:B------:R-:W-:-:S04]  /*1cbd0*/  @!P4 IMAD.IADD R12, R12, 0x1, -R68 ;  /* 0x000000010c0cc824 */ /* 0x000fc800078e0a44 */
[--C-:B------:R-:W-:Y:S01]  /*1cbe0*/  @!P3 IMAD.IADD R11, R11, 0x1, -R68.reuse ;  /* 0x000000010b0bb824 */ /* 0x100fe200078e0a44 */
[----:B------:R-:W-:Y:S01]  /*1cbf0*/  STL [R1+0x3d0], R12 ;  /* 0x0003d00c01007387 */ /* 0x000fe20000100800 */
[----:B--2---:R-:W-:Y:S01]  /*1cc00*/  IMAD R6, R6, UR4, RZ ;  /* 0x0000000406067c24 */ /* 0x004fe2000f8e02ff */
[----:B------:R-:W-:Y:S01]  /*1cc10*/  ISETP.GT.U32.AND P4, PT, R68, R13, PT ;  /* 0x0000000d4400720c */ /* 0x000fe20003f84070 */
[----:B------:R-:W-:Y:S01]  /*1cc20*/  @!P5 IMAD.IADD R15, R15, 0x1, -R68 ;  /* 0x000000010f0fd824 */ /* 0x000fe200078e0a44 */
[----:B-1----:R-:W2:Y:S01]  /*1cc30*/  LDL.LU R16, [R1+0x3ac] ;  /* 0x0003ac0001107983 */ /* 0x002ea20000300800 */
[----:B------:R-:W1:Y:S03]  /*1cc40*/  LDCU UR4, c[0x0][0x3b0] ;  /* 0x00007600ff0477ac */ /* 0x000e660008000800 */
[----:B------:R-:W-:Y:S04]  /*1cc50*/  STL [R1+0x3d4], R11 ;  /* 0x0003d40b01007387 */ /* 0x000fe80000100800 */
[----:B------:R-:W2:Y:S01]  /*1cc60*/  LDL R21, [R1+0x114c] ;  /* 0x00114c0001157983 */ /* 0x000ea20000100800 */
[----:B0-----:R-:W-:-:S02]  /*1cc70*/  IMAD.MOV.U32 R5, RZ, RZ, R12 ;  /* 0x000000ffff057224 */ /* 0x001fc400078e000c */
[----:B------:R-:W-:Y:S02]  /*1cc80*/  IMAD.MOV.U32 R4, RZ, RZ, R11 ;  /* 0x000000ffff047224 */ /* 0x000fe400078e000b */
[----:B------:R-:W-:Y:S01]  /*1cc90*/  @!P6 IMAD.MOV R5, RZ, RZ, -R5 ;  /* 0x000000ffff05e224 */ /* 0x000fe200078e0a05 */
[----:B------:R-:W-:Y:S01]  /*1cca0*/  ISETP.GT.U32.AND P6, PT, R68, R15, PT ;  /* 0x0000000f4400720c */ /* 0x000fe20003fc4070 */
[----:B------:R-:W-:Y:S01]  /*1ccb0*/  @!P4 IMAD.IADD R13, R13, 0x1, -R68 ;  /* 0x000000010d0dc824 */ /* 0x000fe200078e0a44 */
[----:B------:R-:W-:Y:S02]  /*1ccc0*/  PRMT R10, RZ, 0x7610, R10 ;  /* 0x00007610ff0a7816 */ /* 0x000fe4000000000a */
[----:B------:R-:W-:-:S05]  /*1ccd0*/  SEL R5, R73, R5, !P1 ;  /* 0x0000000549057207 */ /* 0x000fca0004800000 */
[----:B------:R-:W-:Y:S01]  /*1cce0*/  IMAD R5, R5, UR5, RZ ;  /* 0x0000000505057c24 */ /* 0x000fe2000f8e02ff */
[----:B------:R-:W-:Y:S01]  /*1ccf0*/  PRMT R17, RZ, 0x7610, R17 ;  /* 0x00007610ff117816 */ /* 0x000fe20000000011 */
[----:B------:R-:W0:Y:S02]  /*1cd00*/  LDCU UR5, c[0x0][0x3b0] ;  /* 0x00007600ff0577ac */ /* 0x000e240008000800 */
[----:B------:R-:W-:Y:S01]  /*1cd10*/  @!P6 IMAD.IADD R15, R15, 0x1, -R68 ;  /* 0x000000010f0fe824 */ /* 0x000fe200078e0a44 */
[----:B------:R-:W-:Y:S02]  /*1cd20*/  LEA R18, P6, R5, R72, 0x1 ;  /* 0x0000004805127211 */ /* 0x000fe400078c08ff */
[----:B------:R-:W-:Y:S02]  /*1cd30*/  PRMT R3, RZ, 0x7610, R3 ;  /* 0x00007610ff037816 */ /* 0x000fe40000000003 */
[----:B----4-:R-:W-:Y:S02]  /*1cd40*/  ISETP.GE.AND P3, PT, R14, RZ, PT ;  /* 0x000000ff0e00720c */ /* 0x010fe40003f66270 */
[----:B---3--:R-:W-:-:S11]  /*1cd50*/  ISETP.GT.U32.AND P4, PT, R68, R9, PT ;  /* 0x000000094400720c */ /* 0x008fd60003f84070 */
[----:B------:R-:W-:-:S05]  /*1cd60*/  @!P3 IMAD.MOV R4, RZ, RZ, -R4 ;  /* 0x000000ffff04b224 */ /* 0x000fca00078e0a04 */
[----:B------:R-:W-:Y:S01]  /*1cd70*/  SEL R4, R73, R4, !P1 ;  /* 0x0000000449047207 */ /* 0x000fe20004800000 */
[----:B------:R3:W-:Y:S04]  /*1cd80*/  STL [R1+0x14], R7 ;  /* 0x0000140701007387 */ /* 0x0007e80000100800 */
[----:B------:R4:W-:Y:S04]  /*1cd90*/  STL [R1+0x18], R19 ;  /* 0x0000181301007387 */ /* 0x0009e80000100800 */
[----:B------:R-:W2:Y:S01]  /*1cda0*/  LDL R20, [R1+0x1144] ;  /* 0x0011440001147983 */ /* 0x000ea20000100800 */
[----:B---3--:R-:W-:-:S04]  /*1cdb0*/  LEA R7, P5, R6, R72, 0x1 ;  /* 0x0000004806077211 */ /* 0x008fc800078a08ff */
[-C--:B------:R-:W-:Y:S01]  /*1cdc0*/  LEA.HI.X.SX32 R6, R6, R69.reuse, 0x1, P5 ;  /* 0x0000004506067211 */ /* 0x080fe200028f0eff */
[----:B------:R3:W-:Y:S04]  /*1cdd0*/  STL [R1+0x6c4], R7 ;  /* 0x0006c40701007387 */ /* 0x0007e80000100800 */
[----:B------:R0:W-:Y:S01]  /*1cde0*/  STL [R1+0x6c0], R6 ;  /* 0x0006c00601007387 */ /* 0x0001e20000100800 */
[----:B-1----:R-:W-:Y:S01]  /*1cdf0*/  IMAD R4, R4, UR4, RZ ;  /* 0x0000000404047c24 */ /* 0x002fe2000f8e02ff */
[----:B----4-:R-:W-:Y:S01]  /*1ce00*/  LEA.HI.X.SX32 R19, R5, R69, 0x1, P6 ;  /* 0x0000004505137211 */ /* 0x010fe200030f0eff */
[----:B------:R-:W-:Y:S01]  /*1ce10*/  @!P4 IMAD.IADD R9, R9, 0x1, -R68 ;  /* 0x000000010909c824 */ /* 0x000fe200078e0a44 */
[----:B------:R-:W4:Y:S01]  /*1ce20*/  LDL R11, [R1+0x116c] ;  /* 0x00116c00010b7983 */ /* 0x000f220000100800 */
[----:B------:R-:W-:Y:S01]  /*1ce30*/  ISETP.GT.U32.AND P5, PT, R68, R13, PT ;  /* 0x0000000d4400720c */ /* 0x000fe20003fa4070 */
[----:B------:R-:W1:Y:S01]  /*1ce40*/  LDCU UR4, c[0x0][0x3b0] ;  /* 0x00007600ff0477ac */ /* 0x000e620008000800 */
[----:B---3--:R-:W-:-:S04]  /*1ce50*/  @P0 LOP3.LUT R7, R7, R6, RZ, 0x3c, !PT ;  /* 0x0000000607070212 */ /* 0x008fc800078e3cff */
[----:B0-----:R-:W-:-:S04]  /*1ce60*/  @P0 LOP3.LUT R6, R7, R6, RZ, 0x3c, !PT ;  /* 0x0000000607060212 */ /* 0x001fc800078e3cff */
[----:B------:R-:W-:-:S05]  /*1ce70*/  @P0 LOP3.LUT R7, R7, R6, RZ, 0x3c, !PT ;  /* 0x0000000607070212 */ /* 0x000fca00078e3cff */
[----:B------:R0:W3:Y:S01]  /*1ce80*/  @P0 LDG.E.U16 R10, desc[UR20][R6.64] ;  /* 0x00000014060a0981 */ /* 0x0000e2000c1e1500 */
[----:B------:R-:W-:Y:S01]  /*1ce90*/  LEA R14, P4, R4, R72, 0x1 ;  /* 0x00000048040e7211 */ /* 0x000fe200078808ff */
[----:B------:R-:W-:-:S03]  /*1cea0*/  @P0 IMAD.MOV.U32 R5, RZ, RZ, R19 ;  /* 0x000000ffff050224 */ /* 0x000fc600078e0013 */
[----:B0-----:R-:W-:Y:S01]  /*1ceb0*/  LEA.HI.X.SX32 R6, R4, R69, 0x1, P4 ;  /* 0x0000004504067211 */ /* 0x001fe200020f0eff */
[----:B------:R-:W-:-:S05]  /*1cec0*/  @P0 IMAD.MOV.U32 R4, RZ, RZ, R18 ;  /* 0x000000ffff040224 */ /* 0x000fca00078e0012 */
[----:B------:R0:W3:Y:S02]  /*1ced0*/  @P0 LDG.E.U16 R17, desc[UR20][R4.64] ;  /* 0x0000001404110981 */ /* 0x0000e4000c1e1500 */
[----:B0-----:R-:W-:Y:S02]  /*1cee0*/  @P0 IMAD.MOV.U32 R4, RZ, RZ, R14 ;  /* 0x000000ffff040224 */ /* 0x001fe400078e000e */
[----:B------:R-:W-:-:S05]  /*1cef0*/  @P0 IMAD.MOV.U32 R5, RZ, RZ, R6 ;  /* 0x000000ffff050224 */ /* 0x000fca00078e0006 */
[----:B------:R0:W3:Y:S01]  /*1cf00*/  @P0 LDG.E.U16 R3, desc[UR20][R4.64] ;  /* 0x0000001404030981 */ /* 0x0000e2000c1e1500 */
[C---:B--2---:R-:W-:Y:S02]  /*1cf10*/  ISETP.GT.U32.AND P3, PT, R68.reuse, R16, PT ;  /* 0x000000104400720c */ /* 0x044fe40003f64070 */
[----:B------:R-:W-:Y:S01]  /*1cf20*/  ISETP.GE.AND P6, PT, R21, RZ, PT ;  /* 0x000000ff1500720c */ /* 0x000fe20003fc6270 */
[----:B------:R-:W-:Y:S01]  /*1cf30*/  @!P5 IMAD.IADD R13, R13, 0x1, -R68 ;  /* 0x000000010d0dd824 */ /* 0x000fe200078e0a44 */
[----:B------:R-:W-:Y:S01]  /*1cf40*/  ISETP.GT.U32.AND P4, PT, R68, R9, PT ;  /* 0x000000094400720c */ /* 0x000fe20003f84070 */
[----:B0-----:R-:W-:Y:S02]  /*1cf50*/  IMAD.MOV.U32 R5, RZ, RZ, R15 ;  /* 0x000000ffff057224 */ /* 0x001fe400078e000f */
[----:B------:R-:W-:-:S06]  /*1cf60*/  IMAD.MOV.U32 R4, RZ, RZ, R13 ;  /* 0x000000ffff047224 */ /* 0x000fcc00078e000d */
[--C-:B------:R-:W-:Y:S02]  /*1cf70*/  @!P3 IMAD.IADD R16, R16, 0x1, -R68.reuse ;  /* 0x000000011010b824 */ /* 0x100fe400078e0a44 */
[----:B------:R-:W-:Y:S02]  /*1cf80*/  @!P6 IMAD.MOV R5, RZ, RZ, -R5 ;  /* 0x000000ffff05e224 */ /* 0x000fe400078e0a05 */
[----:B------:R-:W-:Y:S01]  /*1cf90*/  @!P4 IMAD.IADD R9, R9, 0x1, -R68 ;  /* 0x000000010909c824 */ /* 0x000fe200078e0a44 */
[----:B------:R-:W-:Y:S02]  /*1cfa0*/  ISETP.GT.U32.AND P6, PT, R68, R16, PT ;  /* 0x000000104400720c */ /* 0x000fe40003fc4070 */
[----:B------:R-:W-:-:S11]  /*1cfb0*/  PRMT R8, RZ, 0x7610, R8 ;  /* 0x00007610ff087816 */ /* 0x000fd60000000008 */
[----:B------:R-:W-:Y:S01]  /*1cfc0*/  @!P6 IMAD.IADD R16, R16, 0x1, -R68 ;  /* 0x000000011010e824 */ /* 0x000fe200078e0a44 */
[----:B------:R-:W-:Y:S02]  /*1cfd0*/  PRMT R2, RZ, 0x7610, R2 ;  /* 0x00007610ff027816 */ /* 0x000fe40000000002 */
[----:B------:R-:W-:Y:S02]  /*1cfe0*/  ISETP.GE.AND P5, PT, R20, RZ, PT ;  /* 0x000000ff1400720c */ /* 0x000fe40003fa6270 */
[----:B----4-:R-:W-:-:S11]  /*1cff0*/  ISETP.GE.AND P3, PT, R11, RZ, PT ;  /* 0x000000ff0b00720c */ /* 0x010fd60003f66270 */
[----:B------:R-:W-:Y:S01]  /*1d000*/  @!P5 IMAD.MOV R4, RZ, RZ, -R4 ;  /* 0x000000ffff04d224 */ /* 0x000fe200078e0a04 */
[----:B---3--:R0:W-:Y:S04]  /*1d010*/  STL [R1+0x10], R10 ;  /* 0x0000100a01007387 */ /* 0x0081e80000100800 */
[----:B0-----:R-:W2:Y:S04]  /*1d020*/  LDL.LU R10, [R1+0x398] ;  /* 0x00039800010a7983 */ /* 0x001ea80000300800 */
[----:B------:R-:W3:Y:S04]  /*1d030*/  LDL.LU R12, [R1+0x38c] ;  /* 0x00038c00010c7983 */ /* 0x000ee80000300800 */
[----:B------:R-:W-:Y:S04]  /*1d040*/  STL [R1+0x3cc], R15 ;  /* 0x0003cc0f01007387 */ /* 0x000fe80000100800 */
[----:B------:R-:W-:Y:S04]  /*1d050*/  STL [R1+0x6f4], R18 ;  /* 0x0006f41201007387 */ /* 0x000fe80000100800 */
[----:B------:R0:W-:Y:S04]  /*1d060*/  STL [R1+0x724], R14 ;  /* 0x0007240e01007387 */ /* 0x0001e80000100800 */
[----:B------:R-:W-:Y:S04]  /*1d070*/  STL [R1+0x6f0], R19 ;  /* 0x0006f01301007387 */ /* 0x000fe80000100800 */
[----:B------:R4:W-:Y:S04]  /*1d080*/  STL [R1+0x3c4], R13 ;  /* 0x0003c40d01007387 */ /* 0x0009e80000100800 */
[----:B------:R1:W-:Y:S04]  /*1d090*/  STL [R1+0x720], R6 ;  /* 0x0007200601007387 */ /* 0x0003e80000100800 */
[----:B0-----:R-:W3:Y:S04]  /*1d0a0*/  LDL R14, [R1+0x119c] ;  /* 0x00119c00010e7983 */ /* 0x001ee80000100800 */
[----:B----4-:R-:W4:Y:S01]  /*1d0b0*/  LDL R13, [R1+0x11a4] ;  /* 0x0011a400010d7983 */ /* 0x010f220000100800 */
[----:B-1----:R-:W-:-:S02]  /*1d0c0*/  SEL R6, R73, R5, !P1 ;  /* 0x0000000549067207 */ /* 0x002fc40004800000 */
[----:B------:R-:W-:Y:S01]  /*1d0d0*/  SEL R5, R73, R4, !P1 ;  /* 0x0000000449057207 */ /* 0x000fe20004800000 */
[----:B------:R-:W-:Y:S02]  /*1d0e0*/  IMAD.MOV.U32 R4, RZ, RZ, R9 ;  /* 0x000000ffff047224 */ /* 0x000fe400078e0009 */
[----:B------:R-:W-:Y:S01]  /*1d0f0*/  IMAD R6, R6, UR7, RZ ;  /* 0x0000000706067c24 */ /* 0x000fe2000f8e02ff */
[----:B------:R0:W-:Y:S01]  /*1d100*/  STL [R1+0x3b4], R9 ;  /* 0x0003b40901007387 */ /* 0x0001e20000100800 */
[----:B------:R-:W-:Y:S01]  /*1d110*/  IMAD R5, R5, UR4, RZ ;  /* 0x0000000405057c24 */ /* 0x000fe2000f8e02ff */
[----:B------:R-:W-:Y:S01]  /*1d120*/  PRMT R91, RZ, 0x7610, R91 ;  /* 0x00007610ff5b7816 */ /* 0x000fe2000000005b */
[----:B------:R-:W-:Y:S01]  /*1d130*/  @!P3 IMAD.MOV R4, RZ, RZ, -R4 ;  /* 0x000000ffff04b224 */ /* 0x000fe200078e0a04 */
[----:B------:R-:W-:Y:S01]  /*1d140*/  LEA R11, P3, R6, R72, 0x1 ;  /* 0x00000048060b7211 */ /* 0x000fe200078608ff */
[----:B------:R-:W1:Y:S01]  /*1d150*/  LDCU UR4, c[0x0][0x3b0] ;  /* 0x00007600ff0477ac */ /* 0x000e620008000800 */
[----:B------:R-:W-:-:S02]  /*1d160*/  PRMT R90, RZ, 0x7610, R90 ;  /* 0x00007610ff5a7816 */ /* 0x000fc4000000005a */
[----:B------:R-:W-:Y:S01]  /*1d170*/  PRMT R89, RZ, 0x7610, R89 ;  /* 0x00007610ff597816 */ /* 0x000fe20000000059 */
[----:B------:R-:W1:Y:S01]  /*1d180*/  LDCU UR7, c[0x0][0x3b0] ;  /* 0x00007600ff0777ac */ /* 0x000e620008000800 */
[----:B0-----:R-:W4:Y:S04]  /*1d190*/  LDL.LU R9, [R1+0x310] ;  /* 0x0003100001097983 */ /* 0x001f280000300800 */
[----:B------:R0:W-:Y:S04]  /*1d1a0*/  STL [R1+0xc], R17 ;  /* 0x00000c1101007387 */ /* 0x0001e80000100800 */
[----:B------:R1:W-:Y:S01]  /*1d1b0*/  STL [R1+0x8], R3 ;  /* 0x0000080301007387 */ /* 0x0003e20000100800 */
[----:B0-----:R-:W-:-:S02]  /*1d1c0*/  LEA.HI.X.SX32 R17, R6, R69, 0x1, P3 ;  /* 0x0000004506117211 */ /* 0x001fc400018f0eff */
[----:B-1----:R-:W-:Y:S02]  /*1d1d0*/  LEA R3, P6, R5, R72, 0x1 ;  /* 0x0000004805037211 */ /* 0x002fe400078c08ff */
[----:B------:R-:W-:Y:S01]  /*1d1e0*/  SEL R6, R73, R4, !P1 ;  /* 0x0000000449067207 */ /* 0x000fe20004800000 */
[----:B------:R-:W-:Y:S01]  /*1d1f0*/  @P0 IMAD.MOV.U32 R4, RZ, RZ, R11 ;  /* 0x000000ffff040224 */ /* 0x000fe200078e000b */
[----:B------:R-:W-:Y:S01]  /*1d200*/  LEA.HI.X.SX32 R7, R5, R69, 0x1, P6 ;  /* 0x0000004505077211 */ /* 0x000fe200030f0eff */
[----:B------:R-:W-:-:S05]  /*1d210*/  @P0 IMAD.MOV.U32 R5, RZ, RZ, R17 ;  /* 0x000000ffff050224 */ /* 0x000fca00078e0011 */
[----:B------:R0:W4:Y:S02]  /*1d220*/  @P0 LDG.E.U16 R8, desc[UR20][R4.64] ;  /* 0x0000001404080981 */ /* 0x000124000c1e1500 */
[----:B0-----:R-:W-:Y:S02]  /*1d230*/  @P0 IMAD.MOV.U32 R4, RZ, RZ, R3 ;  /* 0x000000ffff040224 */ /* 0x001fe400078e0003 */
[----:B------:R-:W-:-:S05]  /*1d240*/  @P0 IMAD.MOV.U32 R5, RZ, RZ, R7 ;  /* 0x000000ffff050224 */ /* 0x000fca00078e0007 */
[----:B------:R0:W4:Y:S04]  /*1d250*/  @P0 LDG.E.U16 R2, desc[UR20][R4.64] ;  /* 0x0000001404020981 */ /* 0x000128000c1e1500 */
[----:B------:R1:W-:Y:S01]  /*1d260*/  STL [R1+0x754], R11 ;  /* 0x0007540b01007387 */ /* 0x0003e20000100800 */
[----:B------:R-:W-:Y:S01]  /*1d270*/  IMAD R6, R6, UR5, RZ ;  /* 0x0000000506067c24 */ /* 0x000fe2000f8e02ff */
[----:B------:R-:W1:Y:S02]  /*1d280*/  LDCU UR5, c[0x0][0x3b0] ;  /* 0x00007600ff0577ac */ /* 0x000e640008000800 */
[----:B------:R-:W-:Y:S04]  /*1d290*/  STL [R1+0x3ac], R16 ;  /* 0x0003ac1001007387 */ /* 0x000fe80000100800 */
[----:B------:R-:W-:Y:S04]  /*1d2a0*/  STL [R1+0x784], R3 ;  /* 0x0007840301007387 */ /* 0x000fe80000100800 */
[----:B------:R-:W-:Y:S01]  /*1d2b0*/  STL [R1+0x750], R17 ;  /* 0x0007501101007387 */ /* 0x000fe20000100800 */
[----:B0-----:R-:W-:Y:S01]  /*1d2c0*/  IMAD.MOV.U32 R4, RZ, RZ, R16 ;  /* 0x000000ffff047224 */ /* 0x001fe200078e0010 */
[----:B--2---:R-:W-:-:S02]  /*1d2d0*/  ISETP.GT.U32.AND P5, PT, R68, R10, PT ;  /* 0x0000000a4400720c */ /* 0x004fc40003fa4070 */
[----:B---3--:R-:W-:-:S11]  /*1d2e0*/  ISETP.GT.U32.AND P4, PT, R68, R12, PT ;  /* 0x0000000c4400720c */ /* 0x008fd60003f84070 */
[--C-:B------:R-:W-:Y:S01]  /*1d2f0*/  @!P5 IMAD.IADD R10, R10, 0x1, -R68.reuse ;  /* 0x000000010a0ad824 */ /* 0x100fe200078e0a44 */
[----:B------:R-:W-:Y:S02]  /*1d300*/  ISETP.GE.AND P3, PT, R14, RZ, PT ;  /* 0x000000ff0e00720c */ /* 0x000fe40003f66270 */
[----:B------:R-:W2:Y:S04]  /*1d310*/  LDL R14, [R1+0x11c4] ;  /* 0x0011c400010e7983 */ /* 0x000ea80000100800 */
[----:B------:R-:W3:Y:S04]  /*1d320*/  LDL.LU R15, [R1+0x30c] ;  /* 0x00030c00010f7983 */ /* 0x000ee80000300800 */
[----:B------:R-:W-:Y:S04]  /*1d330*/  STL [R1+0x780], R7 ;  /* 0x0007800701007387 */ /* 0x000fe80000100800 */
[----:B-1----:R-:W3:Y:S01]  /*1d340*/  LDL.LU R11, [R1+0x2e8] ;  /* 0x0002e800010b7983 */ /* 0x002ee20000300800 */
[----:B------:R-:W-:Y:S01]  /*1d350*/  ISETP.GT.U32.AND P5, PT, R68, R10, PT ;  /* 0x0000000a4400720c */ /* 0x000fe20003fa4070 */
[----:B------:R-:W-:Y:S01]  /*1d360*/  @!P4 IMAD.IADD R12, R12, 0x1, -R68 ;  /* 0x000000010c0cc824 */ /* 0x000fe200078e0a44 */
[----:B----4-:R-:W-:Y:S01]  /*1d370*/  ISETP.GE.AND P4, PT, R13, RZ, PT ;  /* 0x000000ff0d00720c */ /* 0x010fe20003f86270 */
[----:B------:R-:W-:-:S05]  /*1d380*/  @!P3 IMAD.MOV R4, RZ, RZ, -R4 ;  /* 0x000000ffff04b224 */ /* 0x000fca00078e0a04 */
[----:B------:R-:W-:-:S05]  /*1d390*/  SEL R4, R73, R4, !P1 ;  /* 0x0000000449047207 */ /* 0x000fca0004800000 */
[----:B------:R-:W-:Y:S02]  /*1d3a0*/  @!P5 IMAD.IADD R10, R10, 0x1, -R68 ;  /* 0x000000010a0ad824 */ /* 0x000fe400078e0a44 */
[----:B------:R-:W-:Y:S01]  /*1d3b0*/  IMAD R4, R4, UR12, RZ ;  /* 0x0000000c04047c24 */ /* 0x000fe2000f8e02ff */
[----:B------:R0:W-:Y:S01]  /*1d3c0*/  STL [R1], R2 ;  /* 0x0000000201007387 */ /* 0x0001e20000100800 */
[----:B------:R-:W-:Y:S01]  /*1d3d0*/  IMAD.MOV.U32 R5, RZ, RZ, R10 ;  /* 0x000000ffff057224 */ /* 0x000fe200078e000a */
[----:B------:R-:W-:Y:S01]  /*1d3e0*/  ISETP.GT.U32.AND P3, PT, R68, R12, PT ;  /* 0x0000000c4400720c */ /* 0x000fe20003f64070 */
[----:B------:R-:W1:Y:S01]  /*1d3f0*/  LDCU UR12, c[0x0][0x3b0] ;  /* 0x00007600ff0c77ac */ /* 0x000e620008000800 */
[----:B0-----:R-:W-:-:S04]  /*1d400*/  LEA R2, P6, R6, R72, 0x1 ;  /* 0x0000004806027211 */ /* 0x001fc800078c08ff */
[----:B------:R-:W-:Y:S01]  /*1d410*/  LEA.HI.X.SX32 R3, R6, R69, 0x1, P6 ;  /* 0x0000004506037211 */ /* 0x000fe200030f0eff */
[----:B------:R-:W-:-:S04]  /*1d420*/  @P0 IMAD.MOV.U32 R6, RZ, RZ, R2 ;  /* 0x000000ffff060224 */ /* 0x000fc800078e0002 */
[----:B------:R-:W-:-:S05]  /*1d430*/  @P0 IMAD.MOV.U32 R7, RZ, RZ, R3 ;  /* 0x000000ffff070224 */ /* 0x000fca00078e0003 */
[----:B------:R0:W4:Y:S01]  /*1d440*/  @P0 LDG.E.U16 R91, desc[UR20][R6.64] ;  /* 0x00000014065b0981 */ /* 0x000122000c1e1500 */
[----:B------:R-:W-:-:S03]  /*1d450*/  @!P4 IMAD.MOV R5, RZ, RZ, -R5 ;  /* 0x000000ffff05c224 */ /* 0x000fc600078e0a05 */
[----:B------:R0:W-:Y:S04]  /*1d460*/  STL [R1+0x7b4], R2 ;  /* 0x0007b40201007387 */ /* 0x0001e80000100800 */
[----:B------:R1:W-:Y:S01]  /*1d470*/  STL [R1+0x398], R10 ;  /* 0x0003980a01007387 */ /* 0x0003e20000100800 */
[----:B0-----:R-:W-:-:S03]  /*1d480*/  LEA R2, P4, R4, R72, 0x1 ;  /* 0x0000004804027211 */ /* 0x001fc600078808ff */
[----:B------:R0:W-:Y:S02]  /*1d490*/  STL [R1+0x7b0], R3 ;  /* 0x0007b00301007387 */ /* 0x0001e40000100800 */
[----:B------:R-:W-:Y:S02]  /*1d4a0*/  @P0 IMAD.MOV.U32 R6, RZ, RZ, R2 ;  /* 0x000000ffff060224 */ /* 0x000fe400078e0002 */
[----:B------:R-:W4:Y:S01]  /*1d4b0*/  LDL R13, [R1+0x11d8] ;  /* 0x0011d800010d7983 */ /* 0x000f220000100800 */
[----:B------:R-:W-:-:S03]  /*1d4c0*/  @!P3 IMAD.IADD R12, R12, 0x1, -R68 ;  /* 0x000000010c0cb824 */ /* 0x000fc600078e0a44 */
[----:B-1----:R-:W4:Y:S01]  /*1d4d0*/  LDL.LU R10, [R1+0x2a0] ;  /* 0x0002a000010a7983 */ /* 0x002f220000300800 */
[----:B0-----:R-:W-:-:S05]  /*1d4e0*/  LEA.HI.X.SX32 R3, R4, R69, 0x1, P4 ;  /* 0x0000004504037211 */ /* 0x001fca00020f0eff */
[----:B------:R-:W-:-:S05]  /*1d4f0*/  @P0 IMAD.MOV.U32 R7, RZ, RZ, R3 ;  /* 0x000000ffff070224 */ /* 0x000fca00078e0003 */
[----:B------:R0:W4:Y:S01]  /*1d500*/  @P0 LDG.E.U16 R90, desc[UR20][R6.64] ;  /* 0x00000014065a0981 */ /* 0x000122000c1e1500 */
[----:B------:R-:W-:Y:S01]  /*1d510*/  ISETP.GT.U32.AND P6, PT, R68, R9, PT ;  /* 0x000000094400720c */ /* 0x000fe20003fc4070 */
[----:B------:R-:W-:Y:S01]  /*1d520*/  IMAD.MOV.U32 R4, RZ, RZ, R12 ;  /* 0x000000ffff047224 */ /* 0x000fe200078e000c */
[----:B------:R-:W-:-:S05]  /*1d530*/  SEL R5, R73, R5, !P1 ;  /* 0x0000000549057207 */ /* 0x000fca0004800000 */
[----:B------:R-:W-:Y:S01]  /*1d540*/  IMAD R5, R5, UR4, RZ ;  /* 0x0000000405057c24 */ /* 0x000fe2000f8e02ff */
[----:B------:R-:W-:Y:S01]  /*1d550*/  PRMT R88, RZ, 0x7610, R88 ;  /* 0x00007610ff587816 */ /* 0x000fe20000000058 */
[----:B------:R-:W1:Y:S04]  /*1d560*/  LDCU UR4, c[0x0][0x3b0] ;  /* 0x00007600ff0477ac */ /* 0x000e680008000800 */
[----:B------:R-:W-:Y:S01]  /*1d570*/  @!P6 IMAD.IADD R9, R9, 0x1, -R68 ;  /* 0x000000010909e824 */ /* 0x000fe200078e0a44 */
[----:B--2---:R-:W-:Y:S02]  /*1d580*/  ISETP.GE.AND P5, PT, R14, RZ, PT ;  /* 0x000000ff0e00720c */ /* 0x004fe40003fa6270 */
[----:B---3--:R-:W-:-:S11]  /*1d590*/  ISETP.GT.U32.AND P6, PT, R68, R11, PT ;  /* 0x0000000b4400720c */ /* 0x008fd60003fc4070 */
[----:B------:R-:W-:-:S05]  /*1d5a0*/  @!P5 IMAD.MOV R4, RZ, RZ, -R4 ;  /* 0x000000ffff04d224 */ /* 0x000fca00078e0a04 */
[----:B------:R-:W-:-:S05]  /*1d5b0*/  SEL R4, R73, R4, !P1 ;  /* 0x0000000449047207 */ /* 0x000fca0004800000 */
[----:B0-----:R-:W-:Y:S01]  /*1d5c0*/  IMAD R6, R4, UR5, RZ ;  /* 0x0000000504067c24 */ /* 0x001fe2000f8e02ff */
[----:B----4-:R-:W-:Y:S01]  /*1d5d0*/  STL [R1+0x12ec], R91 ;  /* 0x0012ec5b01007387 */ /* 0x010fe20000100800 */
[----:B------:R-:W-:Y:S01]  /*1d5e0*/  @!P6 IMAD.IADD R11, R11, 0x1, -R68 ;  /* 0x000000010b0be824 */ /* 0x000fe200078e0a44 */
[----:B------:R-:W-:Y:S01]  /*1d5f0*/  ISETP.GT.U32.AND P3, PT, R68, R15, PT ;  /* 0x0000000f4400720c */ /* 0x000fe20003f64070 */
[----:B------:R-:W0:Y:S01]  /*1d600*/  LDCU UR5, c[0x0][0x3b0] ;  /* 0x00007600ff0577ac */ /* 0x000e220008000800 */
[----:B------:R-:W-:Y:S04]  /*1d610*/  STL [R1+0x4], R8 ;  /* 0x0000040801007387 */ /* 0x000fe80000100800 */
[----:B------:R-:W-:Y:S04]  /*1d620*/  STL [R1+0x7e4], R2 ;  /* 0x0007e40201007387 */ /* 0x000fe80000100800 */
[----:B------:R-:W-:Y:S04]  /*1d630*/  STL [R1+0x38c], R12 ;  /* 0x00038c0c01007387 */ /* 0x000fe80000100800 */
[----:B------:R2:W-:Y:S04]  /*1d640*/  STL [R1+0x7e0], R3 ;  /* 0x0007e00301007387 */ /* 0x0005e80000100800 */
[----:B------:R-:W3:Y:S04]  /*1d650*/  LDL R17, [R1+0x11f8] ;  /* 0x0011f80001117983 */ /* 0x000ee80000100800 */
[----:B------:R-:W4:Y:S01]  /*1d660*/  LDL R16, [R1+0x1214] ;  /* 0x0012140001107983 */ /* 0x000f220000100800 */
[----:B--2---:R-:W-:-:S03]  /*1d670*/  LEA R3, P5, R5, R72, 0x1 ;  /* 0x0000004805037211 */ /* 0x004fc600078a08ff */
[----:B------:R-:W2:Y:S01]  /*1d680*/  LDL.LU R12, [R1+0x294] ;  /* 0x00029400010c7983 */ /* 0x000ea20000300800 */
[----:B------:R-:W-:Y:S01]  /*1d690*/  LEA.HI.X.SX32 R8, R5, R69, 0x1, P5 ;  /* 0x0000004505087211 */ /* 0x000fe200028f0eff */
[----:B------:R-:W-:Y:S01]  /*1d6a0*/  @P0 IMAD.MOV.U32 R4, RZ, RZ, R3 ;  /* 0x000000ffff040224 */ /* 0x000fe200078e0003 */
[----:B------:R-:W-:-:S03]  /*1d6b0*/  LEA R2, P6, R6, R72, 0x1 ;  /* 0x0000004806027211 */ /* 0x000fc600078c08ff */
[----:B------:R-:W-:Y:S01]  /*1d6c0*/  @P0 IMAD.MOV.U32 R5, RZ, RZ, R8 ;  /* 0x000000ffff050224 */ /* 0x000fe200078e0008 */
[----:B------:R-:W-:Y:S04]  /*1d6d0*/  STL [R1+0x12f0], R90 ;  /* 0x0012f05a01007387 */ /* 0x000fe80000100800 */
[----:B------:R0:W-:Y:S04]  /*1d6e0*/  STL [R1+0x814], R3 ;  /* 0x0008140301007387 */ /* 0x0001e80000100800 */
[----:B------:R1:W2:Y:S01]  /*1d6f0*/  @P0 LDG.E.U16 R89, desc[UR20][R4.64] ;  /* 0x0000001404590981 */ /* 0x0002a2000c1e1500 */
[----:B------:R-:W-:Y:S01]  /*1d700*/  @!P3 IMAD.IADD R15, R15, 0x1, -R68 ;  /* 0x000000010f0fb824 */ /* 0x000fe200078e0a44 */
[----:B------:R-:W-:-:S02]  /*1d710*/  ISETP.GT.U32.AND P4, PT, R68, R9, PT ;  /* 0x000000094400720c */ /* 0x000fc40003f84070 */
[----:B------:R-:W-:Y:S01]  /*1d720*/  ISETP.GE.AND P5, PT, R13, RZ, PT ;  /* 0x000000ff0d00720c */ /* 0x000fe20003fa6270 */
[----:B------:R-:W2:Y:S01]  /*1d730*/  LDL R14, [R1+0x1238] ;  /* 0x00123800010e7983 */ /* 0x000ea20000100800 */
[----:B0-----:R-:W-:Y:S01]  /*1d740*/  LEA.HI.X.SX32 R3, R6, R69, 0x1, P6 ;  /* 0x0000004506037211 */ /* 0x001fe200030f0eff */
[----:B------:R-:W-:-:S04]  /*1d750*/  @P0 IMAD.MOV.U32 R6, RZ, RZ, R2 ;  /* 0x000000ffff060224 */ /* 0x000fc800078e0002 */
[----:B------:R-:W-:-:S05]  /*1d760*/  @P0 IMAD.MOV.U32 R7, RZ, RZ, R3 ;  /* 0x000000ffff070224 */ /* 0x000fca00078e0003 */
[----:B------:R0:W2:Y:S01]  /*1d770*/  @P0 LDG.E.U16 R88, desc[UR20][R6.64] ;  /* 0x0000001406580981 */ /* 0x0000a2000c1e1500 */
[C---:B------:R-:W-:Y:S01]  /*1d780*/  ISETP.GT.U32.AND P3, PT, R68.reuse, R15, PT ;  /* 0x0000000f4400720c */ /* 0x040fe20003f64070 */
[----:B------:R-:W-:Y:S01]  /*1d790*/  @!P4 IMAD.IADD R9, R9, 0x1, -R68 ;  /* 0x000000010909c824 */ /* 0x000fe200078e0a44 */
[C---:B------:R-:W-:Y:S02]  /*1d7a0*/  ISETP.GT.U32.AND P4, PT, R68.reuse, R10, PT ;  /* 0x0000000a4400720c */ /* 0x040fe40003f84070 */
[----:B------:R-:W-:-:S09]  /*1d7b0*/  ISETP.GT.U32.AND P6, PT, R68, R11, PT ;  /* 0x0000000b4400720c */ /* 0x000fd20003fc4070 */
[----:B------:R-:W-:Y:S02]  /*1d7c0*/  @!P3 IMAD.IADD R15, R15, 0x1, -R68 ;  /* 0x000000010f0fb824 */ /* 0x000fe400078e0a44 */
[----:B-1----:R-:W-:Y:S02]  /*1d7d0*/  IMAD.MOV.U32 R5, RZ, RZ, R9 ;  /* 0x000000ffff057224 */ /* 0x002fe400078e0009 */
[----:B------:R-:W-:Y:S01]  /*1d7e0*/  IMAD.MOV.U32 R4, RZ, RZ, R15 ;  /* 0x000000ffff047224 */ /* 0x000fe200078e000f */
[----:B------:R1:W-:Y:S01]  /*1d7f0*/  STL [R1+0x810], R8 ;  /* 0x0008100801007387 */ /* 0x0003e20000100800 */
[----:B------:R-:W-:-:S03]  /*1d800*/  @!P5 IMAD.MOV R5, RZ, RZ, -R5 ;  /* 0x000000ffff05d224 */ /* 0x000fc600078e0a05 */
[----:B------:R-:W-:Y:S02]  /*1d810*/  STL [R1+0x310], R9 ;  /* 0x0003100901007387 */ /* 0x000fe40000100800 */
[----:B0-----:R-:W-:Y:S02]  /*1d820*/  SEL R6, R73, R5, !P1 ;  /* 0x0000000549067207 */ /* 0x001fe40004800000 */
[----:B------:R-:W2:Y:S01]  /*1d830*/  LDL.LU R13, [R1+0x274] ;  /* 0x00027400010d7983 */ /* 0x000ea20000300800 */
[--C-:B------:R-:W-:Y:S02]  /*1d840*/  @!P4 IMAD.IADD R10, R10, 0x1, -R68.reuse ;  /* 0x000000010a0ac824 */ /* 0x100fe400078e0a44 */
[--C-:B------:R-:W-:Y:S02]  /*1d850*/  @!P6 IMAD.IADD R11, R11, 0x1, -R68.reuse ;  /* 0x000000010b0be824 */ /* 0x100fe400078e0a44 */
[----:B------:R-:W-:Y:S01]  /*1d860*/  IMAD R7, R6, UR4, RZ ;  /* 0x0000000406077c24 */ /* 0x000fe2000f8e02ff */
[----:B------:R-:W-:Y:S01]  /*1d870*/  ISETP.GT.U32.AND P4, PT, R68, R10, PT ;  /* 0x0000000a4400720c */ /* 0x000fe20003f84070 */
[----:B------:R-:W-:Y:S01]  /*1d880*/  IMAD.MOV.U32 R5, RZ, RZ, R11 ;  /* 0x000000ffff057224 */ /* 0x000fe200078e000b */
[----:B------:R0:W-:Y:S01]  /*1d890*/  STL [R1+0x844], R2 ;  /* 0x0008440201007387 */ /* 0x0001e20000100800 */
[----:B------:R-:W-:Y:S01]  /*1d8a0*/  PRMT R87, RZ, 0x7610, R87 ;  /* 0x00007610ff577816 */ /* 0x000fe20000000057 */
[----:B------:R-:W0:Y:S09]  /*1d8b0*/  LDCU UR4, c[0x0][0x3b0] ;  /* 0x00007600ff0477ac */ /* 0x000e320008000800 */
[----:B------:R-:W-:Y:S01]  /*1d8c0*/  @!P4 IMAD.IADD R10, R10, 0x1, -R68 ;  /* 0x000000010a0ac824 */ /* 0x000fe200078e0a44 */
[----:B------:R-:W-:-:S02]  /*1d8d0*/  PRMT R86, RZ, 0x7610, R86 ;  /* 0x00007610ff567816 */ /* 0x000fc40000000056 */
[----:B---3--:R-:W-:Y:S02]  /*1d8e0*/  ISETP.GE.AND P3, PT, R17, RZ, PT ;  /* 0x000000ff1100720c */ /* 0x008fe40003f66270 */
[----:B----4-:R-:W-:-:S11]  /*1d8f0*/  ISETP.GE.AND P5, PT, R16, RZ, PT ;  /* 0x000000ff1000720c */ /* 0x010fd60003fa6270 */
[----:B------:R-:W-:Y:S01]  /*1d900*/  @!P3 IMAD.MOV R4, RZ, RZ, -R4 ;  /* 0x000000ffff04b224 */ /* 0x000fe200078e0a04 */
[----:B--2---:R-:W-:-:S04]  /*1d910*/  ISETP.GT.U32.AND P3, PT, R68, R12, PT ;  /* 0x0000000c4400720c */ /* 0x004fc80003f64070 */
[----:B------:R-:W-:Y:S01]  /*1d920*/  SEL R4, R73, R4, !P1 ;  /* 0x0000000449047207 */ /* 0x000fe20004800000 */
[----:B------:R-:W-:-:S04]  /*1d930*/  @!P5 IMAD.MOV R5, RZ, RZ, -R5 ;  /* 0x000000ffff05d224 */ /* 0x000fc800078e0a05 */
[----:B------:R-:W-:Y:S01]  /*1d940*/  IMAD R6, R4, UR5, RZ ;  /* 0x0000000504067c24 */ /* 0x000fe2000f8e02ff */
[----:B-1----:R-:W-:-:S03]  /*1d950*/  LEA R8, P5, R7, R72, 0x1 ;  /* 0x0000004807087211 */ /* 0x002fc600078a08ff */
[----:B------:R-:W-:Y:S01]  /*1d960*/  @!P3 IMAD.IADD R12, R12, 0x1, -R68 ;  /* 0x000000010c0cb824 */ /* 0x000fe200078e0a44 */
[----:B0-----:R-:W-:Y:S01]  /*1d970*/  LEA R2, P3, R6, R72, 0x1 ;  /* 0x0000004806027211 */ /* 0x001fe200078608ff */
[----:B------:R-:W-:Y:S01]  /*1d980*/  STL [R1+0x12f4], R89 ;  /* 0x0012f45901007387 */ /* 0x000fe20000100800 */
[----:B------:R-:W-:Y:S01]  /*1d990*/  LEA.HI.X.SX32 R7, R7, R69, 0x1, P5 ;  /* 0x0000004507077211 */ /* 0x000fe200028f0eff */
[----:B------:R-:W-:Y:S01]  /*1d9a0*/  IMAD.MOV.U32 R4, RZ, RZ, R10 ;  /* 0x000000ffff047224 */ /* 0x000fe200078e000a */
[----:B------:R-:W-:Y:S01]  /*1d9b0*/  ISETP.GE.AND P6, PT, R14, RZ, PT ;  /* 0x000000ff0e00720c */ /* 0x000fe20003fc6270 */
[----:B------:R0:W-:Y:S01]  /*1d9c0*/  STL [R1+0x840], R3 ;  /* 0x0008400301007387 */ /* 0x0001e20000100800 */
[----:B------:R-:W-:Y:S01]  /*1d9d0*/  SEL R5, R73, R5, !P1 ;  /* 0x0000000549057207 */ /* 0x000fe20004800000 */
[----:B------:R-:W1:Y:S02]  /*1d9e0*/  LDCU UR5, c[0x0][0x3b0] ;  /* 0x00007600ff0577ac */ /* 0x000e640008000800 */
[----:B------:R2:W-:Y:S04]  /*1d9f0*/  STL [R1+0x30c], R15 ;  /* 0x00030c0f01007387 */ /* 0x0005e80000100800 */
[----:B------:R-:W3:Y:S01]  /*1da00*/  LDL.LU R9, [R1+0x260] ;  /* 0x0002600001097983 */ /* 0x000ee20000300800 */
[----:B0-----:R-:W-:Y:S01]  /*1da10*/  LEA.HI.X.SX32 R3, R6, R69, 0x1, P3 ;  /* 0x0000004506037211 */ /* 0x001fe200018f0eff */
[----:B------:R-:W-:-:S02]  /*1da20*/  @P0 IMAD.MOV.U32 R6, RZ, RZ, R8 ;  /* 0x000000ffff060224 */ /* 0x000fc400078e0008 */
[----:B------:R-:W-:Y:S04]  /*1da30*/  STL [R1+0x12f8], R88 ;  /* 0x0012f85801007387 */ /* 0x000fe80000100800 */
[----:B------:R0:W4:Y:S04]  /*1da40*/  @P0 LDG.E.U16 R87, desc[UR20][R6.64] ;  /* 0x0000001406570981 */ /* 0x000128000c1e1500 */
[----:B--2---:R-:W2:Y:S04]  /*1da50*/  LDL.LU R15, [R1+0x23c] ;  /* 0x00023c00010f7983 */ /* 0x004ea80000300800 */
[----:B------:R-:W-:Y:S04]  /*1da60*/  STL [R1+0x2e8], R11 ;  /* 0x0002e80b01007387 */ /* 0x000fe80000100800 */
[----:B------:R1:W-:Y:S01]  /*1da70*/  STL [R1+0x2a0], R10 ;  /* 0x0002a00a01007387 */ /* 0x0003e20000100800 */
[----:B0-----:R-:W-:-:S03]  /*1da80*/  @P0 IMAD.MOV.U32 R6, RZ, RZ, R2 ;  /* 0x000000ffff060224 */ /* 0x001fc600078e0002 */
[----:B-1----:R-:W2:Y:S04]  /*1da90*/  LDL R10, [R1+0x1254] ;  /* 0x00125400010a7983 */ /* 0x002ea80000100800 */
[----:B------:R-:W-:Y:S04]  /*1daa0*/  STL [R1+0x874], R8 ;  /* 0x0008740801007387 */ /* 0x000fe80000100800 */
[----:B------:R-:W-:Y:S04]  /*1dab0*/  STL [R1+0x8a4], R2 ;  /* 0x0008a40201007387 */ /* 0x000fe80000100800 */
[----:B------:R0:W-:Y:S01]  /*1dac0*/  STL [R1+0x870], R7 ;  /* 0x0008700701007387 */ /* 0x0001e20000100800 */
[----:B------:R-:W-:Y:S01]  /*1dad0*/  ISETP.GT.U32.AND P4, PT, R68, R13, PT ;  /* 0x0000000d4400720c */ /* 0x000fe20003f84070 */
[----:B------:R-:W-:-:S02]  /*1dae0*/  @!P6 IMAD.MOV R4, RZ, RZ, -R4 ;  /* 0x000000ffff04e224 */ /* 0x000fc400078e0a04 */
[----:B0-----:R-:W-:Y:S01]  /*1daf0*/  @P0 IMAD.MOV.U32 R7, RZ, RZ, R3 ;  /* 0x000000ffff070224 */ /* 0x001fe200078e0003 */
[----:B------:R-:W3:Y:S04]  /*1db00*/  LDL R14, [R1+0x126c] ;  /* 0x00126c00010e7983 */ /* 0x000ee80000100800 */
[----:B------:R-:W3:Y:S01]  /*1db10*/  @P0 LDG.E.U16 R86, desc[UR20][R6.64] ;  /* 0x0000001406560981 */ /* 0x000ee2000c1e1500 */
[----:B------:R-:W-:Y:S01]  /*1db20*/  ISETP.GT.U32.AND P6, PT, R68, R12, PT ;  /* 0x0000000c4400720c */ /* 0x000fe20003fc4070 */
[----:B------:R-:W-:Y:S01]  /*1db30*/  IMAD R5, R5, UR7, RZ ;  /* 0x0000000705057c24 */ /* 0x000fe2000f8e02ff */
[----:B------:R-:W-:Y:S02]  /*1db40*/  SEL R4, R73, R4, !P1 ;  /* 0x0000000449047207 */ /* 0x000fe40004800000 */
[----:B------:R-:W-:Y:S01]  /*1db50*/  @!P4 IMAD.IADD R13, R13, 0x1, -R68 ;  /* 0x000000010d0dc824 */ /* 0x000fe200078e0a44 */
[----:B------:R0:W-:Y:S01]  /*1db60*/  STL [R1+0x8a0], R3 ;  /* 0x0008a00301007387 */ /* 0x0001e20000100800 */
[----:B------:R-:W-:Y:S01]  /*1db70*/  PRMT R85, RZ, 0x7610, R85 ;  /* 0x00007610ff557816 */ /* 0x000fe20000000055 */
[----:B------:R-:W1:Y:S01]  /*1db80*/  LDCU UR7, c[0x0][0x3b0] ;  /* 0x00007600ff0777ac */ /* 0x000e620008000800 */
[----:B------:R-:W-:Y:S01]  /*1db90*/  IMAD R4, R4, UR12, RZ ;  /* 0x0000000c04047c24 */ /* 0x000fe2000f8e02ff */
[----:B------:R-:W-:-:S02]  /*1dba0*/  LEA R8, P4, R5, R72, 0x1 ;  /* 0x0000004805087211 */ /* 0x000fc400078808ff */
[----:B------:R-:W-:Y:S01]  /*1dbb0*/  PRMT R84, RZ, 0x7610, R84 ;  /* 0x00007610ff547816 */ /* 0x000fe20000000054 */
[----:B------:R-:W1:Y:S01]  /*1dbc0*/  LDCU UR12, c[0x0][0x3b0] ;  /* 0x00007600ff0c77ac */ /* 0x000e620008000800 */
[----:B------:R-:W-:Y:S01]  /*1dbd0*/  LEA.HI.X.SX32 R17, R5, R69, 0x1, P4 ;  /* 0x0000004505117211 */ /* 0x000fe200020f0eff */
[----:B------:R-:W-:Y:S01]  /*1dbe0*/  @!P6 IMAD.IADD R12, R12, 0x1, -R68 ;  /* 0x000000010c0ce824 */ /* 0x000fe200078e0a44 */
[----:B------:R-:W-:-:S03]  /*1dbf0*/  LEA R2, P6, R4, R72, 0x1 ;  /* 0x0000004804027211 */ /* 0x000fc600078c08ff */
[----:B------:R-:W-:Y:S01]  /*1dc00*/  @P0 IMAD.MOV.U32 R5, RZ, RZ, R17 ;  /* 0x000000ffff050224 */ /* 0x000fe200078e0011 */
[----:B0-----:R-:W-:Y:S01]  /*1dc10*/  LEA.HI.X.SX32 R3, R4, R69, 0x1, P6 ;  /* 0x0000004504037211 */ /* 0x001fe200030f0eff */
[----:B------:R-:W-:-:S05]  /*1dc20*/  @P0 IMAD.MOV.U32 R4, RZ, RZ, R8 ;  /* 0x000000ffff040224 */ /* 0x000fca00078e0008 */
[----:B------:R0:W3:Y:S02]  /*1dc30*/  @P0 LDG.E.U16 R85, desc[UR20][R4.64] ;  /* 0x0000001404550981 */ /* 0x0000e4000c1e1500 */
[----:B0-----:R-:W-:Y:S02]  /*1dc40*/  @P0 IMAD.MOV.U32 R4, RZ, RZ, R2 ;  /* 0x000000ffff040224 */ /* 0x001fe400078e0002 */
[----:B------:R-:W-:-:S05]  /*1dc50*/  @P0 IMAD.MOV.U32 R5, RZ, RZ, R3 ;  /* 0x000000ffff050224 */ /* 0x000fca00078e0003 */
[----:B------:R0:W3:Y:S04]  /*1dc60*/  @P0 LDG.E.U16 R84, desc[UR20][R4.64] ;  /* 0x0000001404540981 */ /* 0x0000e8000c1e1500 */
[----:B----4-:R-:W-:Y:S04]  /*1dc70*/  STL [R1+0x12fc], R87 ;  /* 0x0012fc5701007387 */ /* 0x010fe80000100800 */
[----:B------:R-:W4:Y:S04]  /*1dc80*/  LDL R16, [R1+0x129c] ;  /* 0x00129c0001107983 */ /* 0x000f280000100800 */
[----:B------:R-:W4:Y:S01]  /*1dc90*/  LDL.LU R11, [R1+0x214] ;  /* 0x00021400010b7983 */ /* 0x000f220000300800 */
[----:B--2---:R-:W-:-:S03]  /*1dca0*/  ISETP.GE.AND P4, PT, R10, RZ, PT ;  /* 0x000000ff0a00720c */ /* 0x004fc60003f86270 */
[----:B---3--:R-:W-:Y:S04]  /*1dcb0*/  STL [R1+0x1300], R86 ;  /* 0x0013005601007387 */ /* 0x008fe80000100800 */
[----:B------:R-:W-:Y:S04]  /*1dcc0*/  STL [R1+0x8d4], R8 ;  /* 0x0008d40801007387 */ /* 0x000fe80000100800 */
[----:B------:R2:W-:Y:S04]  /*1dcd0*/  STL [R1+0x294], R12 ;  /* 0x0002940c01007387 */ /* 0x0005e80000100800 */
[----:B------:R-:W-:Y:S04]  /*1dce0*/  STL [R1+0x904], R2 ;  /* 0x0009040201007387 */ /* 0x000fe80000100800 */
[----:B------:R-:W-:Y:S04]  /*1dcf0*/  STL [R1+0x8d0], R17 ;  /* 0x0008d01101007387 */ /* 0x000fe80000100800 */
[----:B------:R-:W3:Y:S01]  /*1dd00*/  LDL R10, [R1+0x12c8] ;  /* 0x0012c800010a7983 */ /* 0x000ee20000100800 */
[----:B------:R-:W-:-:S02]  /*1dd10*/  ISETP.GT.U32.AND P5, PT, R68, R9, PT ;  /* 0x000000094400720c */ /* 0x000fc40003fa4070 */
[----:B------:R-:W-:Y:S02]  /*1dd20*/  ISETP.GT.U32.AND P3, PT, R68, R15, PT ;  /* 0x0000000f4400720c */ /* 0x000fe40003f64070 */
[----:B------:R-:W-:-:S09]  /*1dd30*/  ISETP.GE.AND P6, PT, R14, RZ, PT ;  /* 0x000000ff0e00720c */ /* 0x000fd20003fc6270 */
[--C-:B------:R-:W-:Y:S01]  /*1dd40*/  @!P5 IMAD.IADD R9, R9, 0x1, -R68.reuse ;  /* 0x000000010909d824 */ /* 0x100fe200078e0a44 */
[----:B------:R-:W-:Y:S01]  /*1dd50*/  ISETP.GT.U32.AND P5, PT, R68, R13, PT ;  /* 0x0000000d4400720c */ /* 0x000fe20003fa4070 */
[----:B------:R-:W-:Y:S02]  /*1dd60*/  @!P3 IMAD.IADD R15, R15, 0x1, -R68 ;  /* 0x000000010f0fb824 */ /* 0x000fe400078e0a44 */
[----:B0-----:R-:W-:-:S03]  /*1dd70*/  IMAD.MOV.U32 R5, RZ, RZ, R12 ;  /* 0x000000ffff057224 */ /* 0x001fc600078e000c */
[----:B------:R-:W-:Y:S01]  /*1dd80*/  ISETP.GT.U32.AND P3, PT, R68, R15, PT ;  /* 0x0000000f4400720c */ /* 0x000fe20003f64070 */
[----:B------:R-:W-:-:S06]  /*1dd90*/  @!P4 IMAD.MOV R5, RZ, RZ, -R5 ;  /* 0x000000ffff05c224 */ /* 0x000fcc00078e0a05 */
[----:B------:R-:W-:Y:S01]  /*1dda0*/  @!P5 IMAD.IADD R13, R13, 0x1, -R68 ;  /* 0x000000010d0dd824 */ /* 0x000fe200078e0a44 */
[----:B------:R-:W-:-:S03]  /*1ddb0*/  ISETP.GT.U32.AND P5, PT, R68, R9, PT ;  /* 0x000000094400720c */ /* 0x000fc60003fa4070 */
[----:B------:R-:W-:Y:S01]  /*1ddc0*/  IMAD.MOV.U32 R4, RZ, RZ, R13 ;  /* 0x000000ffff047224 */ /* 0x000fe200078e000d */
[----:B------:R-:W-:-:S03]  /*1ddd0*/  SEL R5, R73, R5, !P1 ;  /* 0x0000000549057207 */ /* 0x000fc60004800000 */
[----:B------:R-:W-:Y:S02]  /*1dde0*/  @!P6 IMAD.MOV R4, RZ, RZ, -R4 ;  /* 0x000000ffff04e224 */ /* 0x000fe400078e0a04 */
[----:B------:R-:W-:Y:S01]  /*1ddf0*/  IMAD R6, R5, UR4, RZ ;  /* 0x0000000405067c24 */ /* 0x000fe2000f8e02ff */
[----:B------:R-:W-:Y:S01]  /*1de00*/  STL [R1+0x1304], R85 ;  /* 0x0013045501007387 */ /* 0x000fe20000100800 */
[--C-:B------:R-:W-:Y:S01]  /*1de10*/  @!P3 IMAD.IADD R15, R15, 0x1, -R68.reuse ;  /* 0x000000010f0fb824 */ /* 0x100fe200078e0a44 */
[----:B------:R-:W-:Y:S01]  /*1de20*/  SEL R4, R73, R4, !P1 ;  /* 0x0000000449047207 */ /* 0x000fe20004800000 */
[----:B------:R-:W-:Y:S01]  /*1de30*/  @!P5 IMAD.IADD R9, R9, 0x1, -R68 ;  /* 0x000000010909d824 */ /* 0x000fe200078e0a44 */
[----:B------:R-:W-:Y:S01]  /*1de40*/  STL [R1+0x900], R3 ;  /* 0x0009000301007387 */ /* 0x000fe20000100800 */
[----:B------:R-:W-:Y:S01]  /*1de50*/  LEA R7, P3, R6, R72, 0x1 ;  /* 0x0000004806077211 */ /* 0x000fe200078608ff */
[----:B------:R-:W0:Y:S01]  /*1de60*/  LDCU UR4, c[0x0][0x3b0] ;  /* 0x00007600ff0477ac */ /* 0x000e220008000800 */
[----:B------:R-:W-:Y:S01]  /*1de70*/  IMAD R4, R4, UR5, RZ ;  /* 0x0000000504047c24 */ /* 0x000fe2000f8e02ff */
[----:B------:R-:W3:Y:S01]  /*1de80*/  LDL.LU R14, [R1+0x1f4] ;  /* 0x0001f400010e7983 */ /* 0x000ee20000300800 */
[----:B------:R-:W-:Y:S01]  /*1de90*/  IMAD.MOV.U32 R5, RZ, RZ, R9 ;  /* 0x000000ffff057224 */ /* 0x000fe200078e0009 */
[----:B------:R-:W-:Y:S01]  /*1dea0*/  LEA.HI.X.SX32 R6, R6, R69, 0x1, P3 ;  /* 0x0000004506067211 */ /* 0x000fe200018f0eff */
[----:B------:R-:W0:Y:S01]  /*1deb0*/  LDCU UR5, c[0x0][0x3b0] ;  /* 0x00007600ff0577ac */ /* 0x000e220008000800 */
[----:B------:R-:W-:Y:S04]  /*1dec0*/  STL [R1+0x1308], R84 ;  /* 0x0013085401007387 */ /* 0x000fe80000100800 */
[----:B--2---:R-:W2:Y:S04]  /*1ded0*/  LDL.LU R12, [R1+0x1c4] ;  /* 0x0001c400010c7983 */ /* 0x004ea80000300800 */
[----:B------:R0:W-:Y:S04]  /*1dee0*/  STL [R1+0x274], R13 ;  /* 0x0002740d01007387 */ /* 0x0001e80000100800 */
[----:B0-----:R-:W2:Y:S04]  /*1def0*/  LDL R13, [R1+0x1288] ;  /* 0x00128800010d7983 */ /* 0x001ea80000100800 */
[----:B------:R0:W-:Y:S04]  /*1df00*/  STL [R1+0x260], R9 ;  /* 0x0002600901007387 */ /* 0x0001e80000100800 */
[----:B0-----:R-:W2:Y:S04]  /*1df10*/  LDL.LU R9, [R1+0x1a4] ;  /* 0x0001a40001097983 */ /* 0x001ea80000300800 */
[----:B------:R-:W-:Y:S04]  /*1df20*/  STL [R1+0x23c], R15 ;  /* 0x00023c0f01007387 */ /* 0x000fe80000100800 */
[----:B------:R0:W-:Y:S01]  /*1df30*/  STL [R1+0x934], R7 ;  /* 0x0009340701007387 */ /* 0x0001e20000100800 */
[----:B------:R-:W-:-:S02]  /*1df40*/  PRMT R83, RZ, 0x7610, R83 ;  /* 0x00007610ff537816 */ /* 0x000fc40000000053 */
[----:B0-----:R-:W-:Y:S02]  /*1df50*/  @P0 LOP3.LUT R7, R7, R6, RZ, 0x3c, !PT ;  /* 0x0000000607070212 */ /* 0x001fe400078e3cff */
[----:B------:R-:W-:Y:S02]  /*1df60*/  PRMT R82, RZ, 0x7610, R82 ;  /* 0x00007610ff527816 */ /* 0x000fe40000000052 */
[----:B----4-:R-:W-:-:S13]  /*1df70*/  ISETP.GT.U32.AND P4, PT, R68, R11, PT ;  /* 0x0000000b4400720c */ /* 0x010fda0003f84070 */
[----:B------:R-:W-:Y:S01]  /*1df80*/  @!P4 IMAD.IADD R11, R11, 0x1, -R68 ;  /* 0x000000010b0bc824 */ /* 0x000fe200078e0a44 */
[----:B------:R-:W-:-:S04]  /*1df90*/  LEA R2, P4, R4, R72, 0x1 ;  /* 0x0000004804027211 */ /* 0x000fc800078808ff */
[----:B------:R-:W-:Y:S02]  /*1dfa0*/  LEA.HI.X.SX32 R3, R4, R69, 0x1, P4 ;  /* 0x0000004504037211 */ /* 0x000fe400020f0eff */
[----:B---3--:R-:W-:Y:S02]  /*1dfb0*/  ISETP.GE.AND P5, PT, R10, RZ, PT ;  /* 0x000000ff0a00720c */ /* 0x008fe40003fa6270 */
[----:B------:R-:W3:Y:S04]  /*1dfc0*/  LDL.LU R10, [R1+0x120] ;  /* 0x00012000010a7983 */ /* 0x000ee80000300800 */
[----:B------:R-:W-:Y:S04]  /*1dfd0*/  STL [R1+0x964], R2 ;  /* 0x0009640201007387 */ /* 0x000fe80000100800 */
[----:B------:R0:W-:Y:S02]  /*1dfe0*/  STL [R1+0x930], R6 ;  /* 0x0009300601007387 */ /* 0x0001e40000100800 */
[----:B0-----:R-:W-:-:S04]  /*1dff0*/  @P0 LOP3.LUT R6, R7, R6, RZ, 0x3c, !PT ;  /* 0x0000000607060212 */ /* 0x001fc800078e3cff */
[----:B------:R-:W-:-:S05]  /*1e000*/  @P0 LOP3.LUT R7, R7, R6, RZ, 0x3c, !PT ;  /* 0x0000000607070212 */ /* 0x000fca00078e3cff */
[----:B------:R0:W4:Y:S02]  /*1e010*/  @P0 LDG.E.U16 R83, desc[UR20][R6.64] ;  /* 0x0000001406530981 */ /* 0x000124000c1e1500 */
[----:B0-----:R-:W-:Y:S02]  /*1e020*/  @P0 IMAD.MOV.U32 R6, RZ, RZ, R2 ;  /* 0x000000ffff060224 */ /* 0x001fe400078e0002 */
[----:B------:R-:W-:-:S05]  /*1e030*/  @P0 IMAD.MOV.U32 R7, RZ, RZ, R3 ;  /* 0x000000ffff070224 */ /* 0x000fca00078e0003 */
[----:B------:R0:W3:Y:S01]  /*1e040*/  @P0 LDG.E.U16 R82, desc[UR20][R6.64] ;  /* 0x0000001406520981 */ /* 0x0000e2000c1e1500 */
[----:B------:R-:W-:Y:S02]  /*1e050*/  ISETP.GE.AND P6, PT, R16, RZ, PT ;  /* 0x000000ff1000720c */ /* 0x000fe40003fc6270 */
[----:B------:R-:W-:Y:S01]  /*1e060*/  ISETP.GT.U32.AND P3, PT, R68, R11, PT ;  /* 0x0000000b4400720c */ /* 0x000fe20003f64070 */
[----:B------:R-:W-:-:S04]  /*1e070*/  IMAD.MOV.U32 R4, RZ, RZ, R15 ;  /* 0x000000ffff047224 */ /* 0x000fc800078e000f */
[----:B------:R-:W-:Y:S01]  /*1e080*/  @!P5 IMAD.MOV R4, RZ, RZ, -R4 ;  /* 0x000000ffff04d224 */ /* 0x000fe200078e0a04 */
[----:B--2---:R-:W-:-:S05]  /*1e090*/  ISETP.GT.U32.AND P4, PT, R68, R12, PT ;  /* 0x0000000c4400720c */ /* 0x004fca0003f84070 */
[----:B------:R-:W-:Y:S02]  /*1e0a0*/  @!P6 IMAD.MOV R5, RZ, RZ, -R5 ;  /* 0x000000ffff05e224 */ /* 0x000fe400078e0a05 */
[----:B------:R-:W-:-:S03]  /*1e0b0*/  @!P3 IMAD.IADD R11, R11, 0x1, -R68 ;  /* 0x000000010b0bb824 */ /* 0x000fc600078e0a44 */
[----:B0-----:R-:W-:Y:S02]  /*1e0c0*/  SEL R6, R73, R5, !P1 ;  /* 0x0000000549067207 */ /* 0x001fe40004800000 */
[----:B------:R-:W-:Y:S02]  /*1e0d0*/  ISETP.GE.AND P5, PT, R13, RZ, PT ;  /* 0x000000ff0d00720c */ /* 0x000fe40003fa6270 */
[----:B------:R-:W-:Y:S01]  /*1e0e0*/  SEL R5, R73, R4, !P1 ;  /* 0x0000000449057207 */ /* 0x000fe20004800000 */
[----:B------:R-:W-:-:S04]  /*1e0f0*/  IMAD.MOV.U32 R4, RZ, RZ, R11 ;  /* 0x000000ffff047224 */ /* 0x000fc800078e000b */
[----:B-1----:R-:W-:Y:S02]  /*1e100*/  IMAD R5, R5, UR12, RZ ;  /* 0x0000000c05057c24 */ /* 0x002fe4000f8e02ff */
[----:B------:R-:W-:Y:S01]  /*1e110*/  @!P4 IMAD.IADD R12, R12, 0x1, -R68 ;  /* 0x000000010c0cc824 */ /* 0x000fe200078e0a44 */
[----:B------:R-:W-:Y:S01]  /*1e120*/  PRMT R81, RZ, 0x7610, R81 ;  /* 0x00007610ff517816 */ /* 0x000fe20000000051 */
[----:B------:R-:W-:Y:S01]  /*1e130*/  IMAD R6, R6, UR7, RZ ;  /* 0x0000000706067c24 */ /* 0x000fe2000f8e02ff */
[----:B------:R-:W-:Y:S01]  /*1e140*/  PRMT R80, RZ, 0x7610, R80 ;  /* 0x00007610ff507816 */ /* 0x000fe20000000050 */
[----:B------:R-:W-:Y:S01]  /*1e150*/  @!P5 IMAD.MOV R4, RZ, RZ, -R4 ;  /* 0x000000ffff04d224 */ /* 0x000fe200078e0a04 */
[-C--:B------:R-:W-:Y:S01]  /*1e160*/  LEA R2, P5, R5, R72.reuse, 0x1 ;  /* 0x0000004805027211 */ /* 0x080fe200078a08ff */
[----:B------:R-:W0:Y:S01]  /*1e170*/  LDCU UR7, c[0x0][0x3b0] ;  /* 0x00007600ff0777ac */ /* 0x000e220008000800 */
[C---:B------:R-:W-:Y:S02]  /*1e180*/  LEA R7, P4, R6.reuse, R72, 0x1 ;  /* 0x0000004806077211 */ /* 0x040fe400078808ff */
[----:B------:R-:W-:Y:S01]  /*1e190*/  SEL R4, R73, R4, !P1 ;  /* 0x0000000449047207 */ /* 0x000fe20004800000 */
[----:B------:R-:W1:Y:S01]  /*1e1a0*/  LDCU UR12, c[0x0][0x3b0] ;  /* 0x00007600ff0c77ac */ /* 0x000e620008000800 */
[-C--:B------:R-:W-:Y:S01]  /*1e1b0*/  LEA.HI.X.SX32 R8, R6, R69.reuse, 0x1, P4 ;  /* 0x0000004506087211 */ /* 0x080fe200020f0eff */
[----:B------:R-:W-:Y:S01]  /*1e1c0*/  @P0 IMAD.MOV.U32 R6, RZ, RZ, R7 ;  /* 0x000000ffff060224 */ /* 0x000fe200078e0007 */
[----:B------:R-:W-:Y:S01]  /*1e1d0*/  PRMT R79, RZ, 0x7610, R79 ;  /* 0x00007610ff4f7816 */ /* 0x000fe2000000004f */
[----:B----4-:R-:W-:Y:S04]  /*1e1e0*/  STL [R1+0x130c], R83 ;  /* 0x00130c5301007387 */ /* 0x010fe80000100800 */
[----:B------:R2:W-:Y:S02]  /*1e1f0*/  STL [R1+0x960], R3 ;  /* 0x0009600301007387 */ /* 0x0005e40000100800 */
[----:B--2---:R-:W-:-:S02]  /*1e200*/  LEA.HI.X.SX32 R3, R5, R69, 0x1, P5 ;  /* 0x0000004505037211 */ /* 0x004fc400028f0eff */
[----:B------:R-:W-:Y:S01]  /*1e210*/  ISETP.GT.U32.AND P5, PT, R68, R12, PT ;  /* 0x0000000c4400720c */ /* 0x000fe20003fa4070 */
[----:B---3--:R-:W-:Y:S04]  /*1e220*/  STL [R1+0x1310], R82 ;  /* 0x0013105201007387 */ /* 0x008fe80000100800 */
[----:B------:R-:W2:Y:S04]  /*1e230*/  LDL R16, [R1+0x1228] ;  /* 0x0012280001107983 */ /* 0x000ea80000100800 */
[----:B------:R-:W3:Y:S04]  /*1e240*/  LDL R15, [R1+0x1158] ;  /* 0x00115800010f7983 */ /* 0x000ee80000100800 */
[----:B------:R-:W-:Y:S04]  /*1e250*/  STL [R1+0x214], R11 ;  /* 0x0002140b01007387 */ /* 0x000fe80000100800 */
[----:B------:R-:W4:Y:S01]  /*1e260*/  LDL R13, [R1+0x101c] ;  /* 0x00101c00010d7983 */ /* 0x000f220000100800 */
[----:B------:R-:W-:Y:S01]  /*1e270*/  IMAD R5, R4, UR4, RZ ;  /* 0x0000000404057c24 */ /* 0x000fe2000f8e02ff */
[----:B------:R-:W-:Y:S01]  /*1e280*/  ISETP.GT.U32.AND P6, PT, R68, R14, PT ;  /* 0x0000000e4400720c */ /* 0x000fe20003fc4070 */
[----:B------:R-:W-:Y:S01]  /*1e290*/  @!P5 IMAD.IADD R12, R12, 0x1, -R68 ;  /* 0x000000010c0cd824 */ /* 0x000fe200078e0a44 */
[----:B------:R0:W-:Y:S01]  /*1e2a0*/  STL [R1+0x994], R7 ;  /* 0x0009940701007387 */ /* 0x0001e20000100800 */
[----:B------:R-:W-:Y:S01]  /*1e2b0*/  ISETP.GT.U32.AND P4, PT, R68, R10, PT ;  /* 0x0000000a4400720c */ /* 0x000fe20003f84070 */
[----:B------:R-:W1:Y:S02]  /*1e2c0*/  LDCU UR4, c[0x0][0x3b0] ;  /* 0x00007600ff0477ac */ /* 0x000e640008000800 */
[----:B------:R1:W-:Y:S01]  /*1e2d0*/  STL [R1+0x9c4], R2 ;  /* 0x0009c40201007387 */ /* 0x0003e20000100800 */
[----:B0-----:R-:W-:-:S03]  /*1e2e0*/  @P0 IMAD.MOV.U32 R7, RZ, RZ, R8 ;  /* 0x000000ffff070224 */ /* 0x001fc600078e0008 */
[----:B------:R-:W-:Y:S04]  /*1e2f0*/  STL [R1+0x990], R8 ;  /* 0x0009900801007387 */ /* 0x000fe80000100800 */
[----:B------:R0:W4:Y:S04]  /*1e300*/  @P0 LDG.E.U16 R81, desc[UR20][R6.64] ;  /* 0x0000001406510981 */ /* 0x000128000c1e1500 */
[----:B------:R1:W-:Y:S04]  /*1e310*/  STL [R1+0x9c0], R3 ;  /* 0x0009c00301007387 */ /* 0x0003e80000100800 */
[----:B------:R-:W4:Y:S01]  /*1e320*/  LDL R11, [R1+0xf7c] ;  /* 0x000f7c00010b7983 */ /* 0x000f220000100800 */
[----:B0-----:R-:W-:Y:S01]  /*1e330*/  @P0 IMAD.MOV.U32 R6, RZ, RZ, R2 ;  /* 0x000000ffff060224 */ /* 0x001fe200078e0002 */
[----:B-1----:R-:W-:Y:S01]  /*1e340*/  LEA R2, P5, R5, R72, 0x1 ;  /* 0x0000004805027211 */ /* 0x002fe200078a08ff */
[----:B------:R-:W-:-:S03]  /*1e350*/  @P0 IMAD.MOV.U32 R7, RZ, RZ, R3 ;  /* 0x000000ffff070224 */ /* 0x000fc600078e0003 */
[----:B------:R-:W-:Y:S02]  /*1e360*/  LEA.HI.X.SX32 R3, R5, R69, 0x1, P5 ;  /* 0x0000004505037211 */ /* 0x000fe400028f0eff */
[----:B------:R0:W4:Y:S02]  /*1e370*/  @P0 LDG.E.U16 R80, desc[UR20][R6.64] ;  /* 0x0000001406500981 */ /* 0x000124000c1e1500 */
[----:B0-----:R-:W-:Y:S02]  /*1e380*/  @P0 IMAD.MOV.U32 R6, RZ, RZ, R2 ;  /* 0x000000ffff060224 */ /* 0x001fe400078e0002 */
[----:B------:R-:W-:-:S05]  /*1e390*/  @P0 IMAD.MOV.U32 R7, RZ, RZ, R3 ;  /* 0x000000ffff070224 */ /* 0x000fca00078e0003 */
[----:B------:R0:W4:Y:S01]  /*1e3a0*/  @P0 LDG.E.U16 R79, desc[UR20][R6.64] ;  /* 0x00000014064f0981 */ /* 0x000122000c1e1500 */
[----:B------:R-:W-:Y:S01]  /*1e3b0*/  @!P6 IMAD.IADD R14, R14, 0x1, -R68 ;  /* 0x000000010e0ee824 */ /* 0x000fe200078e0a44 */
[----:B------:R-:W-:-:S04]  /*1e3c0*/  ISETP.GT.U32.AND P6, PT, R68, R9, PT ;  /* 0x000000094400720c */ /* 0x000fc80003fc4070 */
[----:B------:R-:W-:Y:S01]  /*1e3d0*/  ISETP.GT.U32.AND P3, PT, R68, R14, PT ;  /* 0x0000000e4400720c */ /* 0x000fe20003f64070 */
[----:B------:R-:W-:-:S08]  /*1e3e0*/  @!P4 IMAD.IADD R10, R10, 0x1, -R68 ;  /* 0x000000010a0ac824 */ /* 0x000fd000078e0a44 */
[----:B------:R-:W-:-:S04]  /*1e3f0*/  @!P6 IMAD.IADD R9, R9, 0x1, -R68 ;  /* 0x000000010909e824 */ /* 0x000fc800078e0a44 */
[----:B------:R-:W-:Y:S01]  /*1e400*/  @!P3 IMAD.IADD R14, R14, 0x1, -R68 ;  /* 0x000000010e0eb824 */ /* 0x000fe200078e0a44 */
[----:B------:R-:W-:-:S03]  /*1e410*/  ISETP.GT.U32.AND P4, PT, R68, R9, PT ;  /* 0x000000094400720c */ /* 0x000fc60003f84070 */
[----:B------:R-:W-:Y:S02]  /*1e420*/  IMAD.MOV.U32 R4, RZ, RZ, R14 ;  /* 0x000000ffff047224 */ /* 0x000fe400078e000e */
[----:B------:R-:W-:Y:S01]  /*1e430*/  IMAD.MOV.U32 R5, RZ, RZ, R12 ;  /* 0x000000ffff057224 */ /* 0x000fe200078e000c */
[----:B------:R-:W-:-:S07]  /*1e440*/  ISETP.GT.U32.AND P5, PT, R68, R10, PT ;  /* 0x0000000a4400720c */ /* 0x000fce0003fa4070 */
[----:B------:R-:W-:-:S06]  /*1e450*/  @!P4 IMAD.IADD R9, R9, 0x1, -R68 ;  /* 0x000000010909c824 */ /* 0x000fcc00078e0a44 */
[----:B------:R-:W-:Y:S01]  /*1e460*/  @!P5 IMAD.IADD R10, R10, 0x1, -R68 ;  /* 0x000000010a0ad824 */ /* 0x000fe200078e0a44 */
[----:B------:R-:W-:Y:S02]  /*1e470*/  PRMT R78, RZ, 0x7610, R78 ;  /* 0x00007610ff4e7816 */ /* 0x000fe4000000004e */
[----:B------:R-:W-:Y:S02]  /*1e480*/  PRMT R77, RZ, 0x7610, R77 ;  /* 0x00007610ff4d7816 */ /* 0x000fe4000000004d */
[----:B------:R-:W-:Y:S02]  /*1e490*/  PRMT R76, RZ, 0x7610, R76 ;  /* 0x00007610ff4c7816 */ /* 0x000fe4000000004c */
[----:B--2---:R-:W-:Y:S02]  /*1e4a0*/  ISETP.GE.AND P3, PT, R16, RZ, PT ;  /* 0x000000ff1000720c */ /* 0x004fe40003f66270 */
[----:B---3--:R-:W-:-:S11]  /*1e4b0*/  ISETP.GE.AND P6, PT, R15, RZ, PT ;  /* 0x000000ff0f00720c */ /* 0x008fd60003fc6270 */
[----:B------:R-:W-:Y:S01]  /*1e4c0*/  @!P3 IMAD.MOV R4, RZ, RZ, -R4 ;  /* 0x000000ffff04b224 */ /* 0x000fe200078e0a04 */
[----:B----4-:R-:W-:Y:S01]  /*1e4d0*/  ISETP.GE.AND P3, PT, R13, RZ, PT ;  /* 0x000000ff0d00720c */ /* 0x010fe20003f66270 */
[----:B------:R-:W-:-:S03]  /*1e4e0*/  @!P6 IMAD.MOV R5, RZ, RZ, -R5 ;  /* 0x000000ffff05e224 */ /* 0x000fc600078e0a05 */
[C---:B0-----:R-:W-:Y:S01]  /*1e4f0*/  SEL R6, R73.reuse, R4, !P1 ;  /* 0x0000000449067207 */ /* 0x041fe20004800000 */
[----:B------:R-:W-:Y:S01]  /*1e500*/  IMAD.MOV.U32 R4, RZ, RZ, R9 ;  /* 0x000000ffff047224 */ /* 0x000fe200078e0009 */
[----:B------:R-:W-:-:S03]  /*1e510*/  SEL R5, R73, R5, !P1 ;  /* 0x0000000549057207 */ /* 0x000fc60004800000 */
[----:B------:R-:W-:Y:S01]  /*1e520*/  IMAD R6, R6, UR5, RZ ;  /* 0x0000000506067c24 */ /* 0x000fe2000f8e02ff */
[----:B------:R-:W-:Y:S01]  /*1e530*/  PRMT R75, RZ, 0x7610, R75 ;  /* 0x00007610ff4b7816 */ /* 0x000fe2000000004b */
[C---:B------:R-:W-:Y:S02]  /*1e540*/  VIADD R43, R0.reuse, 0x67 ;  /* 0x00000067002b7836 */ /* 0x040fe40000000000 */
[C---:B------:R-:W-:Y:S02]  /*1e550*/  VIADD R42, R0.reuse, 0x6e ;  /* 0x0000006e002a7836 */ /* 0x040fe40000000000 */
[C---:B------:R-:W-:Y:S01]  /*1e560*/  VIADD R41, R0.reuse, 0x6f ;  /* 0x0000006f00297836 */ /* 0x040fe20000000000 */
[----:B------:R-:W-:Y:S01]  /*1e570*/  STL [R1+0x1314], R81 ;  /* 0x0013145101007387 */ /* 0x000fe20000100800 */
[----:B------:R-:W-:Y:S02]  /*1e580*/  IMAD R7, R5, UR4, RZ ;  /* 0x0000000405077c24 */ /* 0x000fe4000f8e02ff */
[----:B------:R-:W-:Y:S01]  /*1e590*/  @!P3 IMAD.MOV R4, RZ, RZ, -R4 ;  /* 0x000000ffff04b224 */ /* 0x000fe200078e0a04 */
[----:B------:R-:W-:Y:S01]  /*1e5a0*/  ISETP.GE.AND P4, PT, R11, RZ, PT ;  /* 0x000000ff0b00720c */ /* 0x000fe20003f86270 */
[----:B------:R-:W-:-:S02]  /*1e5b0*/  VIADD R40, R0, 0x76 ;  /* 0x0000007600287836 */ /* 0x000fc40000000000 */
[C---:B------:R-:W-:Y:S02]  /*1e5c0*/  VIADD R39, R0.reuse, 0x77 ;  /* 0x0000007700277836 */ /* 0x040fe40000000000 */
[C---:B------:R-:W-:Y:S02]  /*1e5d0*/  VIADD R38, R0.reuse, 0x7e ;  /* 0x0000007e00267836 */ /* 0x040fe40000000000 */
[C---:B------:R-:W-:Y:S02]  /*1e5e0*/  VIADD R37, R0.reuse, 0x7f ;  /* 0x0000007f00257836 */ /* 0x040fe40000000000 */
[C---:B------:R-:W-:Y:S01]  /*1e5f0*/  VIADD R36, R0.reuse, 0x86 ;  /* 0x0000008600247836 */ /* 0x040fe20000000000 */
[----:B------:R-:W-:Y:S01]  /*1e600*/  STL [R1+0x1318], R80 ;  /* 0x0013185001007387 */ /* 0x000fe20000100800 */
[----:B------:R-:W-:Y:S02]  /*1e610*/  IMAD.MOV.U32 R5, RZ, RZ, R10 ;  /* 0x000000ffff057224 */ /* 0x000fe400078e000a */
[C---:B------:R-:W-:Y:S01]  /*1e620*/  VIADD R35, R0.reuse, 0x87 ;  /* 0x0000008700237836 */ /* 0x040fe20000000000 */
[----:B------:R-:W-:Y:S01]  /*1e630*/  STL [R1+0x1f4], R14 ;  /* 0x0001f40e01007387 */ /* 0x000fe20000100800 */
[----:B------:R-:W-:-:S02]  /*1e640*/  VIADD R34, R0, 0x8e ;  /* 0x0000008e00227836 */ /* 0x000fc40000000000 */
[C---:B------:R-:W-:Y:S01]  /*1e650*/  VIADD R33, R0.reuse, 0x8f ;  /* 0x0000008f00217836 */ /* 0x040fe20000000000 */
[----:B------:R-:W-:Y:S01]  /*1e660*/  STL [R1+0x1c4], R12 ;  /* 0x0001c40c01007387 */ /* 0x000fe20000100800 */
[C---:B------:R-:W-:Y:S02]  /*1e670*/  VIADD R32, R0.reuse, 0x96 ;  /* 0x0000009600207836 */ /* 0x040fe40000000000 */
[C---:B------:R-:W-:Y:S01]  /*1e680*/  VIADD R88, R0.reuse, 0x97 ;  /* 0x0000009700587836 */ /* 0x040fe20000000000 */
[----:B------:R0:W-:Y:S01]  /*1e690*/  STL [R1+0x9f4], R2 ;  /* 0x0009f40201007387 */ /* 0x0001e20000100800 */
[C---:B------:R-:W-:Y:S01]  /*1e6a0*/  VIADD R71, R0.reuse, 0xae ;  /* 0x000000ae00477836 */ /* 0x040fe20000000000 */
[----:B------:R-:W-:Y:S01]  /*1e6b0*/  IABS R15, R43 ;  /* 0x0000002b000f7213 */ /* 0x000fe20000000000 */
[C---:B------:R-:W-:Y:S01]  /*1e6c0*/  VIADD R70, R0.reuse, 0xaf ;  /* 0x000000af00467836 */ /* 0x040fe20000000000 */
[----:B------:R-:W-:Y:S01]  /*1e6d0*/  STL [R1+0x9f0], R3 ;  /* 0x0009f00301007387 */ /* 0x000fe20000100800 */
[----:B------:R-:W-:Y:S01]  /*1e6e0*/  IABS R13, R41 ;  /* 0x00000029000d7213 */ /* 0x000fe20000000000 */
[C---:B------:R-:W-:Y:S01]  /*1e6f0*/  VIADD R87, R0.reuse, 0xb6 ;  /* 0x000000b600577836 */ /* 0x040fe20000000000 */
[----:B------:R-:W1:Y:S01]  /*1e700*/  LDCU UR4, c[0x0][0x3b0] ;  /* 0x00007600ff0477ac */ /* 0x000e620008000800 */
[----:B------:R-:W-:Y:S01]  /*1e710*/  STL [R1+0x131c], R79 ;  /* 0x00131c4f01007387 */ /* 0x000fe20000100800 */
[----:B------:R-:W-:-:S02]  /*1e720*/  VIADD R86, R0, 0xbf ;  /* 0x000000bf00567836 */ /* 0x000fc40000000000 */
[C---:B------:R-:W-:Y:S01]  /*1e730*/  VIADD R85, R0.reuse, 0xc7 ;  /* 0x000000c700557836 */ /* 0x040fe20000000000 */
[----:B------:R2:W-:Y:S01]  /*1e740*/  STL [R1+0x1a4], R9 ;  /* 0x0001a40901007387 */ /* 0x0005e20000100800 */
[----:B0-----:R-:W-:Y:S01]  /*1e750*/  LEA R2, P5, R7, R72, 0x1 ;  /* 0x0000004807027211 */ /* 0x001fe200078a08ff */
[C---:B------:R-:W-:Y:S01]  /*1e760*/  VIADD R84, R0.reuse, 0xc6 ;  /* 0x000000c600547836 */ /* 0x040fe20000000000 */
[----:B------:R-:W-:Y:S01]  /*1e770*/  SEL R4, R73, R4, !P1 ;  /* 0x0000000449047207 */ /* 0x000fe20004800000 */
[----:B------:R-:W-:Y:S01]  /*1e780*/  STL [R1+0x120], R10 ;  /* 0x0001200a01007387 */ /* 0x000fe20000100800 */
[----:B------:R-:W-:Y:S01]  /*1e790*/  VIADD R83, R0, 0xce ;  /* 0x000000ce00537836 */ /* 0x000fe20000000000 */
[----:B------:R-:W0:Y:S01]  /*1e7a0*/  LDCU UR5, c[0x0][0x3b0] ;  /* 0x00007600ff0577ac */ /* 0x000e220008000800 */
[----:B--2---:R-:W-:-:S04]  /*1e7b0*/  LEA R9, P3, R6, R72, 0x1 ;  /* 0x0000004806097211 */ /* 0x004fc800078608ff */
[-C--:B------:R-:W-:Y:S01]  /*1e7c0*/  LEA.HI.X.SX32 R6, R6, R69.reuse, 0x1, P3 ;  /* 0x0000004506067211 */ /* 0x080fe200018f0eff */
[----:B------:R-:W-:Y:S01]  /*1e7d0*/  STL [R1+0xa24], R9 ;  /* 0x000a240901007387 */ /* 0x000fe20000100800 */
[----:B------:R-:W-:-:S03]  /*1e7e0*/  LEA.HI.X.SX32 R3, R7, R69, 0x1, P5 ;  /* 0x0000004507037211 */ /* 0x000fc600028f0eff */
[----:B------:R-:W-:Y:S01]  /*1e7f0*/  STL [R1+0xa54], R2 ;  /* 0x000a540201007387 */ /* 0x000fe20000100800 */
[----:B------:R-:W-:-:S03]  /*1e800*/  @P0 IMAD.MOV.U32 R7, RZ, RZ, R6 ;  /* 0x000000ffff070224 */ /* 0x000fc600078e0006 */
[----:B------:R2:W-:Y:S01]  /*1e810*/  STL [R1+0xa20], R6 ;  /* 0x000a200601007387 */ /* 0x0005e20000100800 */
[----:B------:R-:W-:Y:S02]  /*1e820*/  IMAD R8, R4, UR7, RZ ;  /* 0x0000000704087c24 */ /* 0x000fe4000f8e02ff */
[----:B------:R-:W-:Y:S02]  /*1e830*/  @!P4 IMAD.MOV R5, RZ, RZ, -R5 ;  /* 0x000000ffff05c224 */ /* 0x000fe400078e0a05 */
[----:B--2---:R-:W-:Y:S01]  /*1e840*/  @P0 IMAD.MOV.U32 R6, RZ, RZ, R9 ;  /* 0x000000ffff060224 */ /* 0x004fe200078e0009 */
[----:B------:R2:W-:Y:S01]  /*1e850*/  STL [R1+0xa50], R3 ;  /* 0x000a500301007387 */ /* 0x0005e20000100800 */
[----:B------:R-:W-:Y:S01]  /*1e860*/  @P0 IMAD.MOV.U32 R4, RZ, RZ, R2 ;  /* 0x000000ffff040224 */ /* 0x000fe200078e0002 */
[----:B------:R-:W-:Y:S02]  /*1e870*/  IABS R14, R42 ;  /* 0x0000002a000e7213 */ /* 0x000fe40000000000 */
[----:B------:R-:W-:Y:S01]  /*1e880*/  IABS R12, R40 ;  /* 0x00000028000c7213 */ /* 0x000fe20000000000 */
[----:B------:R3:W4:Y:S01]  /*1e890*/  @P0 LDG.E.U16 R78, desc[UR20][R6.64] ;  /* 0x00000014064e0981 */ /* 0x000722000c1e1500 */
[----:B------:R-:W-:Y:S01]  /*1e8a0*/  IABS R11, R39 ;  /* 0x00000027000b7213 */ /* 0x000fe20000000000 */
[----:B------:R-:W-:Y:S01]  /*1e8b0*/  VIADD R82, R0, 0xcf ;  /* 0x000000cf00527836 */ /* 0x000fe20000000000 */
[----:B------:R-:W0:Y:S01]  /*1e8c0*/  LDCU UR7, c[0x0][0x3b0] ;  /* 0x00007600ff0777ac */ /* 0x000e220008000800 */
[----:B---3--:R-:W-:-:S02]  /*1e8d0*/  LEA R7, P3, R8, R72, 0x1 ;  /* 0x0000004808077211 */ /* 0x008fc400078608ff */
[----:B------:R-:W-:Y:S01]  /*1e8e0*/  SEL R6, R73, R5, !P1 ;  /* 0x0000000549067207 */ /* 0x000fe20004800000 */
[----:B------:R-:W-:Y:S01]  /*1e8f0*/  @P0 IMAD.MOV.U32 R5, RZ, RZ, R3 ;  /* 0x000000ffff050224 */ /* 0x000fe200078e0003 */
[----:B------:R-:W-:-:S04]  /*1e900*/  LEA.HI.X.SX32 R10, R8, R69, 0x1, P3 ;  /* 0x00000045080a7211 */ /* 0x000fc800018f0eff */
[----:B------:R3:W4:Y:S02]  /*1e910*/  @P0 LDG.E.U16 R77, desc[UR20][R4.64] ;  /* 0x00000014044d0981 */ /* 0x000724000c1e1500 */
[----:B---3--:R-:W-:Y:S02]  /*1e920*/  @P0 IMAD.MOV.U32 R4, RZ, RZ, R7 ;  /* 0x000000ffff040224 */ /* 0x008fe400078e0007 */
[----:B------:R-:W-:-:S05]  /*1e930*/  @P0 IMAD.MOV.U32 R5, RZ, RZ, R10 ;  /* 0x000000ffff050224 */ /* 0x000fca00078e000a */
[----:B------:R3:W4:Y:S01]  /*1e940*/  @P0 LDG.E.U16 R76, desc[UR20][R4.64] ;  /* 0x00000014044c0981 */ /* 0x000722000c1e1500 */
[----:B------:R-:W-:Y:S01]  /*1e950*/  IMAD R6, R6, UR12, RZ ;  /* 0x0000000c06067c24 */ /* 0x000fe2000f8e02ff */
[----:B------:R-:W0:Y:S01]  /*1e960*/  LDCU UR12, c[0x0][0x3b0] ;  /* 0x00007600ff0c77ac */ /* 0x000e220008000800 */
[C---:B--2---:R-:W-:Y:S02]  /*1e970*/  VIADD R3, R0.reuse, 0x5f ;  /* 0x0000005f00037836 */ /* 0x044fe40000000000 */
[----:B------:R-:W-:Y:S01]  /*1e980*/  VIADD R2, R0, 0x66 ;  /* 0x0000006600027836 */ /* 0x000fe20000000000 */
[----:B------:R-:W-:-:S04]  /*1e990*/  LEA R9, P3, R6, R72, 0x1 ;  /* 0x0000004806097211 */ /* 0x000fc800078608ff */
[----:B------:R-:W-:Y:S01]  /*1e9a0*/  LEA.HI.X.SX32 R8, R6, R69, 0x1, P3 ;  /* 0x0000004506087211 */ /* 0x000fe200018f0eff */
[----:B---3--:R-:W-:-:S04]  /*1e9b0*/  @P0 IMAD.MOV.U32 R4, RZ, RZ, R9 ;  /* 0x000000ffff040224 */ /* 0x008fc800078e0009 */
[----:B------:R-:W-:-:S05]  /*1e9c0*/  @P0 IMAD.MOV.U32 R5, RZ, RZ, R8 ;  /* 0x000000ffff050224 */ /* 0x000fca00078e0008 */
[----:B------:R-:W2:Y:S04]  /*1e9d0*/  @P0 LDG.E.U16 R75, desc[UR20][R4.64] ;  /* 0x00000014044b0981 */ /* 0x000ea8000c1e1500 */
[----:B----4-:R-:W-:Y:S04]  /*1e9e0*/  STL [R1+0x1320], R78 ;  /* 0x0013204e01007387 */ /* 0x010fe80000100800 */
[----:B------:R-:W-:Y:S04]  /*1e9f0*/  STL [R1+0x1324], R77 ;  /* 0x0013244d01007387 */ /* 0x000fe80000100800 */
[----:B------:R-:W-:Y:S04]  /*1ea00*/  STL [R1+0xa84], R7 ;  /* 0x000a840701007387 */ /* 0x000fe80000100800 */
[----:B------:R-:W-:Y:S04]  /*1ea10*/  STL [R1+0xed0], R3 ;  /* 0x000ed00301007387 */ /* 0x000fe80000100800 */
[----:B------:R-:W-:Y:S04]  /*1ea20*/  STL [R1+0xed8], R2 ;  /* 0x000ed80201007387 */ /* 0x000fe80000100800 */
[----:B------:R3:W-:Y:S04]  /*1ea30*/  STL [R1+0xa80], R10 ;  /* 0x000a800a01007387 */ /* 0x0007e80000100800 */
[----:B------:R-:W-:Y:S04]  /*1ea40*/  STL [R1+0x1328], R76 ;  /* 0x0013284c01007387 */ /* 0x000fe80000100800 */
[----:B------:R4:W-:Y:S04]  /*1ea50*/  STL [R1+0xab4], R9 ;  /* 0x000ab40901007387 */ /* 0x0009e80000100800 */
[----:B------:R-:W-:Y:S04]  /*1ea60*/  STL [R1+0xab0], R8 ;  /* 0x000ab00801007387 */ /* 0x000fe80000100800 */
[----:B---3--:R-:W3:Y:S04]  /*1ea70*/  LDL R10, [R1+0xf74] ;  /* 0x000f7400010a7983 */ /* 0x008ee80000100800 */
[----:B------:R-:W3:Y:S04]  /*1ea80*/  LDL R20, [R1+0xf98] ;  /* 0x000f980001147983 */ /* 0x000ee80000100800 */
[----:B----4-:R-:W4:Y:S04]  /*1ea90*/  LDL.LU R9, [R1+0x3d8] ;  /* 0x0003d80001097983 */ /* 0x010f280000300800 */
[----:B------:R-:W3:Y:S04]  /*1eaa0*/  LDL.LU R18, [R1+0x3dc] ;  /* 0x0003dc0001127983 */ /* 0x000ee80000300800 */
[----:B------:R-:W3:Y:S04]  /*1eab0*/  LDL.LU R26, [R1+0x3e0] ;  /* 0x0003e000011a7983 */ /* 0x000ee80000300800 */
[----:B------:R-:W3:Y:S04]  /*1eac0*/  LDL.LU R23, [R1+0x3e4] ;  /* 0x0003e40001177983 */ /* 0x000ee80000300800 */
[----:B------:R-:W3:Y:S04]  /*1ead0*/  LDL.LU R22, [R1+0x3e8] ;  /* 0x0003e80001167983 */ /* 0x000ee80000300800 */
[----:B------:R-:W3:Y:S04]  /*1eae0*/  LDL.LU R19, [R1+0x3ec] ;  /* 0x0003ec0001137983 */ /* 0x000ee80000300800 */
[----:B------:R-:W-:Y:S04]  /*1eaf0*/  STL [R1+0xed4], R43 ;  /* 0x000ed42b01007387 */ /* 0x000fe80000100800 */
[----:B--2---:R-:W-:Y:S04]  /*1eb00*/  STL [R1+0x132c], R75 ;  /* 0x00132c4b01007387 */ /* 0x004fe80000100800 */
[----:B------:R-:W-:Y:S04]  /*1eb10*/  STL [R1+0xedc], R42 ;  /* 0x000edc2a01007387 */ /* 0x000fe80000100800 */
[----:B------:R-:W-:Y:S04]  /*1eb20*/  STL [R1+0xee0], R41 ;  /* 0x000ee02901007387 */ /* 0x000fe80000100800 */
[----:B------:R-:W-:Y:S04]  /*1eb30*/  STL [R1+0xee8], R40 ;  /* 0x000ee82801007387 */ /* 0x000fe80000100800 */
[----:B------:R-:W2:Y:S04]  /*1eb40*/  LDL R28, [R1+0xf9c] ;  /* 0x000f9c00011c7983 */ /* 0x000ea80000100800 */
[----:B------:R-:W2:Y:S01]  /*1eb50*/  LDL.LU R24, [R1+0x3f0] ;  /* 0x0003f00001187983 */ /* 0x000ea20000300800 */
[----:B----4-:R-:W-:-:S02]  /*1eb60*/  ISETP.GT.U32.AND P3, PT, R68, R9, PT ;  /* 0x000000094400720c */ /* 0x010fc40003f64070 */
[C---:B---3--:R-:W-:Y:S02]  /*1eb70*/  ISETP.GT.U32.AND P4, PT, R68.reuse, R18, PT ;  /* 0x000000124400720c */ /* 0x048fe40003f84070 */
[----:B------:R-:W-:-:S09]  /*1eb80*/  ISETP.GT.U32.AND P6, PT, R68, R26, PT ;  /* 0x0000001a4400720c */ /* 0x000fd20003fc4070 */
[--C-:B------:R-:W-:Y:S02]  /*1eb90*/  @!P3 IMAD.IADD R9, R9, 0x1, -R68.reuse ;  /* 0x000000010909b824 */ /* 0x100fe400078e0a44 */
[----:B------:R-:W-:-:S03]  /*1eba0*/  @!P4 IMAD.IADD R18, R18, 0x1, -R68 ;  /* 0x000000011212c824 */ /* 0x000fc600078e0a44 */
[----:B------:R-:W-:Y:S01]  /*1ebb0*/  ISETP.GT.U32.AND P5, PT, R68, R9, PT ;  /* 0x000000094400720c */ /* 0x000fe20003fa4070 */
[----:B------:R-:W-:Y:S01]  /*1ebc0*/  @!P6 IMAD.IADD R26, R26, 0x1, -R68 ;  /* 0x000000011a1ae824 */ /* 0x000fe200078e0a44 */
[----:B------:R-:W-:-:S11]  /*1ebd0*/  ISETP.GT.U32.AND P6, PT, R68, R18, PT ;  /* 0x000000124400720c */ /* 0x000fd60003fc4070 */
[--C-:B------:R-:W-:Y:S02]  /*1ebe0*/  @!P5 IMAD.IADD R9, R9, 0x1, -R68.reuse ;  /* 0x000000010909d824 */ /* 0x100fe400078e0a44 */
[----:B------:R-:W-:-:S03]  /*1ebf0*/  @!P6 IMAD.IADD R18, R18, 0x1, -R68 ;  /* 0x000000011212e824 */ /* 0x000fc600078e0a44 */
[----:B------:R3:W-:Y:S01]  /*1ec00*/  STL [R1+0x3d8], R9 ;  /* 0x0003d80901007387 */ /* 0x0007e20000100800 */
[----:B------:R-:W-:-:S03]  /*1ec10*/  IMAD.MOV.U32 R46, RZ, RZ, R9 ;  /* 0x000000ffff2e7224 */ /* 0x000fc600078e0009 */
[----:B------:R-:W-:Y:S01]  /*1ec20*/  STL [R1+0xee4], R39 ;  /* 0x000ee42701007387 */ /* 0x000fe20000100800 */
[----:B------:R-:W-:-:S03]  /*1ec30*/  IMAD.MOV.U32 R30, RZ, RZ, R18 ;  /* 0x000000ffff1e7224 */ /* 0x000fc600078e0012 */
[----:B------:R-:W-:Y:S04]  /*1ec40*/  STL [R1+0xef8], R38 ;  /* 0x000ef82601007387 */ /* 0x000fe80000100800 */
[----:B------:R-:W4:Y:S04]  /*1ec50*/  LDL R27, [R1+0xfb4] ;  /* 0x000fb400011b7983 */ /* 0x000f280000100800 */
[----:B------:R-:W4:Y:S04]  /*1ec60*/  LDL R25, [R1+0xfb8] ;  /* 0x000fb80001197983 */ /* 0x000f280000100800 */
[----:B---3--:R-:W3:Y:S04]  /*1ec70*/  LDL R9, [R1+0xfd4] ;  /* 0x000fd40001097983 */ /* 0x008ee80000100800 */
[----:B------:R-:W3:Y:S04]  /*1ec80*/  LDL.LU R21, [R1+0x3f4] ;  /* 0x0003f40001157983 */ /* 0x000ee80000300800 */
[----:B------:R0:W-:Y:S04]  /*1ec90*/  STL [R1+0x3dc], R18 ;  /* 0x0003dc1201007387 */ /* 0x0001e80000100800 */
[----:B0-----:R-:W3:Y:S01]  /*1eca0*/  LDL R18, [R1+0xfd8] ;  /* 0x000fd80001127983 */ /* 0x001ee20000100800 */
[----:B------:R-:W-:-:S02]  /*1ecb0*/  ISETP.GT.U32.AND P3, PT, R68, R23, PT ;  /* 0x000000174400720c */ /* 0x000fc40003f64070 */
[----:B------:R-:W-:Y:S02]  /*1ecc0*/  ISETP.GT.U32.AND P4, PT, R68, R22, PT ;  /* 0x000000164400720c */ /* 0x000fe40003f84070 */
[----:B------:R-:W-:-:S09]  /*1ecd0*/  ISETP.GE.AND P5, PT, R10, RZ, PT ;  /* 0x000000ff0a00720c */ /* 0x000fd20003fa6270 */
[--C-:B------:R-:W-:Y:S01]  /*1ece0*/  @!P3 IMAD.IADD R23, R23, 0x1, -R68.reuse ;  /* 0x000000011717b824 */ /* 0x100fe200078e0a44 */
[----:B------:R-:W-:Y:S01]  /*1ecf0*/  ISETP.GE.AND P3, PT, R20, RZ, PT ;  /* 0x000000ff1400720c */ /* 0x000fe20003f66270 */
[----:B------:R-:W-:Y:S01]  /*1ed00*/  @!P4 IMAD.IADD R22, R22, 0x1, -R68 ;  /* 0x000000011616c824 */ /* 0x000fe200078e0a44 */
[C---:B------:R-:W-:Y:S01]  /*1ed10*/  ISETP.GT.U32.AND P4, PT, R68.reuse, R26, PT ;  /* 0x0000001a4400720c */ /* 0x040fe20003f84070 */
[----:B------:R-:W4:Y:S01]  /*1ed20*/  LDL.LU R20, [R1+0x3f8] ;  /* 0x0003f80001147983 */ /* 0x000f220000300800 */
[----:B------:R-:W-:Y:S01]  /*1ed30*/  @!P5 IMAD.MOV R46, RZ, RZ, -R46 ;  /* 0x000000ffff2ed224 */ /* 0x000fe200078e0a2e */
[C---:B------:R-:W-:Y:S02]  /*1ed40*/  ISETP.GT.U32.AND P5, PT, R68.reuse, R23, PT ;  /* 0x000000174400720c */ /* 0x040fe40003fa4070 */
[----:B------:R-:W-:-:S06]  /*1ed50*/  ISETP.GT.U32.AND P6, PT, R68, R22, PT ;  /* 0x000000164400720c */ /* 0x000fcc0003fc4070 */
[----:B------:R-:W-:Y:S01]  /*1ed60*/  @!P3 IMAD.MOV R30, RZ, RZ, -R30 ;  /* 0x000000ffff1eb224 */ /* 0x000fe200078e0a1e */
[----:B------:R-:W-:Y:S01]  /*1ed70*/  ISETP.GT.U32.AND P3, PT, R68, R19, PT ;  /* 0x000000134400720c */ /* 0x000fe20003f64070 */
[--C-:B------:R-:W-:Y:S01]  /*1ed80*/  @!P4 IMAD.IADD R26, R26, 0x1, -R68.reuse ;  /* 0x000000011a1ac824 */ /* 0x100fe200078e0a44 */
[----:B--2---:R-:W-:Y:S02]  /*1ed90*/  ISETP.GT.U32.AND P4, PT, R68, R24, PT ;  /* 0x000000184400720c */ /* 0x004fe40003f84070 */
[--C-:B------:R-:W-:Y:S02]  /*1eda0*/  @!P5 IMAD.IADD R23, R23, 0x1, -R68.reuse ;  /* 0x000000011717d824 */ /* 0x100fe400078e0a44 */
[--C-:B------:R-:W-:Y:S01]  /*1edb0*/  @!P6 IMAD.IADD R22, R22, 0x1, -R68.reuse ;  /* 0x000000011616e824 */ /* 0x100fe200078e0a44 */
[----:B------:R-:W-:Y:S06]  /*1edc0*/  STL [R1+0x3e0], R26 ;  /* 0x0003e01a01007387 */ /* 0x000fec0000100800 */
[--C-:B------:R-:W-:Y:S01]  /*1edd0*/  @!P3 IMAD.IADD R19, R19, 0x1, -R68.reuse ;  /* 0x000000011313b824 */ /* 0x100fe200078e0a44 */
[----:B------:R-:W-:Y:S01]  /*1ede0*/  STL [R1+0x3e4], R23 ;  /* 0x0003e41701007387 */ /* 0x000fe20000100800 */
[----:B------:R-:W-:-:S03]  /*1edf0*/  @!P4 IMAD.IADD R24, R24, 0x1, -R68 ;  /* 0x000000011818c824 */ /* 0x000fc600078e0a44 */
[----:B------:R-:W-:Y:S01]  /*1ee00*/  STL [R1+0x3e8], R22 ;  /* 0x0003e81601007387 */ /* 0x000fe20000100800 */
[----:B------:R-:W-:-:S03]  /*1ee10*/  ISETP.GT.U32.AND P4, PT, R68, R19, PT ;  /* 0x000000134400720c */ /* 0x000fc60003f84070 */
[----:B------:R-:W2:Y:S04]  /*1ee20*/  LDL.LU R45, [R1+0x3fc] ;  /* 0x0003fc00012d7983 */ /* 0x000ea80000300800 */
[----:B------:R-:W2:Y:S04]  /*1ee30*/  LDL.LU R29, [R1+0x400] ;  /* 0x00040000011d7983 */ /* 0x000ea80000300800 */
[----:B------:R-:W-:Y:S02]  /*1ee40*/  STL [R1+0xef4], R37 ;  /* 0x000ef42501007387 */ /* 0x000fe40000100800 */
[----:B------:R-:W-:Y:S01]  /*1ee50*/  @!P4 IMAD.IADD R19, R19, 0x1, -R68 ;  /* 0x000000011313c824 */ /* 0x000fe200078e0a44 */
[----:B------:R-:W-:-:S02]  /*1ee60*/  ISETP.GE.AND P5, PT, R28, RZ, PT ;  /* 0x000000ff1c00720c */ /* 0x000fc40003fa6270 */
[----:B---3--:R-:W-:Y:S02]  /*1ee70*/  ISETP.GE.AND P4, PT, R18, RZ, PT ;  /* 0x000000ff1200720c */ /* 0x008fe40003f86270 */
[----:B------:R-:W3:Y:S01]  /*1ee80*/  LDL R18, [R1+0xffc] ;  /* 0x000ffc0001127983 */ /* 0x000ee20000100800 */
[----:B------:R-:W-:-:S08]  /*1ee90*/  IMAD.MOV.U32 R67, RZ, RZ, R26 ;  /* 0x000000ffff437224 */ /* 0x000fd000078e001a */
[----:B------:R-:W-:Y:S01]  /*1eea0*/  @!P5 IMAD.MOV R67, RZ, RZ, -R67 ;  /* 0x000000ffff43d224 */ /* 0x000fe200078e0a43 */
[----:B------:R-:W-:Y:S02]  /*1eeb0*/  ISETP.GT.U32.AND P5, PT, R68, R24, PT ;  /* 0x000000184400720c */ /* 0x000fe40003fa4070 */
[----:B----4-:R-:W-:Y:S02]  /*1eec0*/  ISETP.GE.AND P6, PT, R27, RZ, PT ;  /* 0x000000ff1b00720c */ /* 0x010fe40003fc6270 */
[----:B------:R-:W-:Y:S02]  /*1eed0*/  ISETP.GE.AND P3, PT, R25, RZ, PT ;  /* 0x000000ff1900720c */ /* 0x000fe40003f66270 */
[----:B------:R-:W4:Y:S01]  /*1eee0*/  LDL R25, [R1+0xff8] ;  /* 0x000ff80001197983 */ /* 0x000f220000100800 */
[----:B------:R-:W-:-:S06]  /*1eef0*/  IMAD.MOV.U32 R31, RZ, RZ, R23 ;  /* 0x000000ffff1f7224 */ /* 0x000fcc00078e0017 */
[----:B------:R-:W-:Y:S01]  /*1ef00*/  @!P5 IMAD.IADD R24, R24, 0x1, -R68 ;  /* 0x000000011818d824 */ /* 0x000fe200078e0a44 */
[----:B------:R0:W-:Y:S01]  /*1ef10*/  STL [R1+0x3ec], R19 ;  /* 0x0003ec1301007387 */ /* 0x0001e20000100800 */
[----:B------:R-:W-:Y:S01]  /*1ef20*/  @!P6 IMAD.MOV R31, RZ, RZ, -R31 ;  /* 0x000000ffff1fe224 */ /* 0x000fe200078e0a1f */
[C---:B------:R-:W-:Y:S01]  /*1ef30*/  ISETP.GT.U32.AND P6, PT, R68.reuse, R21, PT ;  /* 0x000000154400720c */ /* 0x040fe20003fc4070 */
[----:B------:R-:W-:Y:S01]  /*1ef40*/  IMAD.MOV.U32 R66, RZ, RZ, R22 ;  /* 0x000000ffff427224 */ /* 0x000fe200078e0016 */
[----:B------:R0:W-:Y:S01]  /*1ef50*/  STL [R1+0x3f0], R24 ;  /* 0x0003f01801007387 */ /* 0x0001e20000100800 */
[----:B------:R-:W-:Y:S01]  /*1ef60*/  ISETP.GT.U32.AND P5, PT, R68, R20, PT ;  /* 0x000000144400720c */ /* 0x000fe20003fa4070 */
[----:B------:R-:W-:Y:S02]  /*1ef70*/  IMAD.MOV.U32 R65, RZ, RZ, R19 ;  /* 0x000000ffff417224 */ /* 0x000fe400078e0013 */
[----:B------:R-:W-:Y:S01]  /*1ef80*/  STL [R1+0xf00], R36 ;  /* 0x000f002401007387 */ /* 0x000fe20000100800 */
[----:B------:R-:W-:-:S03]  /*1ef90*/  @!P3 IMAD.MOV R66, RZ, RZ, -R66 ;  /* 0x000000ffff42b224 */ /* 0x000fc600078e0a42 */
[----:B------:R-:W-:Y:S01]  /*1efa0*/  STL [R1+0xf08], R35 ;  /* 0x000f082301007387 */ /* 0x000fe20000100800 */
[----:B------:R-:W-:-:S03]  /*1efb0*/  ISETP.GE.AND P3, PT, R9, RZ, PT ;  /* 0x000000ff0900720c */ /* 0x000fc60003f66270 */
[----:B0-----:R-:W4:Y:S04]  /*1efc0*/  LDL R19, [R1+0x1024] ;  /* 0x0010240001137983 */ /* 0x001f280000100800 */
[----:B------:R-:W4:Y:S04]  /*1efd0*/  LDL.LU R27, [R1+0x404] ;  /* 0x00040400011b7983 */ /* 0x000f280000300800 */
[----:B------:R-:W4:Y:S01]  /*1efe0*/  LDL.LU R23, [R1+0x408] ;  /* 0x0004080001177983 */ /* 0x000f220000300800 */
[----:B------:R-:W-:-:S03]  /*1eff0*/  @!P6 IMAD.IADD R21, R21, 0x1, -R68 ;  /* 0x000000011515e824 */ /* 0x000fc600078e0a44 */
[----:B------:R-:W4:Y:S01]  /*1f000*/  LDL.LU R22, [R1+0x40c] ;  /* 0x00040c0001167983 */ /* 0x000f220000300800 */
[----:B------:R-:W-:Y:S01]  /*1f010*/  @!P5 IMAD.IADD R20, R20, 0x1, -R68 ;  /* 0x000000011414d824 */ /* 0x000fe200078e0a44 */
[----:B------:R-:W-:Y:S01]  /*1f020*/  ISETP.GT.U32.AND P6, PT, R68, R21, PT ;  /* 0x000000154400720c */ /* 0x000fe20003fc4070 */
[----:B------:R-:W-:-:S03]  /*1f030*/  @!P3 IMAD.MOV R65, RZ, RZ, -R65 ;  /* 0x000000ffff41b224 */ /* 0x000fc600078e0a41 */
[C---:B------:R-:W-:Y:S02]  /*1f040*/  ISETP.GT.U32.AND P3, PT, R68.reuse, R20, PT ;  /* 0x000000144400720c */ /* 0x040fe40003f64070 */
[----:B--2---:R-:W-:-:S07]  /*1f050*/  ISETP.GT.U32.AND P5, PT, R68, R45, PT ;  /* 0x0000002d4400720c */ /* 0x004fce0003fa4070 */
[----:B------:R-:W-:-:S04]  /*1f060*/  @!P6 IMAD.IADD R21, R21, 0x1, -R68 ;  /* 0x000000011515e824 */ /* 0x000fc800078e0a44 */
[--C-:B------:R-:W-:Y:S01]  /*1f070*/  @!P3 IMAD.IADD R20, R20, 0x1, -R68.reuse ;  /* 0x000000011414b824 */ /* 0x100fe200078e0a44 */
[----:B------:R0:W-:Y:S01]  /*1f080*/  STL [R1+0x3f4], R21 ;  /* 0x0003f41501007387 */ /* 0x0001e20000100800 */
[----:B------:R-:W-:-:S03]  /*1f090*/  @!P5 IMAD.IADD R45, R45, 0x1, -R68 ;  /* 0x000000012d2dd824 */ /* 0x000fc600078e0a44 */
[----:B------:R-:W-:Y:S01]  /*1f0a0*/  STL [R1+0x3f8], R20 ;  /* 0x0003f81401007387 */ /* 0x000fe20000100800 */
[----:B------:R-:W-:Y:S01]  /*1f0b0*/  IMAD.MOV.U32 R64, RZ, RZ, R24 ;  /* 0x000000ffff407224 */ /* 0x000fe200078e0018 */
[----:B---3--:R-:W-:Y:S02]  /*1f0c0*/  ISETP.GE.AND P5, PT, R18, RZ, PT ;  /* 0x000000ff1200720c */ /* 0x008fe40003fa6270 */
[----:B------:R-:W2:Y:S04]  /*1f0d0*/  LDL R18, [R1+0x1030] ;  /* 0x0010300001127983 */ /* 0x000ea80000100800 */
[----:B------:R-:W-:Y:S04]  /*1f0e0*/  STL [R1+0xf10], R34 ;  /* 0x000f102201007387 */ /* 0x000fe80000100800 */
[----:B------:R-:W3:Y:S01]  /*1f0f0*/  LDL R24, [R1+0x1120] ;  /* 0x0011200001187983 */ /* 0x000ee20000100800 */
[C---:B------:R-:W-:Y:S01]  /*1f100*/  ISETP.GT.U32.AND P6, PT, R68.reuse, R29, PT ;  /* 0x0000001d4400720c */ /* 0x040fe20003fc4070 */
[----:B------:R-:W-:Y:S01]  /*1f110*/  @!P4 IMAD.MOV R64, RZ, RZ, -R64 ;  /* 0x000000ffff40c224 */ /* 0x000fe200078e0a40 */
[----:B----4-:R-:W-:Y:S01]  /*1f120*/  ISETP.GE.AND P3, PT, R25, RZ, PT ;  /* 0x000000ff1900720c */ /* 0x010fe20003f66270 */
[----:B------:R-:W-:Y:S01]  /*1f130*/  IMAD.MOV.U32 R63, RZ, RZ, R21 ;  /* 0x000000ffff3f7224 */ /* 0x000fe200078e0015 */
[----:B------:R-:W-:Y:S01]  /*1f140*/  ISETP.GT.U32.AND P4, PT, R68, R45, PT ;  /* 0x0000002d4400720c */ /* 0x000fe20003f84070 */
[----:B------:R-:W4:Y:S04]  /*1f150*/  LDL.LU R44, [R1+0x410] ;  /* 0x00041000012c7983 */ /* 0x000f280000300800 */
[----:B------:R-:W2:Y:S04]  /*1f160*/  LDL.LU R26, [R1+0x418] ;  /* 0x00041800011a7983 */ /* 0x000ea80000300800 */
[----:B------:R-:W-:-:S05]  /*1f170*/  @!P6 IMAD.IADD R29, R29, 0x1, -R68 ;  /* 0x000000011d1de824 */ /* 0x000fca00078e0a44 */
[C---:B------:R-:W-:Y:S01]  /*1f180*/  ISETP.GT.U32.AND P6, PT, R68.reuse, R29, PT ;  /* 0x0000001d4400720c */ /* 0x040fe20003fc4070 */
[----:B------:R-:W-:Y:S02]  /*1f190*/  @!P3 IMAD.MOV R63, RZ, RZ, -R63 ;  /* 0x000000ffff3fb224 */ /* 0x000fe400078e0a3f */
[----:B------:R-:W-:Y:S02]  /*1f1a0*/  @!P4 IMAD.IADD R45, R45, 0x1, -R68 ;  /* 0x000000012d2dc824 */ /* 0x000fe400078e0a44 */
[----:B------:R-:W-:Y:S01]  /*1f1b0*/  IMAD.MOV.U32 R62, RZ, RZ, R20 ;  /* 0x000000ffff3e7224 */ /* 0x000fe200078e0014 */
[----:B------:R-:W-:-:S07]  /*1f1c0*/  ISETP.GT.U32.AND P3, PT, R68, R27, PT ;  /* 0x0000001b4400720c */ /* 0x000fce0003f64070 */
[----:B------:R-:W-:Y:S01]  /*1f1d0*/  @!P6 IMAD.IADD R29, R29, 0x1, -R68 ;  /* 0x000000011d1de824 */ /* 0x000fe200078e0a44 */
[C---:B------:R-:W-:Y:S01]  /*1f1e0*/  ISETP.GT.U32.AND P4, PT, R68.reuse, R23, PT ;  /* 0x000000174400720c */ /* 0x040fe20003f84070 */
[----:B------:R0:W-:Y:S01]  /*1f1f0*/  STL [R1+0x3fc], R45 ;  /* 0x0003fc2d01007387 */ /* 0x0001e20000100800 */
[----:B------:R-:W-:-:S03]  /*1f200*/  ISETP.GT.U32.AND P6, PT, R68, R22, PT ;  /* 0x000000164400720c */ /* 0x000fc60003fc4070 */
[----:B------:R-:W-:Y:S01]  /*1f210*/  STL [R1+0x400], R29 ;  /* 0x0004001d01007387 */ /* 0x000fe20000100800 */
[----:B------:R-:W-:Y:S01]  /*1f220*/  @!P5 IMAD.MOV R62, RZ, RZ, -R62 ;  /* 0x000000ffff3ed224 */ /* 0x000fe200078e0a3e */
[----:B------:R-:W-:Y:S02]  /*1f230*/  ISETP.GE.AND P5, PT, R19, RZ, PT ;  /* 0x000000ff1300720c */ /* 0x000fe40003fa6270 */
[----:B------:R-:W-:Y:S04]  /*1f240*/  STL [R1+0xf0c], R33 ;  /* 0x000f0c2101007387 */ /* 0x000fe80000100800 */
[----:B------:R-:W-:Y:S01]  /*1f250*/  STL [R1+0xf24], R32 ;  /* 0x000f242001007387 */ /* 0x000fe20000100800 */
[----:B------:R-:W-:-:S03]  /*1f260*/  @!P3 IMAD.IADD R27, R27, 0x1, -R68 ;  /* 0x000000011b1bb824 */ /* 0x000fc600078e0a44 */
[----:B------:R-:W4:Y:S04]  /*1f270*/  LDL R28, [R1+0x1050] ;  /* 0x00105000011c7983 */ /* 0x000f280000100800 */
[----:B0-----:R-:W4:Y:S04]  /*1f280*/  LDL R21, [R1+0x10e0] ;  /* 0x0010e00001157983 */ /* 0x001f280000100800 */
[----:B------:R-:W4:Y:S01]  /*1f290*/  LDL.LU R25, [R1+0x41c] ;  /* 0x00041c0001197983 */ /* 0x000f220000300800 */
[----:B------:R-:W-:Y:S01]  /*1f2a0*/  @!P4 IMAD.IADD R23, R23, 0x1, -R68 ;  /* 0x000000011717c824 */ /* 0x000fe200078e0a44 */
[----:B------:R-:W-:Y:S01]  /*1f2b0*/  ISETP.GT.U32.AND P4, PT, R68, R27, PT ;  /* 0x0000001b4400720c */ /* 0x000fe20003f84070 */
[----:B------:R-:W-:-:S02]  /*1f2c0*/  IMAD.MOV.U32 R61, RZ, RZ, R45 ;  /* 0x000000ffff3d7224 */ /* 0x000fc400078e002d */
[----:B------:R-:W-:Y:S01]  /*1f2d0*/  @!P6 IMAD.IADD R22, R22, 0x1, -R68 ;  /* 0x000000011616e824 */ /* 0x000fe200078e0a44 */
[----:B------:R-:W-:Y:S01]  /*1f2e0*/  ISETP.GT.U32.AND P6, PT, R68, R23, PT ;  /* 0x000000174400720c */ /* 0x000fe20003fc4070 */
[----:B------:R-:W-:-:S03]  /*1f2f0*/  @!P5 IMAD.MOV R61, RZ, RZ, -R61 ;  /* 0x000000ffff3dd224 */ /* 0x000fc600078e0a3d */
[----:B------:R-:W-:-:S05]  /*1f300*/  ISETP.GT.U32.AND P5, PT, R68, R22, PT ;  /* 0x000000164400720c */ /* 0x000fca0003fa4070 */
[----:B------:R-:W-:-:S04]  /*1f310*/  @!P4 IMAD.IADD R27, R27, 0x1, -R68 ;  /* 0x000000011b1bc824 */ /* 0x000fc800078e0a44 */
[--C-:B------:R-:W-:Y:S01]  /*1f320*/  @!P6 IMAD.IADD R23, R23, 0x1, -R68.reuse ;  /* 0x000000011717e824 */ /* 0x100fe200078e0a44 */
[----:B------:R0:W-:Y:S03]  /*1f330*/  STL [R1+0x404], R27 ;  /* 0x0004041b01007387 */ /* 0x0001e60000100800 */
[----:B------:R-:W-:Y:S02]  /*1f340*/  @!P5 IMAD.IADD R22, R22, 0x1, -R68 ;  /* 0x000000011616d824 */ /* 0x000fe400078e0a44 */
[----:B------:R-:W-:Y:S02]  /*1f350*/  VIADD R78, R0, 0x9e ;  /* 0x0000009e004e7836 */ /* 0x000fe40000000000 */
[----:B------:R-:W-:Y:S01]  /*1f360*/  IMAD.MOV.U32 R59, RZ, RZ, R27 ;  /* 0x000000ffff3b7224 */ /* 0x000fe200078e001b */
[----:B---3--:R-:W-:Y:S02]  /*1f370*/  ISETP.GE.AND P6, PT, R24, RZ, PT ;  /* 0x000000ff1800720c */ /* 0x008fe40003fc6270 */
[----:B------:R-:W3:Y:S04]  /*1f380*/  LDL.LU R24, [R1+0x424] ;  /* 0x0004240001187983 */ /* 0x000ee80000300800 */
[----:B------:R0:W-:Y:S04]  /*1f390*/  STL [R1+0x408], R23 ;  /* 0x0004081701007387 */ /* 0x0001e80000100800 */
[----:B------:R-:W3:Y:S04]  /*1f3a0*/  LDL.LU R49, [R1+0x434] ;  /* 0x0004340001317983 */ /* 0x000ee80000300800 */
[----:B------:R0:W-:Y:S04]  /*1f3b0*/  STL [R1+0x40c], R22 ;  /* 0x00040c1601007387 */ /* 0x0001e80000100800 */
[----:B------:R-:W3:Y:S04]  /*1f3c0*/  LDL R47, [R1+0x10dc] ;  /* 0x0010dc00012f7983 */ /* 0x000ee80000100800 */
[----:B------:R-:W3:Y:S04]  /*1f3d0*/  LDL R45, [R1+0x1048] ;  /* 0x00104800012d7983 */ /* 0x000ee80000100800 */
[----:B------:R-:W-:Y:S04]  /*1f3e0*/  STL [R1+0xf20], R88 ;  /* 0x000f205801007387 */ /* 0x000fe80000100800 */
[----:B------:R-:W-:Y:S04]  /*1f3f0*/  STL [R1+0xf30], R78 ;  /* 0x000f304e01007387 */ /* 0x000fe80000100800 */
[----:B0-----:R-:W3:Y:S01]  /*1f400*/  LDL R27, [R1+0x1084] ;  /* 0x00108400011b7983 */ /* 0x001ee20000100800 */
[----:B--2---:R-:W-:-:S02]  /*1f410*/  ISETP.GE.AND P3, PT, R18, RZ, PT ;  /* 0x000000ff1200720c */ /* 0x004fc40003f66270 */
[C---:B------:R-:W-:Y:S01]  /*1f420*/  ISETP.GT.U32.AND P4, PT, R68.reuse, R26, PT ;  /* 0x0000001a4400720c */ /* 0x040fe20003f84070 */
[----:B------:R-:W-:Y:S02]  /*1f430*/  IMAD.MOV.U32 R60, RZ, RZ, R29 ;  /* 0x000000ffff3c7224 */ /* 0x000fe400078e001d */
[----:B------:R-:W2:Y:S08]  /*1f440*/  LDL.LU R29, [R1+0x42c] ;  /* 0x00042c00011d7983 */ /* 0x000eb00000300800 */
[----:B------:R-:W-:Y:S01]  /*1f450*/  @!P3 IMAD.MOV R60, RZ, RZ, -R60 ;  /* 0x000000ffff3cb224 */ /* 0x000fe200078e0a3c */
[----:B----4-:R-:W-:Y:S01]  /*1f460*/  ISETP.GT.U32.AND P3, PT, R68, R44, PT ;  /* 0x0000002c4400720c */ /* 0x010fe20003f64070 */
[----:B------:R-:W-:Y:S01]  /*1f470*/  @!P4 IMAD.IADD R26, R26, 0x1, -R68 ;  /* 0x000000011a1ac824 */ /* 0x000fe200078e0a44 */
[----:B------:R-:W-:-:S02]  /*1f480*/  ISETP.GE.AND P5, PT, R28, RZ, PT ;  /* 0x000000ff1c00720c */ /* 0x000fc40003fa6270 */
[----:B------:R-:W-:Y:S01]  /*1f490*/  ISETP.GT.U32.AND P4, PT, R68, R25, PT ;  /* 0x000000194400720c */ /* 0x000fe20003f84070 */
[----:B------:R-:W-:-:S08]  /*1f4a0*/  IMAD.MOV.U32 R58, RZ, RZ, R23 ;  /* 0x000000ffff3a7224 */ /* 0x000fd000078e0017 */
[----:B------:R-:W-:Y:S01]  /*1f4b0*/  @!P3 IMAD.IADD R44, R44, 0x1, -R68 ;  /* 0x000000012c2cb824 */ /* 0x000fe200078e0a44 */
[----:B------:R-:W-:Y:S01]  /*1f4c0*/  ISETP.GE.AND P3, PT, R21, RZ, PT ;  /* 0x000000ff1500720c */ /* 0x000fe20003f66270 */
[----:B------:R-:W-:Y:S01]  /*1f4d0*/  IMAD.MOV.U32 R57, RZ, RZ, R22 ;  /* 0x000000ffff397224 */ /* 0x000fe200078e0016 */
[----:B------:R-:W4:Y:S04]  /*1f4e0*/  LDL R23, [R1+0x10c4] ;  /* 0x0010c40001177983 */ /* 0x000f280000100800 */
[----:B------:R-:W4:Y:S01]  /*1f4f0*/  LDL R22, [R1+0x10c0] ;  /* 0x0010c00001167983 */ /* 0x000f220000100800 */
[----:B------:R-:W-:-:S03]  /*1f500*/  @!P4 IMAD.IADD R25, R25, 0x1, -R68 ;  /* 0x000000011919c824 */ /* 0x000fc600078e0a44 */
[----:B------:R-:W4:Y:S01]  /*1f510*/  LDL.LU R28, [R1+0x430] ;  /* 0x00043000011c7983 */ /* 0x000f220000300800 */
[C---:B------:R-:W-:Y:S01]  /*1f520*/  ISETP.GT.U32.AND P4, PT, R68.reuse, R44, PT ;  /* 0x0000002c4400720c */ /* 0x040fe20003f84070 */
[----:B------:R-:W-:Y:S01]  /*1f530*/  @!P5 IMAD.MOV R58, RZ, RZ, -R58 ;  /* 0x000000ffff3ad224 */ /* 0x000fe200078e0a3a */
[C---:B------:R-:W-:Y:S01]  /*1f540*/  ISETP.GT.U32.AND P5, PT, R68.reuse, R26, PT ;  /* 0x0000001a4400720c */ /* 0x040fe20003fa4070 */
[----:B------:R-:W-:Y:S01]  /*1f550*/  @!P6 IMAD.MOV R59, RZ, RZ, -R59 ;  /* 0x000000ffff3be224 */ /* 0x000fe200078e0a3b */
[----:B------:R-:W-:Y:S01]  /*1f560*/  ISETP.GT.U32.AND P6, PT, R68, R25, PT ;  /* 0x000000194400720c */ /* 0x000fe20003fc4070 */
[----:B------:R-:W-:-:S08]  /*1f570*/  @!P3 IMAD.MOV R57, RZ, RZ, -R57 ;  /* 0x000000ffff39b224 */ /* 0x000fd000078e0a39 */
[--C-:B------:R-:W-:Y:S02]  /*1f580*/  @!P4 IMAD.IADD R44, R44, 0x1, -R68.reuse ;  /* 0x000000012c2cc824 */ /* 0x100fe400078e0a44 */
[--C-:B------:R-:W-:Y:S02]  /*1f590*/  @!P5 IMAD.IADD R26, R26, 0x1, -R68.reuse ;  /* 0x000000011a1ad824 */ /* 0x100fe400078e0a44 */
[----:B------:R-:W-:Y:S01]  /*1f5a0*/  @!P6 IMAD.IADD R25, R25, 0x1, -R68 ;  /* 0x000000011919e824 */ /* 0x000fe200078e0a44 */
[----:B------:R-:W-:Y:S01]  /*1f5b0*/  STL [R1+0x410], R44 ;  /* 0x0004102c01007387 */ /* 0x000fe20000100800 */
[----:B------:R-:W-:-:S03]  /*1f5c0*/  VIADD R77, R0, 0x9f ;  /* 0x0000009f004d7836 */ /* 0x000fc60000000000 */
[----:B------:R0:W-:Y:S01]  /*1f5d0*/  STL [R1+0x418], R26 ;  /* 0x0004181a01007387 */ /* 0x0001e20000100800 */
[----:B------:R-:W-:-:S03]  /*1f5e0*/  IMAD.MOV.U32 R56, RZ, RZ, R44 ;  /* 0x000000ffff387224 */ /* 0x000fc600078e002c */
[----:B------:R-:W-:Y:S01]  /*1f5f0*/  STL [R1+0x41c], R25 ;  /* 0x00041c1901007387 */ /* 0x000fe20000100800 */
[----:B------:R-:W-:Y:S02]  /*1f600*/  IMAD.MOV.U32 R55, RZ, RZ, R26 ;  /* 0x000000ffff377224 */ /* 0x000fe400078e001a */
[C---:B------:R-:W-:Y:S02]  /*1f610*/  VIADD R76, R0.reuse, 0xa6 ;  /* 0x000000a6004c7836 */ /* 0x040fe40000000000 */
[----:B------:R-:W-:Y:S01]  /*1f620*/  VIADD R75, R0, 0xa7 ;  /* 0x000000a7004b7836 */ /* 0x000fe20000000000 */
[C---:B---3--:R-:W-:Y:S02]  /*1f630*/  ISETP.GT.U32.AND P3, PT, R68.reuse, R24, PT ;  /* 0x000000184400720c */ /* 0x048fe40003f64070 */
[----:B------:R-:W-:Y:S02]  /*1f640*/  ISETP.GT.U32.AND P4, PT, R68, R49, PT ;  /* 0x000000314400720c */ /* 0x000fe40003f84070 */
[----:B------:R-:W-:-:S09]  /*1f650*/  ISETP.GE.AND P5, PT, R47, RZ, PT ;  /* 0x000000ff2f00720c */ /* 0x000fd20003fa6270 */
[--C-:B------:R-:W-:Y:S01]  /*1f660*/  @!P3 IMAD.IADD R24, R24, 0x1, -R68.reuse ;  /* 0x000000011818b824 */ /* 0x100fe200078e0a44 */
[----:B------:R-:W3:Y:S01]  /*1f670*/  LDL.LU R47, [R1+0x428] ;  /* 0x00042800012f7983 */ /* 0x000ee20000300800 */
[----:B------:R-:W-:Y:S01]  /*1f680*/  ISETP.GE.AND P6, PT, R45, RZ, PT ;  /* 0x000000ff2d00720c */ /* 0x000fe20003fc6270 */
[----:B------:R-:W-:Y:S02]  /*1f690*/  @!P4 IMAD.IADD R49, R49, 0x1, -R68 ;  /* 0x000000013131c824 */ /* 0x000fe400078e0a44 */
[----:B------:R-:W3:Y:S01]  /*1f6a0*/  LDL.LU R45, [R1+0x420] ;  /* 0x00042000012d7983 */ /* 0x000ee20000300800 */
[----:B------:R-:W-:-:S03]  /*1f6b0*/  ISETP.GT.U32.AND P4, PT, R68, R24, PT ;  /* 0x000000184400720c */ /* 0x000fc60003f84070 */
[----:B------:R-:W-:Y:S01]  /*1f6c0*/  STL [R1+0xf2c], R77 ;  /* 0x000f2c4d01007387 */ /* 0x000fe20000100800 */
[----:B------:R-:W-:-:S03]  /*1f6d0*/  @!P5 IMAD.MOV R56, RZ, RZ, -R56 ;  /* 0x000000ffff38d224 */ /* 0x000fc600078e0a38 */
[----:B0-----:R-:W3:Y:S01]  /*1f6e0*/  LDL R26, [R1+0x1074] ;  /* 0x00107400011a7983 */ /* 0x001ee20000100800 */
[----:B------:R-:W-:-:S03]  /*1f6f0*/  ISETP.GT.U32.AND P5, PT, R68, R49, PT ;  /* 0x000000314400720c */ /* 0x000fc60003fa4070 */
[----:B------:R-:W3:Y:S02]  /*1f700*/  LDL R48, [R1+0x110c] ;  /* 0x00110c0001307983 */ /* 0x000ee40000100800 */
[----:B------:R-:W-:Y:S01]  /*1f710*/  @!P4 IMAD.IADD R24, R24, 0x1, -R68 ;  /* 0x000000011818c824 */ /* 0x000fe200078e0a44 */
[----:B------:R-:W-:-:S04]  /*1f720*/  ISETP.GE.AND P3, PT, R27, RZ, PT ;  /* 0x000000ff1b00720c */ /* 0x000fc80003f66270 */
[----:B------:R-:W-:Y:S03]  /*1f730*/  STL [R1+0x424], R24 ;  /* 0x0004241801007387 */ /* 0x000fe60000100800 */
[----:B------:R-:W-:Y:S01]  /*1f740*/  @!P5 IMAD.IADD R49, R49, 0x1, -R68 ;  /* 0x000000013131d824 */ /* 0x000fe200078e0a44 */
[----:B------:R-:W3:Y:S04]  /*1f750*/  LDL.LU R44, [R1+0x414] ;  /* 0x00041400012c7983 */ /* 0x000ee80000300800 */
[----:B------:R0:W-:Y:S04]  /*1f760*/  STL [R1+0x434], R49 ;  /* 0x0004343101007387 */ /* 0x0001e80000100800 */
[----:B------:R-:W-:Y:S04]  /*1f770*/  STL [R1+0xf3c], R76 ;  /* 0x000f3c4c01007387 */ /* 0x000fe80000100800 */
[----:B------:R-:W-:Y:S04]  /*1f780*/  STL [R1+0xf40], R75 ;  /* 0x000f404b01007387 */ /* 0x000fe80000100800 */
[----:B------:R-:W3:Y:S01]  /*1f790*/  LDL R27, [R1+0x10a8] ;  /* 0x0010a800011b7983 */ /* 0x000ee20000100800 */
[----:B------:R-:W-:Y:S01]  /*1f7a0*/  @!P6 IMAD.MOV R55, RZ, RZ, -R55 ;  /* 0x000000ffff37e224 */ /* 0x000fe200078e0a37 */
[C---:B--2---:R-:W-:Y:S01]  /*1f7b0*/  ISETP.GT.U32.AND P6, PT, R68.reuse, R29, PT ;  /* 0x0000001d4400720c */ /* 0x044fe20003fc4070 */
[----:B------:R-:W-:Y:S01]  /*1f7c0*/  IMAD.MOV.U32 R54, RZ, RZ, R25 ;  /* 0x000000ffff367224 */ /* 0x000fe200078e0019 */
[----:B----4-:R-:W-:-:S03]  /*1f7d0*/  ISETP.GT.U32.AND P5, PT, R68, R28, PT ;  /* 0x0000001c4400720c */ /* 0x010fc60003fa4070 */
[----:B------:R-:W-:Y:S01]  /*1f7e0*/  @!P3 IMAD.MOV R54, RZ, RZ, -R54 ;  /* 0x000000ffff36b224 */ /* 0x000fe200078e0a36 */
[----:B------:R-:W-:-:S07]  /*1f7f0*/  ISETP.GE.AND P3, PT, R23, RZ, PT ;  /* 0x000000ff1700720c */ /* 0x000fce0003f66270 */
[----:B------:R-:W-:-:S05]  /*1f800*/  @!P6 IMAD.IADD R29, R29, 0x1, -R68 ;  /* 0x000000011d1de824 */ /* 0x000fca00078e0a44 */
[----:B------:R-:W-:Y:S01]  /*1f810*/  ISETP.GT.U32.AND P6, PT, R68, R29, PT ;  /* 0x0000001d4400720c */ /* 0x000fe20003fc4070 */
[----:B------:R-:W-:Y:S02]  /*1f820*/  @!P5 IMAD.IADD R28, R28, 0x1, -R68 ;  /* 0x000000011c1cd824 */ /* 0x000fe400078e0a44 */
[----:B------:R-:W-:-:S03]  /*1f830*/  IMAD.MOV.U32 R53, RZ, RZ, R24 ;  /* 0x000000ffff357224 */ /* 0x000fc600078e0018 */
[----:B------:R-:W-:Y:S01]  /*1f840*/  ISETP.GT.U32.AND P5, PT, R68, R28, PT ;  /* 0x0000001c4400720c */ /* 0x000fe20003fa4070 */
[----:B------:R-:W-:-:S06]  /*1f850*/  @!P3 IMAD.MOV R53, RZ, RZ, -R53 ;  /* 0x000000ffff35b224 */ /* 0x000fcc00078e0a35 */
[----:B------:R-:W-:-:S05]  /*1f860*/  @!P6 IMAD.IADD R29, R29, 0x1, -R68 ;  /* 0x000000011d1de824 */ /* 0x000fca00078e0a44 */
[----:B------:R-:W-:Y:S01]  /*1f870*/  STL [R1+0x42c], R29 ;  /* 0x00042c1d01007387 */ /* 0x000fe20000100800 */
[----:B------:R-:W-:-:S04]  /*1f880*/  @!P5 IMAD.IADD R28, R28, 0x1, -R68 ;  /* 0x000000011c1cd824 */ /* 0x000fc800078e0a44 */
[----:B------:R-:W-:Y:S01]  /*1f890*/  IMAD.MOV.U32 R50, RZ, RZ, R28 ;  /* 0x000000ffff327224 */ /* 0x000fe200078e001c */
[----:B---3--:R-:W-:Y:S02]  /*1f8a0*/  ISETP.GT.U32.AND P3, PT, R68, R47, PT ;  /* 0x0000002f4400720c */ /* 0x008fe40003f64070 */
[----:B------:R-:W-:Y:S02]  /*1f8b0*/  ISETP.GE.AND P5, PT, R26, RZ, PT ;  /* 0x000000ff1a00720c */ /* 0x000fe40003fa6270 */
[----:B------:R-:W2:Y:S09]  /*1f8c0*/  LDL R26, [R1+0x103c] ;  /* 0x00103c00011a7983 */ /* 0x000eb20000100800 */
[----:B------:R-:W-:Y:S01]  /*1f8d0*/  @!P3 IMAD.IADD R47, R47, 0x1, -R68 ;  /* 0x000000012f2fb824 */ /* 0x000fe200078e0a44 */
[----:B------:R-:W-:Y:S01]  /*1f8e0*/  ISETP.GE.AND P3, PT, R48, RZ, PT ;  /* 0x000000ff3000720c */ /* 0x000fe20003f66270 */
[----:B------:R-:W-:Y:S04]  /*1f8f0*/  STL [R1+0x430], R28 ;  /* 0x0004301c01007387 */ /* 0x000fe80000100800 */
[----:B------:R-:W-:Y:S08]  /*1f900*/  STL [R1+0xf48], R71 ;  /* 0x000f484701007387 */ /* 0x000ff00000100800 */
[----:B------:R-:W-:Y:S01]  /*1f910*/  @!P3 IMAD.MOV R50, RZ, RZ, -R50 ;  /* 0x000000ffff32b224 */ /* 0x000fe200078e0a32 */
[----:B------:R-:W-:-:S02]  /*1f920*/  ISETP.GE.AND P3, PT, R27, RZ, PT ;  /* 0x000000ff1b00720c */ /* 0x000fc40003f66270 */
[----:B------:R-:W3:Y:S01]  /*1f930*/  LDL R27, [R1+0x1104] ;  /* 0x00110400011b7983 */ /* 0x000ee20000100800 */
[----:B------:R-:W-:Y:S01]  /*1f940*/  ISETP.GE.AND P4, PT, R22, RZ, PT ;  /* 0x000000ff1600720c */ /* 0x000fe20003f86270 */
[----:B------:R-:W-:Y:S01]  /*1f950*/  IMAD.MOV.U32 R52, RZ, RZ, R49 ;  /* 0x000000ffff347224 */ /* 0x000fe200078e0031 */
[----:B------:R-:W-:Y:S02]  /*1f960*/  IABS R17, R3 ;  /* 0x0000000300117213 */ /* 0x000fe40000000000 */
[----:B------:R-:W-:-:S03]  /*1f970*/  ISETP.GT.U32.AND P6, PT, R68, R45, PT ;  /* 0x0000002d4400720c */ /* 0x000fc60003fc4070 */
[----:B------:R-:W-:-:S06]  /*1f980*/  IMAD.HI.U32 R6, R74, R17, RZ ;  /* 0x000000114a067227 */ /* 0x000fcc00078e00ff */
[----:B------:R-:W-:Y:S01]  /*1f990*/  @!P4 IMAD.MOV R52, RZ, RZ, -R52 ;  /* 0x000000ffff34c224 */ /* 0x000fe200078e0a34 */
[C---:B------:R-:W-:Y:S01]  /*1f9a0*/  ISETP.GT.U32.AND P4, PT, R68.reuse, R47, PT ;  /* 0x0000002f4400720c */ /* 0x040fe20003f84070 */
[----:B------:R-:W-:Y:S02]  /*1f9b0*/  IMAD.MOV R4, RZ, RZ, -R6 ;  /* 0x000000ffff047224 */ /* 0x000fe400078e0a06 */
[----:B------:R-:W-:Y:S02]  /*1f9c0*/  IMAD.MOV.U32 R51, RZ, RZ, R29 ;  /* 0x000000ffff337224 */ /* 0x000fe400078e001d */
[C---:B------:R-:W-:Y:S02]  /*1f9d0*/  IMAD R17, R68.reuse, R4, R17 ;  /* 0x0000000444117224 */ /* 0x040fe400078e0211 */
[----:B------:R-:W-:Y:S01]  /*1f9e0*/  @!P5 IMAD.MOV R51, RZ, RZ, -R51 ;  /* 0x000000ffff33d224 */ /* 0x000fe200078e0a33 */
[----:B------:R-:W-:Y:S01]  /*1f9f0*/  ISETP.GT.U32.AND P5, PT, R68, R44, PT ;  /* 0x0000002c4400720c */ /* 0x000fe20003fa4070 */
[----:B------:R-:W-:Y:S01]  /*1fa00*/  @!P6 IMAD.IADD R45, R45, 0x1, -R68 ;  /* 0x000000012d2de824 */ /* 0x000fe200078e0a44 */
[----:B------:R-:W-:-:S03]  /*1fa10*/  IABS R16, R2 ;  /* 0x0000000200107213 */ /* 0x000fc60000000000 */
[----:B------:R-:W-:Y:S01]  /*1fa20*/  @!P4 IMAD.IADD R47, R47, 0x1, -R68 ;  /* 0x000000012f2fc824 */ /* 0x000fe200078e0a44 */
[----:B------:R-:W-:Y:S01]  /*1fa30*/  ISETP.GT.U32.AND P4, PT, R68, R17, PT ;  /* 0x000000114400720c */ /* 0x000fe20003f84070 */
[----:B------:R-:W-:Y:S01]  /*1fa40*/  IMAD.HI.U32 R7, R74, R16, RZ ;  /* 0x000000104a077227 */ /* 0x000fe200078e00ff */
[----:B------:R-:W-:-:S03]  /*1fa50*/  ISETP.GT.U32.AND P6, PT, R68, R45, PT ;  /* 0x0000002d4400720c */ /* 0x000fc60003fc4070 */
[----:B------:R-:W-:Y:S02]  /*1fa60*/  IMAD.MOV R5, RZ, RZ, -R7 ;  /* 0x000000ffff057224 */ /* 0x000fe400078e0a07 */
[----:B------:R-:W-:Y:S02]  /*1fa70*/  @!P5 IMAD.IADD R44, R44, 0x1, -R68 ;  /* 0x000000012c2cd824 */ /* 0x000fe400078e0a44 */
[----:B------:R-:W-:-:S04]  /*1fa80*/  IMAD.HI.U32 R4, R74, R15, RZ ;  /* 0x0000000f4a047227 */ /* 0x000fc800078e00ff */
[C---:B------:R-:W-:Y:S02]  /*1fa90*/  IMAD R16, R68.reuse, R5, R16 ;  /* 0x0000000544107224 */ /* 0x040fe400078e0210 */
[----:B------:R-:W-:Y:S01]  /*1faa0*/  @!P4 IMAD.IADD R17, R17, 0x1, -R68 ;  /* 0x000000011111c824 */ /* 0x000fe200078e0a44 */
[----:B------:R-:W-:Y:S01]  /*1fab0*/  ISETP.GT.U32.AND P4, PT, R68, R44, PT ;  /* 0x0000002c4400720c */ /* 0x000fe20003f84070 */
[----:B------:R-:W-:Y:S02]  /*1fac0*/  IMAD.MOV R4, RZ, RZ, -R4 ;  /* 0x000000ffff047224 */ /* 0x000fe400078e0a04 */
[----:B------:R-:W-:-:S04]  /*1fad0*/  IMAD.HI.U32 R5, R74, R14, RZ ;  /* 0x0000000e4a057227 */ /* 0x000fc800078e00ff */
[----:B------:R-:W-:Y:S01]  /*1fae0*/  @!P6 IMAD.IADD R45, R45, 0x1, -R68 ;  /* 0x000000012d2de824 */ /* 0x000fe200078e0a44 */
[C---:B------:R-:W-:Y:S01]  /*1faf0*/  ISETP.GT.U32.AND P6, PT, R68.reuse, R16, PT ;  /* 0x000000104400720c */ /* 0x040fe20003fc4070 */
[----:B------:R-:W-:Y:S02]  /*1fb00*/  IMAD R15, R68, R4, R15 ;  /* 0x00000004440f7224 */ /* 0x000fe400078e020f */
[----:B------:R-:W-:-:S04]  /*1fb10*/  IMAD.MOV R4, RZ, RZ, -R5 ;  /* 0x000000ffff047224 */ /* 0x000fc800078e0a05 */
[----:B------:R-:W-:Y:S02]  /*1fb20*/  IMAD R14, R68, R4, R14 ;  /* 0x00000004440e7224 */ /* 0x000fe400078e020e */
[----:B------:R-:W-:Y:S02]  /*1fb30*/  @!P4 IMAD.IADD R44, R44, 0x1, -R68 ;  /* 0x000000012c2cc824 */ /* 0x000fe400078e0a44 */
[----:B------:R-:W-:Y:S01]  /*1fb40*/  IMAD.HI.U32 R5, R74, R13, RZ ;  /* 0x0000000d4a057227 */ /* 0x000fe200078e00ff */
[----:B------:R-:W-:-:S03]  /*1fb50*/  ISETP.GT.U32.AND P4, PT, R68, R14, PT ;  /* 0x0000000e4400720c */ /* 0x000fc60003f84070 */
[--C-:B------:R-:W-:Y:S01]  /*1fb60*/  @!P6 IMAD.IADD R16, R16, 0x1, -R68.reuse ;  /* 0x000000011010e824 */ /* 0x100fe200078e0a44 */
[C---:B------:R-:W-:Y:S01]  /*1fb70*/  ISETP.GT.U32.AND P6, PT, R68.reuse, R17, PT ;  /* 0x000000114400720c */ /* 0x040fe20003fc4070 */
[----:B------:R-:W-:Y:S02]  /*1fb80*/  IMAD.MOV R4, RZ, RZ, -R5 ;  /* 0x000000ffff047224 */ /* 0x000fe400078e0a05 */
[----:B------:R-:W-:Y:S02]  /*1fb90*/  IMAD.MOV.U32 R48, RZ, RZ, R45 ;  /* 0x000000ffff307224 */ /* 0x000fe400078e002d */
[----:B------:R-:W-:Y:S02]  /*1fba0*/  IMAD R13, R68, R4, R13 ;  /* 0x00000004440d7224 */ /* 0x000fe400078e020d */
[----:B0-----:R-:W-:Y:S02]  /*1fbb0*/  IMAD.MOV.U32 R49, RZ, RZ, R47 ;  /* 0x000000ffff317224 */ /* 0x001fe400078e002f */
[--C-:B------:R-:W-:Y:S01]  /*1fbc0*/  @!P4 IMAD.IADD R14, R14, 0x1, -R68.reuse ;  /* 0x000000010e0ec824 */ /* 0x100fe200078e0a44 */
[C---:B------:R-:W-:Y:S01]  /*1fbd0*/  ISETP.GT.U32.AND P4, PT, R68.reuse, R13, PT ;  /* 0x0000000d4400720c */ /* 0x040fe20003f84070 */
[----:B------:R-:W-:Y:S01]  /*1fbe0*/  @!P3 IMAD.MOV R49, RZ, RZ, -R49 ;  /* 0x000000ffff31b224 */ /* 0x000fe200078e0a31 */
[----:B------:R-:W-:Y:S01]  /*1fbf0*/  ISETP.GT.U32.AND P3, PT, R68, R16, PT ;  /* 0x000000104400720c */ /* 0x000fe20003f64070 */
[----:B------:R-:W-:-:S02]  /*1fc00*/  @!P6 IMAD.IADD R17, R17, 0x1, -R68 ;  /* 0x000000011111e824 */ /* 0x000fc400078e0a44 */
[----:B------:R-:W-:Y:S01]  /*1fc10*/  IMAD.HI.U32 R4, R74, R12, RZ ;  /* 0x0000000c4a047227 */ /* 0x000fe200078e00ff */
[----:B------:R0:W-:Y:S03]  /*1fc20*/  STL [R1+0x428], R47 ;  /* 0x0004282f01007387 */ /* 0x0001e60000100800 */
[----:B------:R-:W-:-:S04]  /*1fc30*/  IMAD.MOV R4, RZ, RZ, -R4 ;  /* 0x000000ffff047224 */ /* 0x000fc800078e0a04 */
[----:B------:R-:W-:Y:S02]  /*1fc40*/  @!P4 IMAD.IADD R13, R13, 0x1, -R68 ;  /* 0x000000010d0dc824 */ /* 0x000fe400078e0a44 */
[----:B------:R-:W-:Y:S02]  /*1fc50*/  IMAD R12, R68, R4, R12 ;  /* 0x00000004440c7224 */ /* 0x000fe400078e020c */
[----:B0-----:R-:W-:Y:S02]  /*1fc60*/  IMAD.MOV.U32 R47, RZ, RZ, R44 ;  /* 0x000000ffff2f7224 */ /* 0x001fe400078e002c */
[----:B------:R-:W-:-:S04]  /*1fc70*/  IMAD.HI.U32 R4, R74, R11, RZ ;  /* 0x0000000b4a047227 */ /* 0x000fc800078e00ff */
[----:B------:R-:W-:Y:S01]  /*1fc80*/  @!P3 IMAD.IADD R16, R16, 0x1, -R68 ;  /* 0x000000011010b824 */ /* 0x000fe200078e0a44 */
[----:B------:R-:W-:Y:S01]  /*1fc90*/  ISETP.GE.AND P3, PT, R3, RZ, PT ;  /* 0x000000ff0300720c */ /* 0x000fe20003f66270 */
[----:B------:R-:W-:Y:S01]  /*1fca0*/  IMAD.MOV R4, RZ, RZ, -R4 ;  /* 0x000000ffff047224 */ /* 0x000fe200078e0a04 */
[----:B------:R0:W-:Y:S03]  /*1fcb0*/  STL [R1+0x420], R45 ;  /* 0x0004202d01007387 */ /* 0x0001e60000100800 */
[----:B------:R-:W-:Y:S01]  /*1fcc0*/  IMAD R11, R68, R4, R11 ;  /* 0x00000004440b7224 */ /* 0x000fe200078e020b */
[----:B------:R-:W-:Y:S04]  /*1fcd0*/  STL [R1+0xf54], R70 ;  /* 0x000f544601007387 */ /* 0x000fe80000100800 */
[----:B------:R-:W-:Y:S01]  /*1fce0*/  STL [R1+0xf64], R87 ;  /* 0x000f645701007387 */ /* 0x000fe20000100800 */
[----:B0-----:R-:W-:-:S03]  /*1fcf0*/  IMAD.MOV.U32 R45, RZ, RZ, R17 ;  /* 0x000000ffff2d7224 */ /* 0x001fc600078e0011 */
[----:B------:R0:W-:Y:S01]  /*1fd00*/  STL [R1+0x414], R44 ;  /* 0x0004142c01007387 */ /* 0x0001e20000100800 */
[----:B------:R-:W-:Y:S01]  /*1fd10*/  @!P3 IMAD.MOV R45, RZ, RZ, -R45 ;  /* 0x000000ffff2db224 */ /* 0x000fe200078e0a2d */
[----:B------:R-:W-:Y:S01]  /*1fd20*/  ISETP.GT.U32.AND P3, PT, R68, R13, PT ;  /* 0x0000000d4400720c */ /* 0x000fe20003f64070 */
[----:B0-----:R-:W-:Y:S01]  /*1fd30*/  IMAD.MOV.U32 R44, RZ, RZ, R16 ;  /* 0x000000ffff2c7224 */ /* 0x001fe200078e0010 */
[----:B------:R-:W-:Y:S02]  /*1fd40*/  IABS R10, R38 ;  /* 0x00000026000a7213 */ /* 0x000fe40000000000 */
[----:B------:R-:W-:-:S09]  /*1fd50*/  IABS R9, R37 ;  /* 0x0000002500097213 */ /* 0x000fd20000000000 */
[----:B------:R-:W-:Y:S01]  /*1fd60*/  @!P3 IMAD.IADD R13, R13, 0x1, -R68 ;  /* 0x000000010d0db824 */ /* 0x000fe200078e0a44 */
[----:B------:R-:W-:Y:S01]  /*1fd70*/  ISETP.GE.AND P3, PT, R42, RZ, PT ;  /* 0x000000ff2a00720c */ /* 0x000fe20003f66270 */
[----:B------:R-:W-:-:S04]  /*1fd80*/  IMAD.HI.U32 R5, R74, R10, RZ ;  /* 0x0000000a4a057227 */ /* 0x000fc800078e00ff */
[----:B------:R-:W-:-:S04]  /*1fd90*/  IMAD.HI.U32 R4, R74, R9, RZ ;  /* 0x000000094a047227 */ /* 0x000fc800078e00ff */
[----:B------:R-:W-:Y:S02]  /*1fda0*/  IMAD.MOV R5, RZ, RZ, -R5 ;  /* 0x000000ffff057224 */ /* 0x000fe400078e0a05 */
[----:B------:R-:W-:Y:S02]  /*1fdb0*/  IMAD.MOV R6, RZ, RZ, -R4 ;  /* 0x000000ffff067224 */ /* 0x000fe400078e0a04 */
[C---:B------:R-:W-:Y:S02]  /*1fdc0*/  IMAD R10, R68.reuse, R5, R10 ;  /* 0x00000005440a7224 */ /* 0x040fe400078e020a */
[----:B------:R-:W-:Y:S01]  /*1fdd0*/  IMAD R9, R68, R6, R9 ;  /* 0x0000000644097224 */ /* 0x000fe200078e0209 */
[----:B------:R-:W-:-:S05]  /*1fde0*/  IABS R8, R36 ;  /* 0x0000002400087213 */ /* 0x000fca0000000000 */
[----:B------:R-:W-:-:S04]  /*1fdf0*/  IMAD.HI.U32 R5, R74, R8, RZ ;  /* 0x000000084a057227 */ /* 0x000fc800078e00ff */
[----:B------:R-:W-:Y:S01]  /*1fe00*/  IMAD.MOV R5, RZ, RZ, -R5 ;  /* 0x000000ffff057224 */ /* 0x000fe200078e0a05 */
[----:B------:R-:W-:-:S03]  /*1fe10*/  IABS R7, R35 ;  /* 0x0000002300077213 */ /* 0x000fc60000000000 */
[----:B------:R-:W-:Y:S02]  /*1fe20*/  IMAD R8, R68, R5, R8 ;  /* 0x0000000544087224 */ /* 0x000fe400078e0208 */
[----:B------:R-:W-:Y:S01]  /*1fe30*/  IMAD.HI.U32 R4, R74, R7, RZ ;  /* 0x000000074a047227 */ /* 0x000fe200078e00ff */
[----:B--2---:R-:W-:-:S13]  /*1fe40*/  ISETP.GE.AND P5, PT, R26, RZ, PT ;  /* 0x000000ff1a00720c */ /* 0x004fda0003fa6270 */
[----:B------:R-:W-:Y:S01]  /*1fe50*/  @!P5 IMAD.MOV R48, RZ, RZ, -R48 ;  /* 0x000000ffff30d224 */ /* 0x000fe200078e0a30 */
[----:B------:R-:W-:Y:S02]  /*1fe60*/  ISETP.GT.U32.AND P5, PT, R68, R15, PT ;  /* 0x0000000f4400720c */ /* 0x000fe40003fa4070 */
[----:B---3--:R-:W-:-:S11]  /*1fe70*/  ISETP.GE.AND P6, PT, R27, RZ, PT ;  /* 0x000000ff1b00720c */ /* 0x008fd60003fc6270 */
[----:B------:R-:W-:-:S05]  /*1fe80*/  @!P5 IMAD.IADD R15, R15, 0x1, -R68 ;  /* 0x000000010f0fd824 */ /* 0x000fca00078e0a44 */
[----:B------:R-:W-:Y:S02]  /*1fe90*/  ISETP.GT.U32.AND P4, PT, R68, R15, PT ;  /* 0x0000000f4400720c */ /* 0x000fe40003f84070 */
[----:B------:R-:W-:Y:S01]  /*1fea0*/  ISETP.GE.AND P5, PT, R2, RZ, PT ;  /* 0x000000ff0200720c */ /* 0x000fe20003fa6270 */
[----:B------:R-:W-:Y:S01]  /*1feb0*/  @!P6 IMAD.MOV R47, RZ, RZ, -R47 ;  /* 0x000000ffff2fe224 */ /* 0x000fe200078e0a2f */
[----:B------:R-:W-:-:S09]  /*1fec0*/  ISETP.GT.U32.AND P6, PT, R68, R14, PT ;  /* 0x0000000e4400720c */ /* 0x000fd20003fc4070 */
[----:B------:R-:W-:Y:S01]  /*1fed0*/  @!P4 IMAD.IADD R15, R15, 0x1, -R68 ;  /* 0x000000010f0fc824 */ /* 0x000fe200078e0a44 */
[C---:B------:R-:W-:Y:S01]  /*1fee0*/  ISETP.GT.U32.AND P4, PT, R68.reuse, R11, PT ;  /* 0x0000000b4400720c */ /* 0x040fe20003f84070 */
[----:B------:R-:W-:Y:S01]  /*1fef0*/  @!P5 IMAD.MOV R44, RZ, RZ, -R44 ;  /* 0x000000ffff2cd224 */ /* 0x000fe200078e0a2c */
[----:B------:R-:W-:Y:S01]  /*1ff00*/  ISETP.GT.U32.AND P5, PT, R68, R12, PT ;  /* 0x0000000c4400720c */ /* 0x000fe20003fa4070 */
[----:B------:R-:W-:Y:S01]  /*1ff10*/  @!P6 IMAD.IADD R14, R14, 0x1, -R68 ;  /* 0x000000010e0ee824 */ /* 0x000fe200078e0a44 */
[----:B------:R-:W-:Y:S01]  /*1ff20*/  ISETP.GE.AND P6, PT, R43, RZ, PT ;  /* 0x000000ff2b00720c */ /* 0x000fe20003fc6270 */
[----:B------:R-:W-:-:S08]  /*1ff30*/  IMAD.MOV.U32 R43, RZ, RZ, R15 ;  /* 0x000000ffff2b7224 */ /* 0x000fd000078e000f */
[--C-:B------:R-:W-:Y:S02]  /*1ff40*/  @!P4 IMAD.IADD R11, R11, 0x1, -R68.reuse ;  /* 0x000000010b0bc824 */ /* 0x100fe400078e0a44 */
[----:B------:R-:W-:Y:S01]  /*1ff50*/  @!P5 IMAD.IADD R12, R12, 0x1, -R68 ;  /* 0x000000010c0cd824 */ /* 0x000fe200078e0a44 */
[----:B------:R-:W-:Y:S01]  /*1ff60*/  ISETP.GE.AND P5, PT, R41, RZ, PT ;  /* 0x000000ff2900720c */ /* 0x000fe20003fa6270 */
[----:B------:R-:W-:Y:S01]  /*1ff70*/  @!P6 IMAD.MOV R43, RZ, RZ, -R43 ;  /* 0x000000ffff2be224 */ /* 0x000fe200078e0a2b */
[C---:B------:R-:W-:Y:S01]  /*1ff80*/  ISETP.GT.U32.AND P6, PT, R68.reuse, R11, PT ;  /* 0x0000000b4400720c */ /* 0x040fe20003fc4070 */
[----:B------:R-:W-:Y:S01]  /*1ff90*/  IMAD.MOV.U32 R42, RZ, RZ, R14 ;  /* 0x000000ffff2a7224 */ /* 0x000fe200078e000e */
[C---:B------:R-:W-:Y:S01]  /*1ffa0*/  ISETP.GT.U32.AND P4, PT, R68.reuse, R12, PT ;  /* 0x0000000c4400720c */ /* 0x040fe20003f84070 */
[----:B------:R-:W-:Y:S02]  /*1ffb0*/  IMAD.MOV.U32 R41, RZ, RZ, R13 ;  /* 0x000000ffff297224 */ /* 0x000fe400078e000d */
[----:B------:R-:W-:Y:S01]  /*1ffc0*/  @!P3 IMAD.MOV R42, RZ, RZ, -R42 ;  /* 0x000000ffff2ab224 */ /* 0x000fe200078e0a2a */
[----:B------:R-:W-:-:S05]  /*1ffd0*/  ISETP.GT.U32.AND P3, PT, R68, R10, PT ;  /* 0x0000000a4400720c */ /* 0x000fca0003f64070 */
[----:B------:R-:W-:Y:S01]  /*1ffe0*/  @!P5 IMAD.MOV R41, RZ, RZ, -R41 ;  /* 0x000000ffff29d224 */ /* 0x000fe200078e0a29 */
[----:B------:R-:W-:Y:S01]  /*1fff0*/  ISETP.GE.AND P5, PT, R40, RZ, PT ;  /* 0x000000ff2800720c */ /* 0x000fe20003fa6270 */
[--C-:B------:R-:W-:Y:S01]  /*20000*/  @!P6 IMAD.IADD R11, R11, 0x1, -R68.reuse ;  /* 0x000000010b0be824 */ /* 0x100fe200078e0a44 */
[----:B------:R-:W-:Y:S01]  /*20010*/  ISETP.GT.U32.AND P6, PT, R68, R9, PT ;  /* 0x000000094400720c */ /* 0x000fe20003fc4070 */
[----:B------:R-:W-:-:S04]  /*20020*/  @!P4 IMAD.IADD R12, R12, 0x1, -R68 ;  /* 0x000000010c0cc824 */ /* 0x000fc800078e0a44 */
[----:B------:R-:W-:Y:S02]  /*20030*/  @!P3 IMAD.IADD R10, R10, 0x1, -R68 ;  /* 0x000000010a0ab824 */ /* 0x000fe400078e0a44 */
[----:B------:R-:W-:-:S06]  /*20040*/  IMAD.MOV.U32 R40, RZ, RZ, R12 ;  /* 0x000000ffff287224 */ /* 0x000fcc00078e000c */
[----:B------:R-:W-:Y:S01]  /*20050*/  @!P6 IMAD.IADD R9, R9, 0x1, -R68 ;  /* 0x000000010909e824 */ /* 0x000fe200078e0a44 */
[C---:B------:R-:W-:Y:S01]  /*20060*/  ISETP.GT.U32.AND P3, PT, R68.reuse, R10, PT ;  /* 0x0000000a4400720c */ /* 0x040fe20003f64070 */
[----:B------:R-:W-:Y:S01]  /*20070*/  @!P5 IMAD.MOV R40, RZ, RZ, -R40 ;  /* 0x000000ffff28d224 */ /* 0x000fe200078e0a28 */
[C---:B------:R-:W-:Y:S02]  /*20080*/  ISETP.GT.U32.AND P5, PT, R68.reuse, R8, PT ;  /* 0x000000084400720c */ /* 0x040fe40003fa4070 */
[C---:B------:R-:W-:Y:S01]  /*20090*/  ISETP.GT.U32.AND P6, PT, R68.reuse, R9, PT ;  /* 0x000000094400720c */ /* 0x040fe20003fc4070 */
[----:B------:R-:W-:Y:S01]  /*200a0*/  IMAD.MOV R4, RZ, RZ, -R4 ;  /* 0x000000ffff047224 */ /* 0x000fe200078e0a04 */
[----:B------:R-:W-:Y:S02]  /*200b0*/  ISETP.GE.AND P4, PT, R39, RZ, PT ;  /* 0x000000ff2700720c */ /* 0x000fe40003f86270 */
[----:B------:R-:W-:Y:S01]  /*200c0*/  IABS R6, R34 ;  /* 0x0000002200067213 */ /* 0x000fe20000000000 */
[----:B------:R-:W-:Y:S01]  /*200d0*/  IMAD R7, R68, R4, R7 ;  /* 0x0000000444077224 */ /* 0x000fe200078e0207 */
[----:B------:R-:W-:Y:S01]  /*200e0*/  IABS R5, R33 ;  /* 0x0000002100057213 */ /* 0x000fe20000000000 */
[----:B------:R-:W-:-:S02]  /*200f0*/  IMAD.MOV.U32 R39, RZ, RZ, R11 ;  /* 0x000000ffff277224 */ /* 0x000fc400078e000b */
[--C-:B------:R-:W-:Y:S01]  /*20100*/  @!P3 IMAD.IADD R10, R10, 0x1, -R68.reuse ;  /* 0x000000010a0ab824 */ /* 0x100fe200078e0a44 */
[----:B------:R-:W-:Y:S01]  /*20110*/  ISETP.GT.U32.AND P3, PT, R68, R7, PT ;  /* 0x000000074400720c */ /* 0x000fe20003f64070 */
[--C-:B------:R-:W-:Y:S02]  /*20120*/  @!P5 IMAD.IADD R8, R8, 0x1, -R68.reuse ;  /* 0x000000010808d824 */ /* 0x100fe400078e0a44 */
[----:B------:R-:W-:Y:S01]  /*20130*/  @!P6 IMAD.IADD R9, R9, 0x1, -R68 ;  /* 0x000000010909e824 */ /* 0x000fe200078e0a44 */
[----:B------:R-:W-:Y:S01]  /*20140*/  ISETP.GE.AND P6, PT, R38, RZ, PT ;  /* 0x000000ff2600720c */ /* 0x000fe20003fc6270 */
[----:B------:R-:W-:-:S04]  /*20150*/  IMAD.HI.U32 R18, R74, R6, RZ ;  /* 0x000000064a127227 */ /* 0x000fc800078e00ff */
[----:B------:R-:W-:Y:S01]  /*20160*/  @!P4 IMAD.MOV R39, RZ, RZ, -R39 ;  /* 0x000000ffff27c224 */ /* 0x000fe200078e0a27 */
[----:B------:R-:W-:Y:S01]  /*20170*/  ISETP.GT.U32.AND P4, PT, R68, R8, PT ;  /* 0x000000084400720c */ /* 0x000fe20003f84070 */
[----:B------:R-:W-:-:S04]  /*20180*/  IMAD.HI.U32 R19, R74, R5, RZ ;  /* 0x000000054a137227 */ /* 0x000fc800078e00ff */
[----:B------:R-:W-:Y:S02]  /*20190*/  IMAD.MOV R20, RZ, RZ, -R18 ;  /* 0x000000ffff147224 */ /* 0x000fe400078e0a12 */
[----:B------:R-:W-:Y:S02]  /*201a0*/  IMAD.MOV R19, RZ, RZ, -R19 ;  /* 0x000000ffff137224 */ /* 0x000fe400078e0a13 */
[C---:B------:R-:W-:Y:S02]  /*201b0*/  IMAD R6, R68.reuse, R20, R6 ;  /* 0x0000001444067224 */ /* 0x040fe400078e0206 */
[----:B------:R-:W-:Y:S01]  /*201c0*/  IMAD.MOV.U32 R38, RZ, RZ, R10 ;  /* 0x000000ffff267224 */ /* 0x000fe200078e000a */
[----:B------:R-:W-:Y:S01]  /*201d0*/  IABS R4, R32 ;  /* 0x0000002000047213 */ /* 0x000fe20000000000 */
[----:B------:R-:W-:Y:S02]  /*201e0*/  IMAD R5, R68, R19, R5 ;  /* 0x0000001344057224 */ /* 0x000fe400078e0205 */
[----:B------:R-:W-:-:S02]  /*201f0*/  @!P3 IMAD.IADD R7, R7, 0x1, -R68 ;  /* 0x000000010707b824 */ /* 0x000fc400078e0a44 */
[----:B------:R-:W-:Y:S01]  /*20200*/  @!P6 IMAD.MOV R38, RZ, RZ, -R38 ;  /* 0x000000ffff26e224 */ /* 0x000fe200078e0a26 */
[----:B------:R-:W-:Y:S01]  /*20210*/  ISETP.GT.U32.AND P6, PT, R68, R6, PT ;  /* 0x000000064400720c */ /* 0x000fe20003fc4070 */
[----:B------:R-:W-:Y:S01]  /*20220*/  @!P4 IMAD.IADD R8, R8, 0x1, -R68 ;  /* 0x000000010808c824 */ /* 0x000fe200078e0a44 */
[----:B------:R-:W-:Y:S01]  /*20230*/  ISETP.GT.U32.AND P3, PT, R68, R7, PT ;  /* 0x000000074400720c */ /* 0x000fe20003f64070 */
[----:B------:R-:W-:Y:S01]  /*20240*/  IMAD.HI.U32 R18, R74, R4, RZ ;  /* 0x000000044a127227 */ /* 0x000fe200078e00ff */
[----:B------:R-:W-:-:S03]  /*20250*/  ISETP.GT.U32.AND P4, PT, R68, R5, PT ;  /* 0x000000054400720c */ /* 0x000fc60003f84070 */
[----:B------:R-:W-:Y:S01]  /*20260*/  IMAD.MOV R18, RZ, RZ, -R18 ;  /* 0x000000ffff127224 */ /* 0x000fe200078e0a12 */
[----:B------:R-:W-:-:S03]  /*20270*/  IABS R20, R78 ;  /* 0x0000004e00147213 */ /* 0x000fc60000000000 */
[----:B------:R-:W-:Y:S02]  /*20280*/  IMAD R4, R68, R18, R4 ;  /* 0x0000001244047224 */ /* 0x000fe400078e0204 */
[--C-:B------:R-:W-:Y:S02]  /*20290*/  @!P6 IMAD.IADD R6, R6, 0x1, -R68.reuse ;  /* 0x000000010606e824 */ /* 0x100fe400078e0a44 */
[--C-:B------:R-:W-:Y:S01]  /*202a0*/  @!P3 IMAD.IADD R7, R7, 0x1, -R68.reuse ;  /* 0x000000010707b824 */ /* 0x100fe200078e0a44 */
[C---:B------:R-:W-:Y:S01]  /*202b0*/  ISETP.GT.U32.AND P3, PT, R68.reuse, R4, PT ;  /* 0x000000044400720c */ /* 0x040fe20003f64070 */
[----:B------:R-:W-:Y:S01]  /*202c0*/  @!P4 IMAD.IADD R5, R5, 0x1, -R68 ;  /* 0x000000010505c824 */ /* 0x000fe200078e0a44 */
[----:B------:R-:W-:Y:S01]  /*202d0*/  ISETP.GT.U32.AND P4, PT, R68, R6, PT ;  /* 0x000000064400720c */ /* 0x000fe20003f84070 */
[C---:B------:R-:W-:Y:S01]  /*202e0*/  IMAD.HI.U32 R19, R74.reuse, R20, RZ ;  /* 0x000000144a137227 */ /* 0x040fe200078e00ff */
[----:B------:R-:W-:Y:S02]  /*202f0*/  IABS R21, R88 ;  /* 0x0000005800157213 */ /* 0x000fe40000000000 */
[----:B------:R-:W-:Y:S01]  /*20300*/  ISETP.GE.AND P5, PT, R37, RZ, PT ;  /* 0x000000ff2500720c */ /* 0x000fe20003fa6270 */
[----:B------:R-:W-:Y:S01]  /*20310*/  IMAD.MOV R19, RZ, RZ, -R19 ;  /* 0x000000ffff137224 */ /* 0x000fe200078e0a13 */
[----:B------:R-:W-:Y:S01]  /*20320*/  ISETP.GE.AND P6, PT, R35, RZ, PT ;  /* 0x000000ff2300720c */ /* 0x000fe20003fc6270 */
[----:B------:R-:W-:-:S04]  /*20330*/  IMAD.HI.U32 R18, R74, R21, RZ ;  /* 0x000000154a127227 */ /* 0x000fc800078e00ff */
[----:B------:R-:W-:Y:S01]  /*20340*/  IMAD R20, R68, R19, R20 ;  /* 0x0000001344147224 */ /* 0x000fe200078e0214 */
[----:B------:R-:W-:Y:S01]  /*20350*/  IABS R19, R77 ;  /* 0x0000004d00137213 */ /* 0x000fe20000000000 */
[--C-:B------:R-:W-:Y:S01]  /*20360*/  @!P3 IMAD.IADD R4, R4, 0x1, -R68.reuse ;  /* 0x000000010404b824 */ /* 0x100fe200078e0a44 */
[----:B------:R-:W-:Y:S01]  /*20370*/  ISETP.GT.U32.AND P3, PT, R68, R5, PT ;  /* 0x000000054400720c */ /* 0x000fe20003f64070 */
[----:B------:R-:W-:Y:S01]  /*20380*/  @!P4 IMAD.IADD R6, R6, 0x1, -R68 ;  /* 0x000000010606c824 */ /* 0x000fe200078e0a44 */
[----:B------:R-:W-:Y:S01]  /*20390*/  ISETP.GT.U32.AND P4, PT, R68, R20, PT ;  /* 0x000000144400720c */ /* 0x000fe20003f84070 */
[----:B------:R-:W-:Y:S02]  /*203a0*/  IMAD.MOV R18, RZ, RZ, -R18 ;  /* 0x000000ffff127224 */ /* 0x000fe400078e0a12 */
[----:B------:R-:W-:-:S04]  /*203b0*/  IMAD.HI.U32 R22, R74, R19, RZ ;  /* 0x000000134a167227 */ /* 0x000fc800078e00ff */
[----:B------:R-:W-:Y:S02]  /*203c0*/  IMAD.MOV.U32 R37, RZ, RZ, R9 ;  /* 0x000000ffff257224 */ /* 0x000fe400078e0009 */
[----:B------:R-:W-:Y:S02]  /*203d0*/  IMAD R21, R68, R18, R21 ;  /* 0x0000001244157224 */ /* 0x000fe400078e0215 */
[----:B------:R-:W-:Y:S02]  /*203e0*/  IMAD.MOV R25, RZ, RZ, -R22 ;  /* 0x000000ffff197224 */ /* 0x000fe400078e0a16 */
[----:B------:R-:W-:Y:S01]  /*203f0*/  @!P5 IMAD.MOV R37, RZ, RZ, -R37 ;  /* 0x000000ffff25d224 */ /* 0x000fe200078e0a25 */
[----:B------:R-:W-:Y:S01]  /*20400*/  ISETP.GE.AND P5, PT, R36, RZ, PT ;  /* 0x000000ff2400720c */ /* 0x000fe20003fa6270 */
[----:B------:R-:W-:Y:S02]  /*20410*/  IMAD.MOV.U32 R35, RZ, RZ, R7 ;  /* 0x000000ffff237224 */ /* 0x000fe400078e0007 */
[----:B------:R-:W-:-:S02]  /*20420*/  IMAD R19, R68, R25, R19 ;  /* 0x0000001944137224 */ /* 0x000fc400078e0213 */
[----:B------:R-:W-:Y:S01]  /*20430*/  @!P6 IMAD.MOV R35, RZ, RZ, -R35 ;  /* 0x000000ffff23e224 */ /* 0x000fe200078e0a23 */
[----:B------:R-:W-:Y:S01]  /*20440*/  ISETP.GT.U32.AND P6, PT, R68, R21, PT ;  /* 0x000000154400720c */ /* 0x000fe20003fc4070 */
[--C-:B------:R-:W-:Y:S01]  /*20450*/  @!P3 IMAD.IADD R5, R5, 0x1, -R68.reuse ;  /* 0x000000010505b824 */ /* 0x100fe200078e0a44 */
[----:B------:R-:W-:Y:S01]  /*20460*/  ISETP.GE.AND P3, PT, R34, RZ, PT ;  /* 0x000000ff2200720c */ /* 0x000fe20003f66270 */
[----:B------:R-:W-:Y:S01]  /*20470*/  @!P4 IMAD.IADD R20, R20, 0x1, -R68 ;  /* 0x000000011414c824 */ /* 0x000fe200078e0a44 */
[----:B------:R-:W-:Y:S01]  /*20480*/  ISETP.GT.U32.AND P4, PT, R68, R19, PT ;  /* 0x000000134400720c */ /* 0x000fe20003f84070 */
[----:B------:R-:W-:-:S04]  /*20490*/  IMAD.MOV.U32 R36, RZ, RZ, R8 ;  /* 0x000000ffff247224 */ /* 0x000fc800078e0008 */
[----:B------:R-:W-:Y:S01]  /*204a0*/  @!P5 IMAD.MOV R36, RZ, RZ, -R36 ;  /* 0x000000ffff24d224 */ /* 0x000fe200078e0a24 */
[----:B------:R-:W-:Y:S01]  /*204b0*/  ISETP.GT.U32.AND P5, PT, R68, R4, PT ;  /* 0x000000044400720c */ /* 0x000fe20003fa4070 */
[----:B------:R-:W-:Y:S01]  /*204c0*/  IMAD.MOV.U32 R34, RZ, RZ, R6 ;  /* 0x000000ffff227224 */ /* 0x000fe200078e0006 */
[----:B------:R-:W-:Y:S01]  /*204d0*/  IABS R18, R76 ;  /* 0x0000004c00127213 */ /* 0x000fe20000000000 */
[----:B------:R-:W-:Y:S01]  /*204e0*/  @!P6 IMAD.IADD R21, R21, 0x1, -R68 ;  /* 0x000000011515e824 */ /* 0x000fe200078e0a44 */
[----:B------:R-:W-:Y:S01]  /*204f0*/  IABS R23, R75 ;  /* 0x0000004b00177213 */ /* 0x000fe20000000000 */
[----:B------:R-:W-:Y:S01]  /*20500*/  @!P3 IMAD.MOV R34, RZ, RZ, -R34 ;  /* 0x000000ffff22b224 */ /* 0x000fe200078e0a22 */
[----:B------:R-:W-:Y:S01]  /*20510*/  ISETP.GE.AND P6, PT, R32, RZ, PT ;  /* 0x000000ff2000720c */ /* 0x000fe20003fc6270 */
[----:B------:R-:W-:Y:S01]  /*20520*/  @!P4 IMAD.IADD R19, R19, 0x1, -R68 ;  /* 0x000000011313c824 */ /* 0x000fe200078e0a44 */
[----:B------:R-:W-:Y:S01]  /*20530*/  ISETP.GT.U32.AND P3, PT, R68, R21, PT ;  /* 0x000000154400720c */ /* 0x000fe20003f64070 */
[----:B------:R-:W-:-:S04]  /*20540*/  IMAD.HI.U32 R24, R74, R18, RZ ;  /* 0x000000124a187227 */ /* 0x000fc800078e00ff */
[----:B------:R-:W-:Y:S01]  /*20550*/  IMAD.HI.U32 R22, R74, R23, RZ ;  /* 0x000000174a167227 */ /* 0x000fe200078e00ff */
[----:B------:R-:W-:-:S03]  /*20560*/  ISETP.GT.U32.AND P4, PT, R68, R19, PT ;  /* 0x000000134400720c */ /* 0x000fc60003f84070 */
[----:B------:R-:W-:Y:S02]  /*20570*/  IMAD.MOV R24, RZ, RZ, -R24 ;  /* 0x000000ffff187224 */ /* 0x000fe400078e0a18 */
[----:B------:R-:W-:Y:S02]  /*20580*/  IMAD.MOV R22, RZ, RZ, -R22 ;  /* 0x000000ffff167224 */ /* 0x000fe400078e0a16 */
[----:B------:R-:W-:Y:S02]  /*20590*/  @!P5 IMAD.IADD R4, R4, 0x1, -R68 ;  /* 0x000000010404d824 */ /* 0x000fe400078e0a44 */
[C---:B------:R-:W-:Y:S02]  /*205a0*/  IMAD R18, R68.reuse, R24, R18 ;  /* 0x0000001844127224 */ /* 0x040fe400078e0212 */
[C---:B------:R-:W-:Y:S02]  /*205b0*/  IMAD R23, R68.reuse, R22, R23 ;  /* 0x0000001644177224 */ /* 0x040fe400078e0217 */
[----:B------:R-:W-:Y:S01]  /*205c0*/  IMAD.MOV.U32 R32, RZ, RZ, R4 ;  /* 0x000000ffff207224 */ /* 0x000fe200078e0004 */
[----:B------:R-:W-:Y:S01]  /*205d0*/  ISETP.GE.AND P5, PT, R33, RZ, PT ;  /* 0x000000ff2100720c */ /* 0x000fe20003fa6270 */
[----:B------:R-:W-:Y:S01]  /*205e0*/  @!P3 IMAD.IADD R21, R21, 0x1, -R68 ;  /* 0x000000011515b824 */ /* 0x000fe200078e0a44 */
[C---:B------:R-:W-:Y:S01]  /*205f0*/  ISETP.GT.U32.AND P3, PT, R68.reuse, R23, PT ;  /* 0x000000174400720c */ /* 0x040fe20003f64070 */
[----:B------:R-:W-:Y:S01]  /*20600*/  @!P6 IMAD.MOV R32, RZ, RZ, -R32 ;  /* 0x000000ffff20e224 */ /* 0x000fe200078e0a20 */
[----:B------:R-:W-:Y:S01]  /*20610*/  ISETP.GT.U32.AND P6, PT, R68, R18, PT ;  /* 0x000000124400720c */ /* 0x000fe20003fc4070 */
[----:B------:R-:W-:Y:S01]  /*20620*/  @!P4 IMAD.IADD R19, R19, 0x1, -R68 ;  /* 0x000000011313c824 */ /* 0x000fe200078e0a44 */
[----:B------:R-:W-:Y:S01]  /*20630*/  ISETP.GE.AND P4, PT, R88, RZ, PT ;  /* 0x000000ff5800720c */ /* 0x000fe20003f86270 */
[----:B------:R-:W-:Y:S01]  /*20640*/  IMAD.MOV.U32 R33, RZ, RZ, R5 ;  /* 0x000000ffff217224 */ /* 0x000fe200078e0005 */
[----:B------:R-:W-:-:S02]  /*20650*/  IABS R22, R71 ;  /* 0x0000004700167213 */ /* 0x000fc40000000000 */
[----:B------:R-:W-:Y:S02]  /*20660*/  IABS R29, R70 ;  /* 0x00000046001d7213 */ /* 0x000fe40000000000 */
[----:B------:R-:W-:Y:S01]  /*20670*/  IABS R28, R87 ;  /* 0x00000057001c7213 */ /* 0x000fe20000000000 */
[----:B------:R-:W-:Y:S01]  /*20680*/  @!P5 IMAD.MOV R33, RZ, RZ, -R33 ;  /* 0x000000ffff21d224 */ /* 0x000fe200078e0a21 */
[----:B------:R-:W-:Y:S01]  /*20690*/  ISETP.GT.U32.AND P5, PT, R68, R20, PT ;  /* 0x000000144400720c */ /* 0x000fe20003fa4070 */
[--C-:B------:R-:W-:Y:S01]  /*206a0*/  @!P3 IMAD.IADD R23, R23, 0x1, -R68.reuse ;  /* 0x000000011717b824 */ /* 0x100fe200078e0a44 */
[----:B------:R-:W-:Y:S01]  /*206b0*/  ISETP.GE.AND P3, PT, R77, RZ, PT ;  /* 0x000000ff4d00720c */ /* 0x000fe20003f66270 */
[----:B------:R-:W-:Y:S02]  /*206c0*/  @!P6 IMAD.IADD R18, R18, 0x1, -R68 ;  /* 0x000000011212e824 */ /* 0x000fe400078e0a44 */
[----:B------:R-:W-:-:S04]  /*206d0*/  IMAD.HI.U32 R24, R74, R22, RZ ;  /* 0x000000164a187227 */ /* 0x000fc800078e00ff */
[----:B------:R-:W-:-:S04]  /*206e0*/  IMAD.HI.U32 R25, R74, R29, RZ ;  /* 0x0000001d4a197227 */ /* 0x000fc800078e00ff */
[----:B------:R-:W-:Y:S01]  /*206f0*/  @!P4 IMAD.MOV R21, RZ, RZ, -R21 ;  /* 0x000000ffff15c224 */ /* 0x000fe200078e0a15 */
[----:B------:R-:W-:Y:S01]  /*20700*/  ISETP.GT.U32.AND P4, PT, R68, R18, PT ;  /* 0x000000124400720c */ /* 0x000fe20003f84070 */
[----:B------:R-:W-:Y:S02]  /*20710*/  IMAD.MOV R26, RZ, RZ, -R24 ;  /* 0x000000ffff1a7224 */ /* 0x000fe400078e0a18 */
[----:B------:R-:W-:Y:S02]  /*20720*/  IMAD.MOV R25, RZ, RZ, -R25 ;  /* 0x000000ffff197224 */ /* 0x000fe400078e0a19 */
[----:B------:R-:W-:Y:S01]  /*20730*/  IMAD.HI.U32 R24, R74, R28, RZ ;  /* 0x0000001c4a187227 */ /* 0x000fe200078e00ff */
[----:B------:R-:W-:-:S03]  /*20740*/  ISETP.GE.AND P6, PT, R78, RZ, PT ;  /* 0x000000ff4e00720c */ /* 0x000fc60003fc6270 */
[----:B------:R-:W-:Y:S02]  /*20750*/  IMAD.MOV R24, RZ, RZ, -R24 ;  /* 0x000000ffff187224 */ /* 0x000fe400078e0a18 */
[C---:B------:R-:W-:Y:S02]  /*20760*/  IMAD R22, R68.reuse, R26, R22 ;  /* 0x0000001a44167224 */ /* 0x040fe400078e0216 */
[C---:B------:R-:W-:Y:S02]  /*20770*/  IMAD R29, R68.reuse, R25, R29 ;  /* 0x00000019441d7224 */ /* 0x040fe400078e021d */
[----:B------:R-:W-:Y:S02]  /*20780*/  IMAD R28, R68, R24, R28 ;  /* 0x00000018441c7224 */ /* 0x000fe400078e021c */
[----:B------:R-:W-:Y:S02]  /*20790*/  VIADD R3, R0, 0xb7 ;  /* 0x000000b700037836 */ /* 0x000fe40000000000 */
[--C-:B------:R-:W-:Y:S01]  /*207a0*/  @!P5 IMAD.IADD R20, R20, 0x1, -R68.reuse ;  /* 0x000000011414d824 */ /* 0x100fe200078e0a44 */
[C---:B------:R-:W-:Y:S01]  /*207b0*/  ISETP.GT.U32.AND P5, PT, R68.reuse, R22, PT ;  /* 0x000000164400720c */ /* 0x040fe20003fa4070 */
[----:B------:R-:W-:Y:S01]  /*207c0*/  @!P3 IMAD.MOV R19, RZ, RZ, -R19 ;  /* 0x000000ffff13b224 */ /* 0x000fe200078e0a13 */
[----:B------:R-:W-:Y:S01]  /*207d0*/  ISETP.GT.U32.AND P3, PT, R68, R29, PT ;  /* 0x0000001d4400720c */ /* 0x000fe20003f64070 */
[----:B------:R-:W-:Y:S01]  /*207e0*/  @!P4 IMAD.IADD R18, R18, 0x1, -R68 ;  /* 0x000000011212c824 */ /* 0x000fe200078e0a44 */
[----:B------:R-:W-:-:S02]  /*207f0*/  IABS R27, R3 ;  /* 0x00000003001b7213 */ /* 0x000fc40000000000 */
[C---:B------:R-:W-:Y:S01]  /*20800*/  ISETP.GT.U32.AND P4, PT, R68.reuse, R28, PT ;  /* 0x0000001c4400720c */ /* 0x040fe20003f84070 */
[----:B------:R-:W-:Y:S01]  /*20810*/  @!P6 IMAD.MOV R20, RZ, RZ, -R20 ;  /* 0x000000ffff14e224 */ /* 0x000fe200078e0a14 */
[----:B------:R-:W-:Y:S01]  /*20820*/  ISETP.GT.U32.AND P6, PT, R68, R23, PT ;  /* 0x000000174400720c */ /* 0x000fe20003fc4070 */
[----:B------:R-:W-:Y:S02]  /*20830*/  VIADD R2, R0, 0xbe ;  /* 0x000000be00027836 */ /* 0x000fe40000000000 */
[----:B------:R-:W-:Y:S01]  /*20840*/  IMAD.HI.U32 R17, R74, R27, RZ ;  /* 0x0000001b4a117227 */ /* 0x000fe200078e00ff */
[----:B------:R-:W-:Y:S02]  /*20850*/  IABS R25, R86 ;  /* 0x0000005600197213 */ /* 0x000fe40000000000 */
[----:B------:R-:W-:Y:S01]  /*20860*/  IABS R26, R2 ;  /* 0x00000002001a7213 */ /* 0x000fe20000000000 */
[----:B------:R-:W-:Y:S02]  /*20870*/  IMAD.MOV R17, RZ, RZ, -R17 ;  /* 0x000000ffff117224 */ /* 0x000fe400078e0a11 */
[----:B------:R-:W-:-:S02]  /*20880*/  @!P5 IMAD.IADD R22, R22, 0x1, -R68 ;  /* 0x000000011616d824 */ /* 0x000fc400078e0a44 */
[--C-:B------:R-:W-:Y:S02]  /*20890*/  @!P3 IMAD.IADD R29, R29, 0x1, -R68.reuse ;  /* 0x000000011d1db824 */ /* 0x100fe400078e0a44 */
[C---:B------:R-:W-:Y:S01]  /*208a0*/  IMAD R27, R68.reuse, R17, R27 ;  /* 0x00000011441b7224 */ /* 0x040fe200078e021b */
[----:B------:R-:W-:Y:S01]  /*208b0*/  ISETP.GT.U32.AND P5, PT, R68, R22, PT ;  /* 0x000000164400720c */ /* 0x000fe20003fa4070 */
[----:B------:R-:W-:Y:S01]  /*208c0*/  @!P4 IMAD.IADD R28, R28, 0x1, -R68 ;  /* 0x000000011c1cc824 */ /* 0x000fe200078e0a44 */
[----:B------:R-:W-:Y:S01]  /*208d0*/  ISETP.GT.U32.AND P4, PT, R68, R29, PT ;  /* 0x0000001d4400720c */ /* 0x000fe20003f84070 */
[----:B------:R-:W-:-:S04]  /*208e0*/  IMAD.HI.U32 R16, R74, R26, RZ ;  /* 0x0000001a4a107227 */ /* 0x000fc800078e00ff */
[----:B------:R-:W-:-:S04]  /*208f0*/  IMAD.HI.U32 R13, R74, R25, RZ ;  /* 0x000000194a0d7227 */ /* 0x000fc800078e00ff */
[----:B------:R-:W-:Y:S01]  /*20900*/  @!P6 IMAD.IADD R23, R23, 0x1, -R68 ;  /* 0x000000011717e824 */ /* 0x000fe200078e0a44 */
[C---:B------:R-:W-:Y:S01]  /*20910*/  ISETP.GT.U32.AND P6, PT, R68.reuse, R27, PT ;  /* 0x0000001b4400720c */ /* 0x040fe20003fc4070 */
[----:B------:R-:W-:Y:S02]  /*20920*/  IMAD.MOV R16, RZ, RZ, -R16 ;  /* 0x000000ffff107224 */ /* 0x000fe400078e0a10 */
[----:B------:R-:W-:Y:S01]  /*20930*/  IMAD.MOV R14, RZ, RZ, -R13 ;  /* 0x000000ffff0e7224 */ /* 0x000fe200078e0a0d */
[----:B------:R-:W-:Y:S01]  /*20940*/  IABS R17, R85 ;  /* 0x0000005500117213 */ /* 0x000fe20000000000 */
[C---:B------:R-:W-:Y:S02]  /*20950*/  IMAD R26, R68.reuse, R16, R26 ;  /* 0x00000010441a7224 */ /* 0x040fe400078e021a */
[----:B------:R-:W-:Y:S01]  /*20960*/  IMAD R25, R68, R14, R25 ;  /* 0x0000000e44197224 */ /* 0x000fe200078e0219 */
[----:B------:R-:W-:Y:S01]  /*20970*/  ISETP.GE.AND P3, PT, R76, RZ, PT ;  /* 0x000000ff4c00720c */ /* 0x000fe20003f66270 */
[--C-:B------:R-:W-:Y:S01]  /*20980*/  @!P5 IMAD.IADD R22, R22, 0x1, -R68.reuse ;  /* 0x000000011616d824 */ /* 0x100fe200078e0a44 */
[----:B------:R-:W-:Y:S01]  /*20990*/  IABS R24, R84 ;  /* 0x0000005400187213 */ /* 0x000fe20000000000 */
[----:B------:R-:W-:Y:S01]  /*209a0*/  @!P4 IMAD.IADD R29, R29, 0x1, -R68 ;  /* 0x000000011d1dc824 */ /* 0x000fe200078e0a44 */
[----:B------:R-:W-:Y:S01]  /*209b0*/  ISETP.GT.U32.AND P5, PT, R68, R26, PT ;  /* 0x0000001a4400720c */ /* 0x000fe20003fa4070 */
[----:B------:R-:W-:Y:S01]  /*209c0*/  IMAD.HI.U32 R12, R74, R17, RZ ;  /* 0x000000114a0c7227 */ /* 0x000fe200078e00ff */
[----:B------:R-:W-:-:S03]  /*209d0*/  ISETP.GT.U32.AND P4, PT, R68, R25, PT ;  /* 0x000000194400720c */ /* 0x000fc60003f84070 */
[----:B------:R-:W-:Y:S01]  /*209e0*/  @!P6 IMAD.IADD R27, R27, 0x1, -R68 ;  /* 0x000000011b1be824 */ /* 0x000fe200078e0a44 */
[----:B------:R-:W-:Y:S01]  /*209f0*/  ISETP.GT.U32.AND P6, PT, R68, R28, PT ;  /* 0x0000001c4400720c */ /* 0x000fe20003fc4070 */
[----:B------:R-:W-:-:S04]  /*20a00*/  IMAD.HI.U32 R13, R74, R24, RZ ;  /* 0x000000184a0d7227 */ /* 0x000fc800078e00ff */
[----:B------:R-:W-:Y:S02]  /*20a10*/  IMAD.MOV R12, RZ, RZ, -R12 ;  /* 0x000000ffff0c7224 */ /* 0x000fe400078e0a0c */
[----:B------:R-:W-:Y:S02]  /*20a20*/  IMAD.MOV R13, RZ, RZ, -R13 ;  /* 0x000000ffff0d7224 */ /* 0x000fe400078e0a0d */
[C---:B------:R-:W-:Y:S02]  /*20a30*/  IMAD R17, R68.reuse, R12, R17 ;  /* 0x0000000c44117224 */ /* 0x040fe400078e0211 */
[----:B------:R-:W-:Y:S01]  /*20a40*/  @!P3 IMAD.MOV R18, RZ, RZ, -R18 ;  /* 0x000000ffff12b224 */ /* 0x000fe200078e0a12 */
[C---:B------:R-:W-:Y:S01]  /*20a50*/  ISETP.GT.U32.AND P3, PT, R68.reuse, R27, PT ;  /* 0x0000001b4400720c */ /* 0x040fe20003f64070 */
[----:B------:R-:W-:Y:S01]  /*20a60*/  IMAD R24, R68, R13, R24 ;  /* 0x0000000d44187224 */ /* 0x000fe200078e0218 */
[----:B------:R-:W-:Y:S01]  /*20a70*/  IABS R16, R83 ;  /* 0x0000005300107213 */ /* 0x000fe20000000000 */
[----:B------:R-:W-:-:S02]  /*20a80*/  @!P5 IMAD.IADD R26, R26, 0x1, -R68 ;  /* 0x000000011a1ad824 */ /* 0x000fc400078e0a44 */
[--C-:B------:R-:W-:Y:S01]  /*20a90*/  @!P4 IMAD.IADD R25, R25, 0x1, -R68.reuse ;  /* 0x000000011919c824 */ /* 0x100fe200078e0a44 */
[----:B------:R-:W-:Y:S01]  /*20aa0*/  ISETP.GT.U32.AND P4, PT, R68, R17, PT ;  /* 0x000000114400720c */ /* 0x000fe20003f84070 */
[--C-:B------:R-:W-:Y:S01]  /*20ab0*/  @!P6 IMAD.IADD R28, R28, 0x1, -R68.reuse ;  /* 0x000000011c1ce824 */ /* 0x100fe200078e0a44 */
[----:B------:R-:W-:Y:S01]  /*20ac0*/  ISETP.GT.U32.AND P5, PT, R68, R26, PT ;  /* 0x0000001a4400720c */ /* 0x000fe20003fa4070 */
[----:B------:R-:W-:Y:S01]  /*20ad0*/  IMAD.HI.U32 R9, R74, R16, RZ ;  /* 0x000000104a097227 */ /* 0x000fe200078e00ff */
[C---:B------:R-:W-:Y:S02]  /*20ae0*/  ISETP.GT.U32.AND P6, PT, R68.reuse, R24, PT ;  /* 0x000000184400720c */ /* 0x040fe40003fc4070 */
[----:B------:R-:W-:Y:S01]  /*20af0*/  IABS R15, R82 ;  /* 0x00000052000f7213 */ /* 0x000fe20000000000 */
[----:B------:R-:W-:Y:S02]  /*20b00*/  IMAD.MOV R9, RZ, RZ, -R9 ;  /* 0x000000ffff097224 */ /* 0x000fe400078e0a09 */
[----:B------:R-:W-:Y:S01]  /*20b10*/  @!P3 IMAD.IADD R27, R27, 0x1, -R68 ;  /* 0x000000011b1bb824 */ /* 0x000fe200078e0a44 */
[----:B------:R-:W-:Y:S01]  /*20b20*/  ISETP.GE.AND P3, PT, R75, RZ, PT ;  /* 0x000000ff4b00720c */ /* 0x000fe20003f66270 */
[----:B------:R-:W-:-:S02]  /*20b30*/  IMAD R16, R68, R9, R16 ;  /* 0x0000000944107224 */ /* 0x000fc400078e0210 */
[----:B------:R-:W-:Y:S01]  /*20b40*/  @!P4 IMAD.IADD R17, R17, 0x1, -R68 ;  /* 0x000000011111c824 */ /* 0x000fe200078e0a44 */
[----:B------:R-:W-:Y:S01]  /*20b50*/  ISETP.GT.U32.AND P4, PT, R68, R25, PT ;  /* 0x000000194400720c */ /* 0x000fe20003f84070 */
[----:B------:R-:W-:-:S04]  /*20b60*/  IMAD.HI.U32 R10, R74, R15, RZ ;  /* 0x0000000f4a0a7227 */ /* 0x000fc800078e00ff */
[----:B------:R-:W-:Y:S02]  /*20b70*/  VIADD R81, R0, 0xd6 ;  /* 0x000000d600517836 */ /* 0x000fe40000000000 */
[--C-:B------:R-:W-:Y:S01]  /*20b80*/  @!P5 IMAD.IADD R26, R26, 0x1, -R68.reuse ;  /* 0x000000011a1ad824 */ /* 0x100fe200078e0a44 */
[----:B------:R-:W-:Y:S01]  /*20b90*/  ISETP.GE.AND P5, PT, R71, RZ, PT ;  /* 0x000000ff4700720c */ /* 0x000fe20003fa6270 */
[----:B------:R-:W-:Y:S01]  /*20ba0*/  @!P6 IMAD.IADD R24, R24, 0x1, -R68 ;  /* 0x000000011818e824 */ /* 0x000fe200078e0a44 */
[----:B------:R-:W-:Y:S01]  /*20bb0*/  ISETP.GT.U32.AND P6, PT, R68, R16, PT ;  /* 0x000000104400720c */ /* 0x000fe20003fc4070 */
[----:B------:R-:W-:Y:S02]  /*20bc0*/  IMAD.MOV R10, RZ, RZ, -R10 ;  /* 0x000000ffff0a7224 */ /* 0x000fe400078e0a0a */
[----:B------:R-:W-:Y:S01]  /*20bd0*/  VIADD R79, R0, 0xde ;  /* 0x000000de004f7836 */ /* 0x000fe20000000000 */
[----:B------:R-:W-:Y:S01]  /*20be0*/  IABS R14, R81 ;  /* 0x00000051000e7213 */ /* 0x000fe20000000000 */
[----:B------:R-:W-:-:S02]  /*20bf0*/  IMAD R15, R68, R10, R15 ;  /* 0x0000000a440f7224 */ /* 0x000fc400078e020f */
[----:B------:R-:W-:Y:S01]  /*20c00*/  @!P3 IMAD.MOV R23, RZ, RZ, -R23 ;  /* 0x000000ffff17b224 */ /* 0x000fe200078e0a17 */
[----:B------:R-:W-:Y:S01]  /*20c10*/  IABS R9, R79 ;  /* 0x0000004f00097213 */ /* 0x000fe20000000000 */
[----:B------:R-:W-:Y:S01]  /*20c20*/  IMAD.HI.U32 R7, R74, R14, RZ ;  /* 0x0000000e4a077227 */ /* 0x000fe200078e00ff */
[----:B------:R-:W-:-:S03]  /*20c30*/  ISETP.GT.U32.AND P3, PT, R68, R24, PT ;  /* 0x000000184400720c */ /* 0x000fc60003f64070 */
[----:B------:R-:W-:Y:S02]  /*20c40*/  VIADD R80, R0, 0xd7 ;  /* 0x000000d700507836 */ /* 0x000fe40000000000 */
[----:B------:R-:W-:Y:S01]  /*20c50*/  @!P4 IMAD.IADD R25, R25, 0x1, -R68 ;  /* 0x000000011919c824 */ /* 0x000fe200078e0a44 */
[----:B------:R-:W-:Y:S01]  /*20c60*/  ISETP.GT.U32.AND P4, PT, R68, R15, PT ;  /* 0x0000000f4400720c */ /* 0x000fe20003f84070 */
[----:B------:R-:W-:Y:S01]  /*20c70*/  IMAD.HI.U32 R4, R74, R9, RZ ;  /* 0x000000094a047227 */ /* 0x000fe200078e00ff */
[----:B------:R-:W-:-:S03]  /*20c80*/  IABS R10, R80 ;  /* 0x00000050000a7213 */ /* 0x000fc60000000000 */
[----:B------:R-:W-:Y:S02]  /*20c90*/  IMAD.MOV R7, RZ, RZ, -R7 ;  /* 0x000000ffff077224 */ /* 0x000fe400078e0a07 */
[----:B------:R-:W-:Y:S02]  /*20ca0*/  @!P6 IMAD.IADD R16, R16, 0x1, -R68 ;  /* 0x000000011010e824 */ /* 0x000fe400078e0a44 */
[----:B------:R-:W-:Y:S01]  /*20cb0*/  @!P5 IMAD.MOV R22, RZ, RZ, -R22 ;  /* 0x000000ffff16d224 */ /* 0x000fe200078e0a16 */
[C---:B------:R-:W-:Y:S01]  /*20cc0*/  ISETP.GT.U32.AND P5, PT, R68.reuse, R17, PT ;  /* 0x000000114400720c */ /* 0x040fe20003fa4070 */
[----:B------:R-:W-:Y:S01]  /*20cd0*/  IMAD.MOV R4, RZ, RZ, -R4 ;  /* 0x000000ffff047224 */ /* 0x000fe200078e0a04 */
[C---:B------:R-:W-:Y:S01]  /*20ce0*/  ISETP.GT.U32.AND P6, PT, R68.reuse, R16, PT ;  /* 0x000000104400720c */ /* 0x040fe20003fc4070 */
[----:B------:R-:W-:Y:S02]  /*20cf0*/  IMAD R14, R68, R7, R14 ;  /* 0x00000007440e7224 */ /* 0x000fe400078e020e */
[----:B------:R-:W-:-:S04]  /*20d00*/  IMAD.HI.U32 R5, R74, R10, RZ ;  /* 0x0000000a4a057227 */ /* 0x000fc800078e00ff */
[----:B------:R-:W-:Y:S02]  /*20d10*/  IMAD R9, R68, R4, R9 ;  /* 0x0000000444097224 */ /* 0x000fe400078e0209 */
[--C-:B------:R-:W-:Y:S01]  /*20d20*/  @!P3 IMAD.IADD R24, R24, 0x1, -R68.reuse ;  /* 0x000000011818b824 */ /* 0x100fe200078e0a44 */
[C---:B------:R-:W-:Y:S01]  /*20d30*/  ISETP.GT.U32.AND P3, PT, R68.reuse, R14, PT ;  /* 0x0000000e4400720c */ /* 0x040fe20003f64070 */
[----:B------:R-:W-:Y:S02]  /*20d40*/  IMAD.MOV R5, RZ, RZ, -R5 ;  /* 0x000000ffff057224 */ /* 0x000fe400078e0a05 */
[----:B------:R-:W-:Y:S01]  /*20d50*/  @!P4 IMAD.IADD R15, R15, 0x1, -R68 ;  /* 0x000000010f0fc824 */ /* 0x000fe200078e0a44 */
[----:B------:R-:W-:Y:S01]  /*20d60*/  ISETP.GT.U32.AND P4, PT, R68, R9, PT ;  /* 0x000000094400720c */ /* 0x000fe20003f84070 */
[----:B------:R-:W-:Y:S02]  /*20d70*/  VIADD R78, R0, 0xdf ;  /* 0x000000df004e7836 */ /* 0x000fe40000000000 */
[----:B------:R-:W-:-:S02]  /*20d80*/  IMAD R10, R68, R5, R10 ;  /* 0x00000005440a7224 */ /* 0x000fc400078e020a */
[--C-:B------:R-:W-:Y:S01]  /*20d90*/  @!P5 IMAD.IADD R17, R17, 0x1, -R68.reuse ;  /* 0x000000011111d824 */ /* 0x100fe200078e0a44 */
[----:B------:R-:W-:Y:S02]  /*20da0*/  ISETP.GE.AND P5, PT, R70, RZ, PT ;  /* 0x000000ff4600720c */ /* 0x000fe40003fa6270 */
[----:B------:R-:W-:Y:S01]  /*20db0*/  IABS R8, R78 ;  /* 0x0000004e00087213 */ /* 0x000fe20000000000 */
[----:B------:R-:W-:Y:S01]  /*20dc0*/  @!P6 IMAD.IADD R16, R16, 0x1, -R68 ;  /* 0x000000011010e824 */ /* 0x000fe200078e0a44 */
[----:B------:R-:W-:Y:S01]  /*20dd0*/  ISETP.GT.U32.AND P6, PT, R68, R10, PT ;  /* 0x0000000a4400720c */ /* 0x000fe20003fc4070 */
[C---:B------:R-:W-:Y:S02]  /*20de0*/  VIADD R77, R0.reuse, 0xe6 ;  /* 0x000000e6004d7836 */ /* 0x040fe40000000000 */
[----:B------:R-:W-:Y:S02]  /*20df0*/  VIADD R76, R0, 0xe7 ;  /* 0x000000e7004c7836 */ /* 0x000fe40000000000 */
[----:B------:R-:W-:Y:S01]  /*20e00*/  IMAD.HI.U32 R4, R74, R8, RZ ;  /* 0x000000084a047227 */ /* 0x000fe200078e00ff */
[----:B------:R-:W-:-:S03]  /*20e10*/  IABS R7, R77 ;  /* 0x0000004d00077213 */ /* 0x000fc60000000000 */
[--C-:B------:R-:W-:Y:S01]  /*20e20*/  @!P3 IMAD.IADD R14, R14, 0x1, -R68.reuse ;  /* 0x000000010e0eb824 */ /* 0x100fe200078e0a44 */
[----:B------:R-:W-:Y:S01]  /*20e30*/  ISETP.GE.AND P3, PT, R87, RZ, PT ;  /* 0x000000ff5700720c */ /* 0x000fe20003f66270 */
[----:B------:R-:W-:Y:S01]  /*20e40*/  @!P4 IMAD.IADD R9, R9, 0x1, -R68 ;  /* 0x000000010909c824 */ /* 0x000fe200078e0a44 */
[----:B------:R-:W-:Y:S01]  /*20e50*/  IABS R6, R76 ;  /* 0x0000004c00067213 */ /* 0x000fe20000000000 */
[----:B------:R-:W-:Y:S02]  /*20e60*/  IMAD.MOV R4, RZ, RZ, -R4 ;  /* 0x000000ffff047224 */ /* 0x000fe400078e0a04 */
[----:B------:R-:W-:Y:S01]  /*20e70*/  @!P5 IMAD.MOV R29, RZ, RZ, -R29 ;  /* 0x000000ffff1dd224 */ /* 0x000fe200078e0a1d */
[C---:B------:R-:W-:Y:S01]  /*20e80*/  ISETP.GT.U32.AND P5, PT, R68.reuse, R9, PT ;  /* 0x000000094400720c */ /* 0x040fe20003fa4070 */
[----:B------:R-:W-:Y:S02]  /*20e90*/  IMAD R8, R68, R4, R8 ;  /* 0x0000000444087224 */ /* 0x000fe400078e0208 */
[----:B------:R-:W-:-:S04]  /*20ea0*/  IMAD.HI.U32 R11, R74, R7, RZ ;  /* 0x000000074a0b7227 */ /* 0x000fc800078e00ff */
[----:B------:R-:W-:-:S04]  /*20eb0*/  IMAD.HI.U32 R4, R74, R6, RZ ;  /* 0x000000064a047227 */ /* 0x000fc800078e00ff */
[----:B------:R-:W-:Y:S02]  /*20ec0*/  @!P6 IMAD.IADD R10, R10, 0x1, -R68 ;  /* 0x000000010a0ae824 */ /* 0x000fe400078e0a44 */
[----:B------:R-:W-:Y:S02]  /*20ed0*/  IMAD.MOV R12, RZ, RZ, -R11 ;  /* 0x000000ffff0c7224 */ /* 0x000fe400078e0a0b */
[----:B------:R-:W-:Y:S02]  /*20ee0*/  IMAD.MOV R11, RZ, RZ, -R4 ;  /* 0x000000ffff0b7224 */ /* 0x000fe400078e0a04 */
[----:B------:R-:W-:Y:S01]  /*20ef0*/  @!P3 IMAD.MOV R28, RZ, RZ, -R28 ;  /* 0x000000ffff1cb224 */ /* 0x000fe200078e0a1c */
[C---:B------:R-:W-:Y:S01]  /*20f00*/  ISETP.GT.U32.AND P3, PT, R68.reuse, R10, PT ;  /* 0x0000000a4400720c */ /* 0x040fe20003f64070 */
[----:B------:R-:W-:Y:S02]  /*20f10*/  IMAD R6, R68, R11, R6 ;  /* 0x0000000b44067224 */ /* 0x000fe400078e0206 */
[----:B------:R-:W-:-:S02]  /*20f20*/  VIADD R70, R0, 0xf6 ;  /* 0x000000f600467836 */ /* 0x000fc40000000000 */
[C---:B------:R-:W-:Y:S02]  /*20f30*/  IMAD R7, R68.reuse, R12, R7 ;  /* 0x0000000c44077224 */ /* 0x040fe400078e0207 */
[----:B------:R-:W-:Y:S01]  /*20f40*/  @!P5 IMAD.IADD R9, R9, 0x1, -R68 ;  /* 0x000000010909d824 */ /* 0x000fe200078e0a44 */
[----:B------:R-:W-:Y:S02]  /*20f50*/  IABS R12, R70 ;  /* 0x00000046000c7213 */ /* 0x000fe40000000000 */
[----:B------:R-:W-:-:S03]  /*20f60*/  ISETP.GT.U32.AND P5, PT, R68, R6, PT ;  /* 0x000000064400720c */ /* 0x000fc60003fa4070 */
[----:B------:R-:W-:Y:S01]  /*20f70*/  IMAD.HI.U32 R11, R74, R12, RZ ;  /* 0x0000000c4a0b7227 */ /* 0x000fe200078e00ff */
[----:B------:R0:W-:Y:S03]  /*20f80*/  STL [R1+0xf5c], R3 ;  /* 0x000f5c0301007387 */ /* 0x0001e60000100800 */
[----:B------:R-:W-:Y:S01]  /*20f90*/  @!P3 IMAD.IADD R10, R10, 0x1, -R68 ;  /* 0x000000010a0ab824 */ /* 0x000fe200078e0a44 */
[----:B------:R-:W-:Y:S01]  /*20fa0*/  ISETP.GE.AND P3, PT, R3, RZ, PT ;  /* 0x000000ff0300720c */ /* 0x000fe20003f66270 */
[----:B------:R-:W-:Y:S01]  /*20fb0*/  IMAD.MOV R11, RZ, RZ, -R11 ;  /* 0x000000ffff0b7224 */ /* 0x000fe200078e0a0b */
[----:B------:R-:W-:Y:S01]  /*20fc0*/  ISETP.GT.U32.AND P6, PT, R68, R15, PT ;  /* 0x0000000f4400720c */ /* 0x000fe20003fc4070 */
[----:B0-----:R-:W-:Y:S02]  /*20fd0*/  VIADD R3, R0, 0xf7 ;  /* 0x000000f700037836 */ /* 0x001fe40000000000 */
[----:B------:R-:W-:-:S02]  /*20fe0*/  IMAD R12, R68, R11, R12 ;  /* 0x0000000b440c7224 */ /* 0x000fc400078e020c */
[----:B------:R-:W-:Y:S01]  /*20ff0*/  @!P5 IMAD.IADD R6, R6, 0x1, -R68 ;  /* 0x000000010606d824 */ /* 0x000fe200078e0a44 */
[----:B------:R-:W-:-:S04]  /*21000*/  IABS R11, R3 ;  /* 0x00000003000b7213 */ /* 0x000fc80000000000 */
[----:B------:R-:W-:Y:S01]  /*21010*/  ISETP.GT.U32.AND P5, PT, R68, R6, PT ;  /* 0x000000064400720c */ /* 0x000fe20003fa4070 */
[----:B------:R-:W-:Y:S01]  /*21020*/  IMAD.HI.U32 R92, R74, R11, RZ ;  /* 0x0000000b4a5c7227 */ /* 0x000fe200078e00ff */
[----:B------:R-:W-:-:S03]  /*21030*/  ISETP.GT.U32.AND P4, PT, R68, R14, PT ;  /* 0x0000000e4400720c */ /* 0x000fc60003f84070 */
[----:B------:R-:W-:Y:S02]  /*21040*/  IMAD.MOV R92, RZ, RZ, -R92 ;  /* 0x000000ffff5c7224 */ /* 0x000fe400078e0a5c */
[----:B------:R-:W-:Y:S01]  /*21050*/  @!P6 IMAD.IADD R15, R15, 0x1, -R68 ;  /* 0x000000010f0fe824 */ /* 0x000fe200078e0a44 */
[C---:B------:R-:W-:Y:S01]  /*21060*/  ISETP.GT.U32.AND P6, PT, R68.reuse, R8, PT ;  /* 0x000000084400720c */ /* 0x040fe20003fc4070 */
[----:B------:R-:W-:-:S04]  /*21070*/  IMAD R11, R68, R92, R11 ;  /* 0x0000005c440b7224 */ /* 0x000fc800078e020b */
[--C-:B------:R-:W-:Y:S01]  /*21080*/  @!P5 IMAD.IADD R6, R6, 0x1, -R68.reuse ;  /* 0x000000010606d824 */ /* 0x100fe200078e0a44 */
[----:B------:R-:W-:Y:S01]  /*21090*/  ISETP.GT.U32.AND P5, PT, R68, R11, PT ;  /* 0x0000000b4400720c */ /* 0x000fe20003fa4070 */
[----:B------:R-:W-:Y:S01]  /*210a0*/  @!P4 IMAD.IADD R14, R14, 0x1, -R68 ;  /* 0x000000010e0ec824 */ /* 0x000fe200078e0a44 */
[----:B------:R-:W-:-:S05]  /*210b0*/  ISETP.GT.U32.AND P4, PT, R68, R7, PT ;  /* 0x000000074400720c */ /* 0x000fca0003f84070 */
[----:B------:R-:W-:Y:S01]  /*210c0*/  @!P6 IMAD.IADD R8, R8, 0x1, -R68 ;  /* 0x000000010808e824 */ /* 0x000fe200078e0a44 */
[----:B------:R-:W-:Y:S01]  /*210d0*/  ISETP.GE.AND P6, PT, R2, RZ, PT ;  /* 0x000000ff0200720c */ /* 0x000fe20003fc6270 */
[----:B------:R-:W-:-:S04]  /*210e0*/  VIADD R75, R0, 0xee ;  /* 0x000000ee004b7836 */ /* 0x000fc80000000000 */
[--C-:B------:R-:W-:Y:S01]  /*210f0*/  @!P5 IMAD.IADD R11, R11, 0x1, -R68.reuse ;  /* 0x000000010b0bd824 */ /* 0x100fe200078e0a44 */
[----:B------:R-:W-:Y:S01]  /*21100*/  ISETP.GE.AND P5, PT, R84, RZ, PT ;  /* 0x000000ff5400720c */ /* 0x000fe20003fa6270 */
[----:B------:R-:W-:Y:S01]  /*21110*/  @!P4 IMAD.IADD R7, R7, 0x1, -R68 ;  /* 0x000000010707c824 */ /* 0x000fe200078e0a44 */
[----:B------:R-:W-:Y:S01]  /*21120*/  IABS R5, R75 ;  /* 0x0000004b00057213 */ /* 0x000fe20000000000 */
[----:B------:R-:W-:-:S04]  /*21130*/  VIADD R71, R0, 0xef ;  /* 0x000000ef00477836 */ /* 0x000fc80000000000 */
[----:B------:R-:W-:Y:S01]  /*21140*/  @!P6 IMAD.MOV R26, RZ, RZ, -R26 ;  /* 0x000000ffff1ae224 */ /* 0x000fe200078e0a1a */
[----:B------:R-:W-:Y:S01]  /*21150*/  ISETP.GT.U32.AND P6, PT, R68, R7, PT ;  /* 0x000000074400720c */ /* 0x000fe20003fc4070 */
[----:B------:R-:W-:Y:S01]  /*21160*/  IMAD.HI.U32 R4, R74, R5, RZ ;  /* 0x000000054a047227 */ /* 0x000fe200078e00ff */
[----:B------:R-:W-:-:S03]  /*21170*/  IABS R13, R71 ;  /* 0x00000047000d7213 */ /* 0x000fc60000000000 */
[----:B------:R-:W-:Y:S01]  /*21180*/  @!P5 IMAD.MOV R24, RZ, RZ, -R24 ;  /* 0x000000ffff18d224 */ /* 0x000fe200078e0a18 */
[C---:B------:R-:W-:Y:S01]  /*21190*/  ISETP.GT.U32.AND P5, PT, R68.reuse, R11, PT ;  /* 0x0000000b4400720c */ /* 0x040fe20003fa4070 */
[----:B------:R-:W-:Y:S01]  /*211a0*/  IMAD.MOV R4, RZ, RZ, -R4 ;  /* 0x000000ffff047224 */ /* 0x000fe200078e0a04 */
[----:B------:R0:W-:Y:S03]  /*211b0*/  STL [R1+0xf6c], R2 ;  /* 0x000f6c0201007387 */ /* 0x0001e60000100800 */
[----:B------:R-:W-:Y:S01]  /*211c0*/  IMAD R5, R68, R4, R5 ;  /* 0x0000000444057224 */ /* 0x000fe200078e0205 */
[----:B------:R-:W-:Y:S01]  /*211d0*/  STL [R1+0xf60], R86 ;  /* 0x000f605601007387 */ /* 0x000fe20000100800 */
[----:B------:R-:W-:-:S03]  /*211e0*/  IMAD.HI.U32 R4, R74, R13, RZ ;  /* 0x0000000d4a047227 */ /* 0x000fc600078e00ff */
[----:B------:R-:W-:Y:S01]  /*211f0*/  STL [R1+0xf68], R84 ;  /* 0x000f685401007387 */ /* 0x000fe20000100800 */
[----:B------:R-:W-:Y:S01]  /*21200*/  @!P6 IMAD.IADD R7, R7, 0x1, -R68 ;  /* 0x000000010707e824 */ /* 0x000fe200078e0a44 */
[----:B------:R-:W-:Y:S02]  /*21210*/  ISETP.GT.U32.AND P6, PT, R68, R12, PT ;  /* 0x0000000c4400720c */ /* 0x000fe40003fc4070 */
[----:B------:R-:W-:Y:S01]  /*21220*/  STL [R1+0xf70], R85 ;  /* 0x000f705501007387 */ /* 0x000fe20000100800 */
[----:B------:R-:W-:-:S03]  /*21230*/  IMAD.MOV R4, RZ, RZ, -R4 ;  /* 0x000000ffff047224 */ /* 0x000fc600078e0a04 */
[----:B------:R-:W-:Y:S01]  /*21240*/  STL [R1+0xf58], R83 ;  /* 0x000f585301007387 */ /* 0x000fe20000100800 */
[----:B0-----:R-:W-:Y:S01]  /*21250*/  VIADD R2, R0, 0xfe ;  /* 0x000000fe00027836 */ /* 0x001fe20000000000 */
[----:B------:R-:W-:Y:S02]  /*21260*/  SEL R30, R73, R30, !P1 ;  /* 0x0000001e491e7207 */ /* 0x000fe40004800000 */
[----:B------:R-:W-:Y:S01]  /*21270*/  STL [R1+0xf50], R82 ;  /* 0x000f505201007387 */ /* 0x000fe20000100800 */
[----:B------:R-:W-:-:S03]  /*21280*/  @!P5 IMAD.IADD R11, R11, 0x1, -R68 ;  /* 0x000000010b0bd824 */ /* 0x000fc600078e0a44 */
[----:B------:R-:W-:Y:S01]  /*21290*/  STL [R1+0xf44], R81 ;  /* 0x000f445101007387 */ /* 0x000fe20000100800 */
[----:B------:R-:W-:-:S03]  /*212a0*/  ISETP.GE.AND P5, PT, R81, RZ, PT ;  /* 0x000000ff5100720c */ /* 0x000fc60003fa6270 */
[----:B------:R-:W-:Y:S01]  /*212b0*/  STL [R1+0xf38], R80 ;  /* 0x000f385001007387 */ /* 0x000fe20000100800 */
[----:B------:R-:W-:-:S03]  /*212c0*/  IMAD R13, R68, R4, R13 ;  /* 0x00000004440d7224 */ /* 0x000fc600078e020d */
[----:B------:R-:W-:Y:S01]  /*212d0*/  STL [R1+0xf34], R79 ;  /* 0x000f344f01007387 */ /* 0x000fe20000100800 */
[----:B------:R-:W-:-:S03]  /*212e0*/  IABS R4, R2 ;  /* 0x0000000200047213 */ /* 0x000fc60000000000 */
[----:B------:R-:W-:Y:S01]  /*212f0*/  STL [R1+0xf28], R78 ;  /* 0x000f284e01007387 */ /* 0x000fe20000100800 */
[----:B------:R-:W-:-:S03]  /*21300*/  IMAD R30, R30, UR11, RZ ;  /* 0x0000000b1e1e7c24 */ /* 0x000fc6000f8e02ff */
[----:B------:R-:W-:Y:S01]  /*21310*/  STL [R1+0xf1c], R77 ;  /* 0x000f1c4d01007387 */ /* 0x000fe20000100800 */
[----:B------:R-:W-:-:S03]  /*21320*/  SEL R31, R73, R31, !P1 ;  /* 0x0000001f491f7207 */ /* 0x000fc60004800000 */
[----:B------:R-:W-:Y:S04]  /*21330*/  STL [R1+0xf18], R76 ;  /* 0x000f184c01007387 */ /* 0x000fe80000100800 */
[----:B------:R-:W-:Y:S01]  /*21340*/  STL [R1+0xf14], R75 ;  /* 0x000f144b01007387 */ /* 0x000fe20000100800 */
[----:B------:R-:W-:-:S03]  /*21350*/  IMAD.HI.U32 R74, R74, R4, RZ ;  /* 0x000000044a4a7227 */ /* 0x000fc600078e00ff */
[----:B------:R-:W-:Y:S01]  /*21360*/  STL [R1+0xf04], R71 ;  /* 0x000f044701007387 */ /* 0x000fe20000100800 */
[----:B------:R-:W-:-:S03]  /*21370*/  @!P6 IMAD.IADD R12, R12, 0x1, -R68 ;  /* 0x000000010c0ce824 */ /* 0x000fc600078e0a44 */
[----:B------:R-:W-:Y:S01]  /*21380*/  STL [R1+0xefc], R70 ;  /* 0x000efc4601007387 */ /* 0x000fe20000100800 */
[----:B-1----:R-:W-:Y:S01]  /*21390*/  IMAD R31, R31, UR4, RZ ;  /* 0x000000041f1f7c24 */ /* 0x002fe2000f8e02ff */
[C---:B------:R-:W-:Y:S01]  /*213a0*/  ISETP.GT.U32.AND P4, PT, R68.reuse, R5, PT ;  /* 0x000000054400720c */ /* 0x040fe20003f84070 */
[----:B------:R-:W-:Y:S01]  /*213b0*/  IMAD.MOV R74, RZ, RZ, -R74 ;  /* 0x000000ffff4a7224 */ /* 0x000fe200078e0a4a */
[----:B------:R-:W-:Y:S01]  /*213c0*/  STL [R1+0xef0], R3 ;  /* 0x000ef00301007387 */ /* 0x000fe20000100800 */
[----:B------:R-:W-:Y:S01]  /*213d0*/  @!P5 IMAD.MOV R14, RZ, RZ, -R14 ;  /* 0x000000ffff0ed224 */ /* 0x000fe200078e0a0e */
[C---:B------:R-:W-:Y:S01]  /*213e0*/  SEL R67, R73.reuse, R67, !P1 ;  /* 0x0000004349437207 */ /* 0x040fe20004800000 */
[----:B------:R-:W-:Y:S01]  /*213f0*/  @!P3 IMAD.MOV R27, RZ, RZ, -R27 ;  /* 0x000000ffff1bb224 */ /* 0x000fe200078e0a1b */
[----:B------:R0:W-:Y:S01]  /*21400*/  STL [R1+0x12e0], R0 ;  /* 0x0012e00001007387 */ /* 0x0001e20000100800 */
[----:B------:R-:W-:Y:S01]  /*21410*/  IMAD R4, R68, R74, R4 ;  /* 0x0000004a44047224 */ /* 0x000fe200078e0204 */
[----:B------:R-:W-:Y:S01]  /*21420*/  SEL R66, R73, R66, !P1 ;  /* 0x0000004249427207 */ /* 0x000fe20004800000 */
[----:B------:R-:W1:Y:S01]  /*21430*/  LDCU UR4, c[0x0][0x3b0] ;  /* 0x00007600ff0477ac */ /* 0x000e620008000800 */
[----:B------:R-:W-:Y:S01]  /*21440*/  STL [R1+0xeec], R2 ;  /* 0x000eec0201007387 */ /* 0x000fe20000100800 */
[----:B0-----:R-:W-:-:S04]  /*21450*/  LEA R0, P6, R30, R72, 0x1 ;  /* 0x000000481e007211 */ /* 0x001fc800078c08ff */
[----:B------:R-:W-:Y:S01]  /*21460*/  LEA.HI.X.SX32 R84, R30, R69, 0x1, P6 ;  /* 0x000000451e547211 */ /* 0x000fe200030f0eff */
[----:B------:R0:W-:Y:S01]  /*21470*/  STL [R1+0x2ec], R0 ;  /* 0x0002ec0001007387 */ /* 0x0001e20000100800 */
[----:B------:R-:W-:Y:S01]  /*21480*/  @P0 IMAD.MOV.U32 R92, RZ, RZ, R0 ;  /* 0x000000ffff5c0224 */ /* 0x000fe200078e0000 */
[----:B------:R-:W-:Y:S02]  /*21490*/  PRMT R74, RZ, 0x7610, R74 ;  /* 0x00007610ff4a7816 */ /* 0x000fe4000000004a */
[----:B------:R-:W-:Y:S01]  /*214a0*/  @P0 IMAD.MOV.U32 R93, RZ, RZ, R84 ;  /* 0x000000ffff5d0224 */ /* 0x000fe200078e0054 */
[----:B------:R-:W-:-:S04]  /*214b0*/  PRMT R30, RZ, 0x7610, R30 ;  /* 0x00007610ff1e7816 */ /* 0x000fc8000000001e */
[----:B------:R2:W3:Y:S01]  /*214c0*/  @P0 LDG.E.U16 R74, desc[UR20][R92.64] ;  /* 0x000000145c4a0981 */ /* 0x0004e2000c1e1500 */
[----:B0-----:R-:W-:-:S04]  /*214d0*/  LEA R0, P5, R31, R72, 0x1 ;  /* 0x000000481f007211 */ /* 0x001fc800078a08ff */
[----:B------:R-:W-:Y:S01]  /*214e0*/  LEA.HI.X.SX32 R31, R31, R69, 0x1, P5 ;  /* 0x000000451f1f7211 */ /* 0x000fe200028f0eff */
[----:B--2---:R-:W-:-:S04]  /*214f0*/  @P0 IMAD.MOV.U32 R92, RZ, RZ, R0 ;  /* 0x000000ffff5c0224 */ /* 0x004fc800078e0000 */
[----:B------:R-:W-:-:S05]  /*21500*/  @P0 IMAD.MOV.U32 R93, RZ, RZ, R31 ;  /* 0x000000ffff5d0224 */ /* 0x000fca00078e001f */
[----:B------:R-:W2:Y:S01]  /*21510*/  @P0 LDG.E.U16 R30, desc[UR20][R92.64] ;  /* 0x000000145c1e0981 */ /* 0x000ea2000c1e1500 */
[----:B------:R-:W-:Y:S01]  /*21520*/  ISETP.GT.U32.AND P3, PT, R68, R8, PT ;  /* 0x000000084400720c */ /* 0x000fe20003f64070 */
[----:B------:R-:W-:-:S05]  /*21530*/  @!P4 IMAD.IADD R5, R5, 0x1, -R68 ;  /* 0x000000010505c824 */ /* 0x000fca00078e0a44 */
[----:B------:R-:W-:-:S07]  /*21540*/  ISETP.GT.U32.AND P4, PT, R68, R5, PT ;  /* 0x000000054400720c */ /* 0x000fce0003f84070 */
[----:B------:R-:W-:Y:S01]  /*21550*/  @!P3 IMAD.IADD R8, R8, 0x1, -R68 ;  /* 0x000000010808b824 */ /* 0x000fe200078e0a44 */
[----:B------:R-:W-:-:S05]  /*21560*/  ISETP.GT.U32.AND P3, PT, R68, R13, PT ;  /* 0x0000000d4400720c */ /* 0x000fca0003f64070 */
[----:B------:R-:W-:Y:S01]  /*21570*/  @!P4 IMAD.IADD R5, R5, 0x1, -R68 ;  /* 0x000000010505c824 */ /* 0x000fe200078e0a44 */
[----:B------:R-:W-:Y:S02]  /*21580*/  ISETP.GE.AND P4, PT, R86, RZ, PT ;  /* 0x000000ff5600720c */ /* 0x000fe40003f86270 */
[----:B------:R-:W-:-:S05]  /*21590*/  ISETP.GE.AND P6, PT, R85, RZ, PT ;  /* 0x000000ff5500720c */ /* 0x000fca0003fc6270 */
[----:B------:R-:W-:Y:S01]  /*215a0*/  @!P3 IMAD.IADD R13, R13, 0x1, -R68 ;  /* 0x000000010d0db824 */ /* 0x000fe200078e0a44 */
[----:B------:R-:W-:-:S05]  /*215b0*/  ISETP.GT.U32.AND P3, PT, R68, R4, PT ;  /* 0x000000044400720c */ /* 0x000fca0003f64070 */
[----:B------:R-:W-:Y:S01]  /*215c0*/  @!P4 IMAD.MOV R25, RZ, RZ, -R25 ;  /* 0x000000ffff19c224 */ /* 0x000fe200078e0a19 */
[----:B------:R-:W-:Y:S01]  /*215d0*/  ISETP.GT.U32.AND P4, PT, R68, R12, PT ;  /* 0x0000000c4400720c */ /* 0x000fe20003f84070 */
[----:B------:R-:W-:-:S06]  /*215e0*/  @!P6 IMAD.MOV R17, RZ, RZ, -R17 ;  /* 0x000000ffff11e224 */ /* 0x000fcc00078e0a11 */
[----:B------:R-:W-:-:S05]  /*215f0*/  @!P3 IMAD.IADD R4, R4, 0x1, -R68 ;  /* 0x000000010404b824 */ /* 0x000fca00078e0a44 */
[----:B------:R-:W-:Y:S01]  /*21600*/  ISETP.GT.U32.AND P6, PT, R68, R4, PT ;  /* 0x000000044400720c */ /* 0x000fe20003fc4070 */
[----:B------:R-:W-:Y:S01]  /*21610*/  @!P4 IMAD.IADD R12, R12, 0x1, -R68 ;  /* 0x000000010c0cc824 */ /* 0x000fe200078e0a44 */
[----:B------:R-:W-:-:S11]  /*21620*/  ISETP.GE.AND P4, PT, R82, RZ, PT ;  /* 0x000000ff5200720c */ /* 0x000fd60003f86270 */
[----:B------:R-:W-:Y:S01]  /*21630*/  @!P6 IMAD.IADD R4, R4, 0x1, -R68 ;  /* 0x000000010404e824 */ /* 0x000fe200078e0a44 */
[----:B------:R-:W-:Y:S01]  /*21640*/  ISETP.GE.AND P6, PT, R79, RZ, PT ;  /* 0x000000ff4f00720c */ /* 0x000fe20003fc6270 */
[----:B------:R-:W-:Y:S01]  /*21650*/  @!P4 IMAD.MOV R15, RZ, RZ, -R15 ;  /* 0x000000ffff0fc224 */ /* 0x000fe200078e0a0f */
[----:B------:R-:W-:Y:S01]  /*21660*/  ISETP.GE.AND P4, PT, R78, RZ, PT ;  /* 0x000000ff4e00720c */ /* 0x000fe20003f86270 */
[----:B------:R-:W-:Y:S01]  /*21670*/  STL [R1+0x2e8], R84 ;  /* 0x0002e85401007387 */ /* 0x000fe20000100800 */
[C---:B------:R-:W-:Y:S02]  /*21680*/  SEL R64, R73.reuse, R64, !P1 ;  /* 0x0000004049407207 */ /* 0x040fe40004800000 */
[----:B------:R-:W-:-:S07]  /*21690*/  SEL R62, R73, R62, !P1 ;  /* 0x0000003e493e7207 */ /* 0x000fce0004800000 */
[----:B------:R-:W-:Y:S01]  /*216a0*/  @!P6 IMAD.MOV R9, RZ, RZ, -R9 ;  /* 0x000000ffff09e224 */ /* 0x000fe200078e0a09 */
[----:B------:R-:W-:Y:S02]  /*216b0*/  ISETP.GE.AND P6, PT, R2, RZ, PT ;  /* 0x000000ff0200720c */ /* 0x000fe40003fc6270 */
[----:B------:R-:W-:Y:S01]  /*216c0*/  SEL R2, R73, R46, !P1 ;  /* 0x0000002e49027207 */ /* 0x000fe20004800000 */
[----:B------:R-:W-:Y:S01]  /*216d0*/  @!P4 IMAD.MOV R8, RZ, RZ, -R8 ;  /* 0x000000ffff08c224 */ /* 0x000fe200078e0a08 */
[----:B------:R-:W-:Y:S02]  /*216e0*/  ISETP.GE.AND P4, PT, R75, RZ, PT ;  /* 0x000000ff4b00720c */ /* 0x000fe40003f86270 */
[----:B------:R-:W-:Y:S02]  /*216f0*/  ISETP.GT.U32.AND P3, PT, R68, R13, PT ;  /* 0x0000000d4400720c */ /* 0x000fe40003f64070 */
[----:B------:R-:W-:-:S09]  /*21700*/  SEL R46, R73, R58, !P1 ;  /* 0x0000003a492e7207 */ /* 0x000fd20004800000 */
[----:B------:R-:W-:Y:S01]  /*21710*/  @!P4 IMAD.MOV R5, RZ, RZ, -R5 ;  /* 0x000000ffff05c224 */ /* 0x000fe200078e0a05 */
[----:B------:R-:W-:Y:S01]  /*21720*/  ISETP.GE.AND P4, PT, R3, RZ, PT ;  /* 0x000000ff0300720c */ /* 0x000fe20003f86270 */
[----:B------:R-:W-:Y:S01]  /*21730*/  @!P3 IMAD.IADD R13, R13, 0x1, -R68 ;  /* 0x000000010d0db824 */ /* 0x000fe200078e0a44 */
[----:B------:R-:W-:Y:S02]  /*21740*/  SEL R3, R73, R20, !P1 ;  /* 0x0000001449037207 */ /* 0x000fe40004800000 */
[----:B------:R-:W-:Y:S01]  /*21750*/  ISETP.GE.AND P3, PT, R83, RZ, PT ;  /* 0x000000ff5300720c */ /* 0x000fe20003f66270 */
[----:B------:R-:W0:-:S12]  /*21760*/  S2R R91, SR_TID.X ;  /* 0x00000000005b7919 */ /* 0x000e180000002100 */
[----:B------:R-:W-:Y:S01]  /*21770*/  @!P3 IMAD.MOV R16, RZ, RZ, -R16 ;  /* 0x000000ffff10b224 */ /* 0x000fe200078e0a10 */
[----:B------:R-:W-:-:S13]  /*21780*/  ISETP.GE.AND P3, PT, R80, RZ, PT ;  /* 0x000000ff5000720c */ /* 0x000fda0003f66270 */
[----:B------:R-:W-:Y:S02]  /*21790*/  @!P3 IMAD.MOV R10, RZ, RZ, -R10 ;  /* 0x000000ffff0ab224 */ /* 0x000fe400078e0a0a */
[----:B0-----:R-:W-:Y:S01]  /*217a0*/  IMAD R68, R91, 0x100, R91 ;  /* 0x000001005b447824 */ /* 0x001fe200078e025b */
[----:B---3--:R-:W-:Y:S04]  /*217b0*/  STL [R1+0x1330], R74 ;  /* 0x0013304a01007387 */ /* 0x008fe80000100800 */
[----:B------:R-:W-:Y:S04]  /*217c0*/  STL [R1+0x4fc], R0 ;  /* 0x0004fc0001007387 */ /* 0x000fe80000100800 */
[----:B------:R0:W-:Y:S04]  /*217d0*/  STL [R1+0x4f8], R31 ;  /* 0x0004f81f01007387 */ /* 0x0001e80000100800 */
[----:B--2---:R-:W-:Y:S01]  /*217e0*/  STL [R1+0x1334], R30 ;  /* 0x0013341e01007387 */ /* 0x004fe20000100800 */
[----:B0-----:R-:W-:-:S03]  /*217f0*/  SEL R31, R73, R60, !P1 ;  /* 0x0000003c491f7207 */ /* 0x001fc60004800000 */
[----:B------:R0:W-:Y:S04]  /*21800*/  STL [R1+0x12e4], R2 ;  /* 0x0012e40201007387 */ /* 0x0001e80000100800 */
[----:B------:R-:W-:Y:S01]  /*21810*/  STL [R1+0x1338], R67 ;  /* 0x0013384301007387 */ /* 0x000fe20000100800 */
[----:B------:R-:W-:-:S03]  /*21820*/  SEL R0, R73, R54, !P1 ;  /* 0x0000003649007207 */ /* 0x000fc60004800000 */
        /* <DEDUP_REMOVED lines=9> */
[----:B0-----:R-:W-:-:S02]  /*218c0*/  SEL R2, R73, R19, !P1 ;  /* 0x0000001349027207 */ /* 0x001fc40004800000 */
[----:B--2---:R-:W-:-:S05]  /*218d0*/  SEL R0, R73, R21, !P1 ;  /* 0x0000001549007207 */ /* 0x004fca0004800000 */
[----:B------:R0:W-:Y:S04]  /*218e0*/  STL [R1+0xcc], R0 ;  /* 0x0000cc0001007387 */ /* 0x0001e80000100800 */
[----:B------:R-:W-:Y:S04]  /*218f0*/  STL [R1+0xd0], R3 ;  /* 0x0000d00301007387 */ /* 0x000fe80000100800 */
[----:B------:R-:W2:Y:S01]  /*21900*/  LDL.LU R85, [R1+0x320] ;  /* 0x0003200001557983 */ /* 0x000ea20000300800 */
[----:B0-----:R-:W-:-:S03]  /*21910*/  SEL R0, R73, R18, !P1 ;  /* 0x0000001249007207 */ /* 0x001fc60004800000 */
[----:B------:R0:W-:Y:S04]  /*21920*/  STL [R1+0xe0], R2 ;  /* 0x0000e00201007387 */ /* 0x0001e80000100800 */
[----:B------:R3:W-:Y:S01]  /*21930*/  STL [R1+0xec], R0 ;  /* 0x0000ec0001007387 */ /* 0x0007e20000100800 */
[C---:B0-----:R-:W-:Y:S02]  /*21940*/  SEL R2, R73.reuse, R23, !P1 ;  /* 0x0000001749027207 */ /* 0x041fe40004800000 */
[----:B---3--:R-:W-:-:S03]  /*21950*/  SEL R0, R73, R22, !P1 ;  /* 0x0000001649007207 */ /* 0x008fc60004800000 */
[----:B------:R0:W-:Y:S04]  /*21960*/  STL [R1+0xf0], R2 ;  /* 0x0000f00201007387 */ /* 0x0001e80000100800 */
[----:B------:R3:W-:Y:S04]  /*21970*/  STL [R1+0xf4], R0 ;  /* 0x0000f40001007387 */ /* 0x0007e80000100800 */
[----:B------:R-:W4:Y:S01]  /*21980*/  LDL.LU R86, [R1+0x334] ;  /* 0x0003340001567983 */ /* 0x000f220000300800 */
[----:B0-----:R-:W-:-:S03]  /*21990*/  SEL R2, R73, R24, !P1 ;  /* 0x0000001849027207 */ /* 0x001fc60004800000 */
[----:B------:R-:W2:Y:S01]  /*219a0*/  LDL.LU R87, [R1+0x330] ;  /* 0x0003300001577983 */ /* 0x000ea20000300800 */
[C---:B---3--:R-:W-:Y:S02]  /*219b0*/  SEL R0, R73.reuse, R25, !P1 ;  /* 0x0000001949007207 */ /* 0x048fe40004800000 */
[----:B------:R-:W-:-:S03]  /*219c0*/  SEL R3, R73, R16, !P1 ;  /* 0x0000001049037207 */ /* 0x000fc60004800000 */
[----:B------:R0:W-:Y:S04]  /*219d0*/  STL [R1+0x110], R0 ;  /* 0x0001100001007387 */ /* 0x0001e80000100800 */
[----:B------:R3:W-:Y:S01]  /*219e0*/  STL [R1+0x120], R2 ;  /* 0x0001200201007387 */ /* 0x0007e20000100800 */
[C---:B0-----:R-:W-:Y:S02]  /*219f0*/  SEL R0, R73.reuse, R17, !P1 ;  /* 0x0000001149007207 */ /* 0x041fe40004800000 */
[----:B---3--:R-:W-:-:S03]  /*21a00*/  SEL R2, R73, R15, !P1 ;  /* 0x0000000f49027207 */ /* 0x008fc60004800000 */
[----:B------:R0:W-:Y:S04]  /*21a10*/  STL [R1+0x130], R0 ;  /* 0x0001300001007387 */ /* 0x0001e80000100800 */
[----:B------:R3:W-:Y:S04]  /*21a20*/  STL [R1+0x138], R3 ;  /* 0x0001380301007387 */ /* 0x0007e80000100800 */
[----:B------:R-:W2:Y:S04]  /*21a30*/  LDL.LU R88, [R1+0x344] ;  /* 0x0003440001587983 */ /* 0x000ea80000300800 */
[----:B------:R1:W-:Y:S01]  /*21a40*/  STL [R1+0x144], R2 ;  /* 0x0001440201007387 */ /* 0x0003e20000100800 */
[----:B0-----:R-:W-:-:S03]  /*21a50*/  SEL R0, R73, R14, !P1 ;  /* 0x0000000e49007207 */ /* 0x001fc60004800000 */
[----:B------:R-:W4:Y:S01]  /*21a60*/  LDL.LU R90, [R1+0x340] ;  /* 0x00034000015a7983 */ /* 0x000f220000300800 */
[C---:B---3--:R-:W-:Y:S02]  /*21a70*/  SEL R3, R73.reuse, R9, !P1 ;  /* 0x0000000949037207 */ /* 0x048fe40004800000 */
[----:B-1----:R-:W-:Y:S01]  /*21a80*/  SEL R2, R73, R10, !P1 ;  /* 0x0000000a49027207 */ /* 0x002fe20004800000 */
[----:B------:R-:W-:Y:S04]  /*21a90*/  STL [R1+0x154], R0 ;  /* 0x0001540001007387 */ /* 0x000fe80000100800 */
[----:B------:R0:W-:Y:S04]  /*21aa0*/  STL [R1+0x12e8], R2 ;  /* 0x0012e80201007387 */ /* 0x0001e80000100800 */
[----:B------:R-:W-:Y:S04]  /*21ab0*/  STL [R1+0x158], R3 ;  /* 0x0001580301007387 */ /* 0x000fe80000100800 */
[----:B------:R-:W3:Y:S04]  /*21ac0*/  LDL.LU R89, [R1+0x354] ;  /* 0x0003540001597983 */ /* 0x000ee80000300800 */
[----:B------:R-:W3:Y:S01]  /*21ad0*/  LDL.LU R91, [R1+0x350] ;  /* 0x00035000015b7983 */ /* 0x000ee20000300800 */
[----:B------:R-:W-:-:S02]  /*21ae0*/  ISETP.GE.AND P5, PT, R77, RZ, PT ;  /* 0x000000ff4d00720c */ /* 0x000fc40003fa6270 */
[----:B------:R-:W-:-:S11]  /*21af0*/  ISETP.GE.AND P3, PT, R76, RZ, PT ;  /* 0x000000ff4c00720c */ /* 0x000fd60003f66270 */
[----:B------:R-:W-:Y:S01]  /*21b00*/  @!P5 IMAD.MOV R7, RZ, RZ, -R7 ;  /* 0x000000ffff07d224 */ /* 0x000fe200078e0a07 */
[----:B------:R-:W-:Y:S01]  /*21b10*/  ISETP.GE.AND P5, PT, R71, RZ, PT ;  /* 0x000000ff4700720c */ /* 0x000fe20003fa6270 */
[----:B------:R-:W-:Y:S01]  /*21b20*/  @!P3 IMAD.MOV R6, RZ, RZ, -R6 ;  /* 0x000000ffff06b224 */ /* 0x000fe200078e0a06 */
[----:B------:R-:W-:Y:S02]  /*21b30*/  ISETP.GE.AND P3, PT, R70, RZ, PT ;  /* 0x000000ff4600720c */ /* 0x000fe40003f66270 */
[C---:B0-----:R-:W-:Y:S02]  /*21b40*/  SEL R2, R73.reuse, R7, !P1 ;  /* 0x0000000749027207 */ /* 0x041fe40004800000 */
[----:B------:R-:W-:Y:S01]  /*21b50*/  SEL R65, R73, R65, !P1 ;  /* 0x0000004149417207 */ /* 0x000fe20004800000 */
[----:B------:R-:W-:Y:S02]  /*21b60*/  @!P4 IMAD.MOV R11, RZ, RZ, -R11 ;  /* 0x000000ffff0bc224 */ /* 0x000fe400078e0a0b */
[----:B------:R0:W-:Y:S01]  /*21b70*/  STL [R1+0x15c], R2 ;  /* 0x00015c0201007387 */ /* 0x0001e20000100800 */
[----:B------:R-:W-:-:S03]  /*21b80*/  @!P6 IMAD.MOV R4, RZ, RZ, -R4 ;  /* 0x000000ffff04e224 */ /* 0x000fc600078e0a04 */
[----:B------:R-:W-:Y:S02]  /*21b90*/  @!P5 IMAD.MOV R13, RZ, RZ, -R13 ;  /* 0x000000ffff0dd224 */ /* 0x000fe400078e0a0d */
[----:B------:R-:W-:Y:S01]  /*21ba0*/  @!P3 IMAD.MOV R12, RZ, RZ, -R12 ;  /* 0x000000ffff0cb224 */ /* 0x000fe200078e0a0c */
[----:B0-----:R-:W-:Y:S01]  /*21bb0*/  SEL R2, R73, R5, !P1 ;  /* 0x0000000549027207 */ /* 0x001fe20004800000 */
[----:B------:R-:W-:Y:S01]  /*21bc0*/  IMAD R5, R65, UR4, RZ ;  /* 0x0000000441057c24 */ /* 0x000fe2000f8e02ff */
[C---:B------:R-:W-:Y:S01]  /*21bd0*/  SEL R63, R73.reuse, R63, !P1 ;  /* 0x0000003f493f7207 */ /* 0x040fe20004800000 */
[----:B------:R-:W0:Y:S01]  /*21be0*/  LDCU UR4, c[0x0][0x3b0] ;  /* 0x00007600ff0477ac */ /* 0x000e220008000800 */
[C---:B------:R-:W-:Y:S02]  /*21bf0*/  SEL R61, R73.reuse, R61, !P1 ;  /* 0x0000003d493d7207 */ /* 0x040fe40004800000 */
[C---:B------:R-:W-:Y:S02]  /*21c00*/  SEL R59, R73.reuse, R59, !P1 ;  /* 0x0000003b493b7207 */ /* 0x040fe40004800000 */
[----:B------:R-:W-:-:S02]  /*21c10*/  SEL R57, R73, R57, !P1 ;  /* 0x0000003949397207 */ /* 0x000fc40004800000 */
[C---:B------:R-:W-:Y:S02]  /*21c20*/  SEL R92, R73.reuse, R56, !P1 ;  /* 0x00000038495c7207 */ /* 0x040fe40004800000 */
[C---:B------:R-:W-:Y:S02]  /*21c30*/  SEL R93, R73.reuse, R55, !P1 ;  /* 0x00000037495d7207 */ /* 0x040fe40004800000 */
[C---:B------:R-:W-:Y:S02]  /*21c40*/  SEL R53, R73.reuse, R53, !P1 ;  /* 0x0000003549357207 */ /* 0x040fe40004800000 */
        /* <DEDUP_REMOVED lines=29> */
[----:B------:R-:W-:Y:S02]  /*21e20*/  SEL R73, R73, R4, !P1 ;  /* 0x0000000449497207 */ /* 0x000fe40004800000 */
[----:B------:R-:W-:-:S04]  /*21e30*/  LEA R4, P1, R5, R72, 0x1 ;  /* 0x0000004805047211 */ /* 0x000fc800078208ff */
[----:B------:R-:W-:Y:S02]  /*21e40*/  LEA.HI.X.SX32 R8, R5, R69, 0x1, P1 ;  /* 0x0000004505087211 */ /* 0x000fe400008f0eff */
[----:B------:R-:W-:-:S03]  /*21e50*/  PRMT R7, RZ, 0x7610, R7 ;  /* 0x00007610ff077816 */ /* 0x000fc60000000007 */
[----:B------:R-:W-:Y:S01]  /*21e60*/  @P0 IMAD.MOV.U32 R5, RZ, RZ, R8 ;  /* 0x000000ffff050224 */ /* 0x000fe200078e0008 */
[----:B------:R1:W-:Y:S04]  /*21e70*/  STL [R1+0x324], R4 ;  /* 0x0003240401007387 */ /* 0x0003e80000100800 */
[----:B------:R1:W3:Y:S02]  /*21e80*/  @P0 LDG.E.U16 R7, desc[UR20][R4.64] ;  /* 0x0000001404070981 */ /* 0x0002e4000c1e1500 */
[----:B-1----:R-:W-:Y:S02]  /*21e90*/  IMAD R4, R63, UR5, RZ ;  /* 0x000000053f047c24 */ /* 0x002fe4000f8e02ff */
[----:B------:R1:W-:Y:S01]  /*21ea0*/  STL [R1+0x320], R8 ;  /* 0x0003200801007387 */ /* 0x0003e20000100800 */
[----:B------:R-:W-:Y:S01]  /*21eb0*/  PRMT R6, RZ, 0x7610, R6 ;  /* 0x00007610ff067816 */ /* 0x000fe20000000006 */
[----:B------:R-:W-:Y:S01]  /*21ec0*/  IMAD.SHL.U32 R68, R68, 0x2, RZ ;  /* 0x0000000244447824 */ /* 0x000fe200078e00ff */
[----:B------:R-:W0:Y:S01]  /*21ed0*/  LDCU UR5, c[0x0][0x3b0] ;  /* 0x00007600ff0577ac */ /* 0x000e220008000800 */
[----:B------:R-:W-:-:S04]  /*21ee0*/  LEA R5, P1, R4, R72, 0x1 ;  /* 0x0000004804057211 */ /* 0x000fc800078208ff */
[----:B-1----:R-:W-:Y:S01]  /*21ef0*/  LEA.HI.X.SX32 R8, R4, R69, 0x1, P1 ;  /* 0x0000004504087211 */ /* 0x002fe200008f0eff */
[----:B------:R1:W-:Y:S01]  /*21f00*/  STL [R1+0x334], R5 ;  /* 0x0003340501007387 */ /* 0x0003e20000100800 */
[----:B------:R-:W-:-:S03]  /*21f10*/  @P0 IMAD.MOV.U32 R4, RZ, RZ, R5 ;  /* 0x000000ffff040224 */ /* 0x000fc600078e0005 */
[----:B-1----:R-:W-:-:S05]  /*21f20*/  @P0 IMAD.MOV.U32 R5, RZ, RZ, R8 ;  /* 0x000000ffff050224 */ /* 0x002fca00078e0008 */
[----:B------:R0:W3:Y:S04]  /*21f30*/  @P0 LDG.E.U16 R6, desc[UR20][R4.64] ;  /* 0x0000001404060981 */ /* 0x0000e8000c1e1500 */
[----:B------:R1:W-:Y:S01]  /*21f40*/  STL [R1+0x330], R8 ;  /* 0x0003300801007387 */ /* 0x0003e20000100800 */
[----:B0-----:R-:W-:Y:S01]  /*21f50*/  IMAD R4, R61, UR4, RZ ;  /* 0x000000043d047c24 */ /* 0x001fe2000f8e02ff */
[----:B------:R-:W-:Y:S01]  /*21f60*/  LOP3.LUT R68, R68, 0x807e, RZ, 0xc0, !PT ;  /* 0x0000807e44447812 */ /* 0x000fe200078ec0ff */
[----:B------:R-:W0:Y:S03]  /*21f70*/  LDCU UR4, c[0x0][0x3b0] ;  /* 0x00007600ff0477ac */ /* 0x000e260008000800 */
[----:B-1----:R-:W-:-:S04]  /*21f80*/  LEA R8, P1, R4, R72, 0x1 ;  /* 0x0000004804087211 */ /* 0x002fc800078208ff */
[----:B------:R-:W-:Y:S01]  /*21f90*/  LEA.HI.X.SX32 R9, R4, R69, 0x1, P1 ;  /* 0x0000004504097211 */ /* 0x000fe200008f0eff */
[----:B------:R-:W-:Y:S04]  /*21fa0*/  STL [R1+0x344], R8 ;  /* 0x0003440801007387 */ /* 0x000fe80000100800 */
[----:B------:R-:W-:Y:S04]  /*21fb0*/  STL [R1+0x340], R9 ;  /* 0x0003400901007387 */ /* 0x000fe80000100800 */
[----:B--2---:R1:W-:Y:S04]  /*21fc0*/  STS.U16 [R68+UR9+0xc00], R88 ;  /* 0x000c005844007988 */ /* 0x0043e80008000409 */
[----:B----4-:R2:W-:Y:S04]  /*21fd0*/  STS.U16 [R68+UR9+0x1000], R90 ;  /* 0x0010005a44007988 */ /* 0x0105e80008000409 */
[----:B-1----:R-:W4:Y:S04]  /*21fe0*/  LDL.LU R88, [R1+0x364] ;  /* 0x0003640001587983 */ /* 0x002f280000300800 */
[----:B--2---:R-:W2:Y:S04]  /*21ff0*/  LDL.LU R90, [R1+0x360] ;  /* 0x00036000015a7983 */ /* 0x004ea80000300800 */
[----:B------:R-:W2:Y:S04]  /*22000*/  LDL.LU R66, [R1+0x4e4] ;  /* 0x0004e40001427983 */ /* 0x000ea80000300800 */
        /* <DEDUP_REMOVED lines=8> */
[----:B---3--:R1:W-:Y:S04]  /*22090*/  STS.U16 [R68+UR9+0x1800], R91 ;  /* 0x0018005b44007988 */ /* 0x0083e80008000409 */
[----:B------:R-:W3:Y:S04]  /*220a0*/  LDL.LU R84, [R1+0x4c0] ;  /* 0x0004c00001547983 */ /* 0x000ee80000300800 */
[----:B-1----:R-:W3:Y:S01]  /*220b0*/  LDL.LU R91, [R1+0x4bc] ;  /* 0x0004bc00015b7983 */ /* 0x002ee20000300800 */
[----:B------:R-:W-:Y:S01]  /*220c0*/  PRMT R5, RZ, 0x7610, R5 ;  /* 0x00007610ff057816 */ /* 0x000fe20000000005 */
[----:B------:R-:W-:Y:S01]  /*220d0*/  IMAD R4, R59, UR5, RZ ;  /* 0x000000053b047c24 */ /* 0x000fe2000f8e02ff */
[C---:B------:R-:W-:Y:S01]  /*220e0*/  LOP3.LUT R31, R68.reuse, 0x10, RZ, 0x3c, !PT ;  /* 0x00000010441f7812 */ /* 0x040fe200078e3cff */
[----:B------:R1:W-:Y:S01]  /*220f0*/  STS.U16 [R68+UR9+0x1400], R89 ;  /* 0x0014005944007988 */ /* 0x0003e20008000409 */
[----:B------:R-:W-:Y:S01]  /*22100*/  LOP3.LUT R46, R68, 0x20, RZ, 0x3c, !PT ;  /* 0x00000020442e7812 */ /* 0x000fe200078e3cff */
[----:B------:R-:W0:Y:S02]  /*22110*/  LDCU UR5, c[0x0][0x3b0] ;  /* 0x00007600ff0577ac */ /* 0x000e240008000800 */
[----:B------:R1:W3:Y:S02]  /*22120*/  @P0 LDG.E.U16 R5, desc[UR20][R8.64] ;  /* 0x0000001408050981 */ /* 0x0002e4000c1e1500 */
[----:B-1----:R-:W-:-:S04]  /*22130*/  LEA R8, P1, R4, R72, 0x1 ;  /* 0x0000004804087211 */ /* 0x002fc800078208ff */
[----:B------:R-:W-:Y:S01]  /*22140*/  LEA.HI.X.SX32 R9, R4, R69, 0x1, P1 ;  /* 0x0000004504097211 */ /* 0x000fe200008f0eff */
[----:B------:R-:W-:Y:S04]  /*22150*/  STL [R1+0x354], R8 ;  /* 0x0003540801007387 */ /* 0x000fe80000100800 */
[----:B------:R-:W-:Y:S04]  /*22160*/  STL [R1+0x350], R9 ;  /* 0x0003500901007387 */ /* 0x000fe80000100800 */
[----:B------:R-:W3:Y:S01]  /*22170*/  LDL.LU R80, [R1+0x4b8] ;  /* 0x0004b80001507983 */ /* 0x000ee20000300800 */
[----:B------:R-:W-:-:S03]  /*22180*/  PRMT R4, RZ, 0x7610, R4 ;  /* 0x00007610ff047816 */ /* 0x000fc60000000004 */
[----:B------:R-:W3:Y:S04]  /*22190*/  LDL.LU R81, [R1+0x4b4] ;  /* 0x0004b40001517983 */ /* 0x000ee80000300800 */
[----:B------:R-:W3:Y:S04]  /*221a0*/  LDL.LU R89, [R1+0x4b0] ;  /* 0x0004b00001597983 */ /* 0x000ee80000300800 */
[----:B------:R-:W3:Y:S04]  /*221b0*/  LDL.LU R82, [R1+0x4ac] ;  /* 0x0004ac0001527983 */ /* 0x000ee80000300800 */
[----:B------:R1:W-:Y:S04]  /*221c0*/  STS.U16 [R68+UR9], R85 ;  /* 0x0000005544007988 */ /* 0x0003e80008000409 */
[----:B------:R-:W3:Y:S04]  /*221d0*/  LDL.LU R83, [R1+0x4a8] ;  /* 0x0004a80001537983 */ /* 0x000ee80000300800 */
[----:B------:R0:W-:Y:S04]  /*221e0*/  STS.U16 [R68+UR9+0x400], R86 ;  /* 0x0004005644007988 */ /* 0x0001e80008000409 */
[----:B-1----:R-:W3:Y:S04]  /*221f0*/  LDL.LU R85, [R1+0x4a4] ;  /* 0x0004a40001557983 */ /* 0x002ee80000300800 */
[----:B------:R1:W-:Y:S04]  /*22200*/  STS.U16 [R68+UR9+0x800], R87 ;  /* 0x0008005744007988 */ /* 0x0003e80008000409 */
[----:B0-----:R-:W3:Y:S04]  /*22210*/  LDL.LU R86, [R1+0x4a0] ;  /* 0x0004a00001567983 */ /* 0x001ee80000300800 */
[----:B------:R0:W3:Y:S04]  /*22220*/  @P0 LDG.E.U16 R4, desc[UR20][R8.64] ;  /* 0x0000001408040981 */ /* 0x0000e8000c1e1500 */
[----:B-1----:R-:W3:Y:S01]  /*22230*/  LDL.LU R87, [R1+0x49c] ;  /* 0x00049c0001577983 */ /* 0x002ee20000300800 */
[----:B0-----:R-:W-:Y:S01]  /*22240*/  IMAD R8, R57, UR4, RZ ;  /* 0x0000000439087c24 */ /* 0x001fe2000f8e02ff */
[----:B------:R-:W0:Y:S04]  /*22250*/  LDCU UR4, c[0x0][0x3b0] ;  /* 0x00007600ff0477ac */ /* 0x000e280008000800 */
[----:B------:R-:W-:-:S04]  /*22260*/  LEA R10, P1, R8, R72, 0x1 ;  /* 0x00000048080a7211 */ /* 0x000fc800078208ff */
[----:B------:R-:W-:Y:S01]  /*22270*/  LEA.HI.X.SX32 R11, R8, R69, 0x1, P1 ;  /* 0x00000045080b7211 */ /* 0x000fe200008f0eff */
[----:B----4-:R1:W-:Y:S04]  /*22280*/  STS.U16 [R68+UR9+0x1c00], R88 ;  /* 0x001c005844007988 */ /* 0x0103e80008000409 */
[----:B--2---:R2:W-:Y:S04]  /*22290*/  STS.U16 [R68+UR9+0x2000], R90 ;  /* 0x0020005a44007988 */ /* 0x0045e80008000409 */
[----:B-1----:R-:W4:Y:S04]  /*222a0*/  LDL.LU R88, [R1+0x498] ;  /* 0x0004980001587983 */ /* 0x002f280000300800 */
[----:B--2---:R-:W2:Y:S04]  /*222b0*/  LDL.LU R90, [R1+0x494] ;  /* 0x00049400015a7983 */ /* 0x004ea80000300800 */
[----:B------:R-:W-:Y:S04]  /*222c0*/  STL [R1+0x364], R10 ;  /* 0x0003640a01007387 */ /* 0x000fe80000100800 */
[----:B------:R-:W-:Y:S04]  /*222d0*/  STL [R1+0x360], R11 ;  /* 0x0003600b01007387 */ /* 0x000fe80000100800 */
[----:B---3--:R1:W-:Y:S04]  /*222e0*/  STS.U16 [R68+UR9+0x4800], R84 ;  /* 0x0048005444007988 */ /* 0x0083e80008000409 */
[----:B------:R3:W-:Y:S04]  /*222f0*/  STS.U16 [R68+UR9+0x4c00], R91 ;  /* 0x004c005b44007988 */ /* 0x0007e80008000409 */
[----:B-1----:R-:W2:Y:S04]  /*22300*/  LDL.LU R84, [R1+0x490] ;  /* 0x0004900001547983 */ /* 0x002ea80000300800 */
[----:B---3--:R-:W3:Y:S04]  /*22310*/  LDL.LU R91, [R1+0x48c] ;  /* 0x00048c00015b7983 */ /* 0x008ee80000300800 */
[----:B------:R-:W-:Y:S04]  /*22320*/  STS.U16 [R68+UR9+0x2400], R66 ;  /* 0x0024004244007988 */ /* 0x000fe80008000409 */
[----:B------:R-:W-:Y:S04]  /*22330*/  STS.U16 [R68+UR9+0x2800], R67 ;  /* 0x0028004344007988 */ /* 0x000fe80008000409 */
[----:B------:R-:W-:Y:S04]  /*22340*/  STS.U16 [R68+UR9+0x2c00], R30 ;  /* 0x002c001e44007988 */ /* 0x000fe80008000409 */
[----:B------:R-:W-:Y:S04]  /*22350*/  STS.U16 [R68+UR9+0x3000], R74 ;  /* 0x0030004a44007988 */ /* 0x000fe80008000409 */
[----:B------:R1:W-:Y:S04]  /*22360*/  STS.U16 [R68+UR9+0x5800], R89 ;  /* 0x0058005944007988 */ /* 0x0003e80008000409 */
[----:B-1----:R-:W3:Y:S04]  /*22370*/  LDL.LU R89, [R1+0x488] ;  /* 0x0004880001597983 */ /* 0x002ee80000300800 */
[----:B------:R-:W-:Y:S04]  /*22380*/  STS.U16 [R68+UR9+0x6400], R85 ;  /* 0x0064005544007988 */ /* 0x000fe80008000409 */
[----:B------:R-:W-:Y:S04]  /*22390*/  STS.U16 [R68+UR9+0x3400], R75 ;  /* 0x0034004b44007988 */ /* 0x000fe80008000409 */
[----:B------:R1:W-:Y:S04]  /*223a0*/  STS.U16 [R68+UR9+0x6c00], R87 ;  /* 0x006c005744007988 */ /* 0x0003e80008000409 */
[----:B-1----:R-:W3:Y:S04]  /*223b0*/  LDL.LU R87, [R1+0x484] ;  /* 0x0004840001577983 */ /* 0x002ee80000300800 */
[----:B------:R-:W3:Y:S04]  /*223c0*/  LDL.LU R85, [R1+0x480] ;  /* 0x0004800001557983 */ /* 0x000ee80000300800 */
[----:B------:R-:W3:Y:S04]  /*223d0*/  LDL.LU R60, [R1+0x47c] ;  /* 0x00047c00013c7983 */ /* 0x000ee80000300800 */
[----:B------:R-:W3:Y:S04]  /*223e0*/  LDL.LU R62, [R1+0x478] ;  /* 0x00047800013e7983 */ /* 0x000ee80000300800 */
[----:B------:R-:W3:Y:S04]  /*223f0*/  LDL.LU R64, [R1+0x474] ;  /* 0x0004740001407983 */ /* 0x000ee80000300800 */
[----:B------:R-:W3:Y:S04]  /*22400*/  LDL.LU R66, [R1+0x470] ;  /* 0x0004700001427983 */ /* 0x000ee80000300800 */
[----:B------:R-:W3:Y:S04]  /*22410*/  LDL.LU R67, [R1+0x46c] ;  /* 0x00046c0001437983 */ /* 0x000ee80000300800 */
[----:B------:R-:W3:Y:S04]  /*22420*/  LDL.LU R30, [R1+0x468] ;  /* 0x00046800011e7983 */ /* 0x000ee80000300800 */
[----:B------:R-:W3:Y:S04]  /*22430*/  LDL.LU R74, [R1+0x464] ;  /* 0x00046400014a7983 */ /* 0x000ee80000300800 */
[----:B------:R1:W-:Y:S04]  /*22440*/  STS.U16 [R68+UR9+0x3800], R76 ;  /* 0x0038004c44007988 */ /* 0x0003e80008000409 */
[----:B------:R-:W3:Y:S04]  /*22450*/  LDL.LU R75, [R1+0x460] ;  /* 0x00046000014b7983 */ /* 0x000ee80000300800 */
[----:B------:R0:W-:Y:S04]  /*22460*/  STS.U16 [R68+UR9+0x3c00], R77 ;  /* 0x003c004d44007988 */ /* 0x0001e80008000409 */
[----:B-1----:R-:W3:Y:S04]  /*22470*/  LDL.LU R76, [R1+0x45c] ;  /* 0x00045c00014c7983 */ /* 0x002ee80000300800 */
[----:B------:R1:W-:Y:S04]  /*22480*/  STS.U16 [R68+UR9+0x4000], R78 ;  /* 0x0040004e44007988 */ /* 0x0003e80008000409 */
[----:B0-----:R-:W3:Y:S04]  /*22490*/  LDL.LU R77, [R1+0x458] ;  /* 0x00045800014d7983 */ /* 0x001ee80000300800 */
[----:B------:R0:W-:Y:S04]  /*224a0*/  STS.U16 [R68+UR9+0x4400], R79 ;  /* 0x0044004f44007988 */ /* 0x0001e80008000409 */
[----:B-1----:R-:W3:Y:S04]  /*224b0*/  LDL.LU R78, [R1+0x454] ;  /* 0x00045400014e7983 */ /* 0x002ee80000300800 */
[----:B------:R1:W-:Y:S04]  /*224c0*/  STS.U16 [R68+UR9+0x5000], R80 ;  /* 0x0050005044007988 */ /* 0x0003e80008000409 */
[----:B0-----:R-:W3:Y:S04]  /*224d0*/  LDL.LU R79, [R1+0x450] ;  /* 0x00045000014f7983 */ /* 0x001ee80000300800 */
[----:B------:R0:W-:Y:S04]  /*224e0*/  STS.U16 [R68+UR9+0x6800], R86 ;  /* 0x0068005644007988 */ /* 0x0001e80008000409 */
[----:B-1----:R-:W3:Y:S04]  /*224f0*/  LDL.LU R80, [R1+0x44c] ;  /* 0x00044c0001507983 */ /* 0x002ee80000300800 */
[----:B0-----:R-:W3:Y:S04]  /*22500*/  LDL.LU R86, [R1+0x448] ;  /* 0x0004480001567983 */ /* 0x001ee80000300800 */
[----:B----4-:R0:W-:Y:S04]  /*22510*/  STS.U16 [R68+UR9+0x7000], R88 ;  /* 0x0070005844007988 */ /* 0x0101e80008000409 */
[----:B--2---:R1:W-:Y:S04]  /*22520*/  STS.U16 [R68+UR9+0x7400], R90 ;  /* 0x0074005a44007988 */ /* 0x0043e80008000409 */
[----:B0-----:R-:W2:Y:S04]  /*22530*/  LDL.LU R88, [R1+0x444] ;  /* 0x0004440001587983 */ /* 0x001ea80000300800 */
[----:B-1----:R-:W4:Y:S04]  /*22540*/  LDL.LU R90, [R1+0x440] ;  /* 0x00044000015a7983 */ /* 0x002f280000300800 */
[----:B---3--:R0:W-:Y:S04]  /*22550*/  STS.U16 [R68+UR9+0x7c00], R91 ;  /* 0x007c005b44007988 */ /* 0x0081e80008000409 */
[----:B0-----:R-:W3:Y:S04]  /*22560*/  LDL.LU R91, [R1+0x43c] ;  /* 0x00043c00015b7983 */ /* 0x001ee80000300800 */
[----:B------:R0:W-:Y:S04]  /*22570*/  STS.U16 [R68+UR9+0x5400], R81 ;  /* 0x0054005144007988 */ /* 0x0001e80008000409 */
[----:B------:R1:W-:Y:S04]  /*22580*/  STS.U16 [R68+UR9+0x5c00], R82 ;  /* 0x005c005244007988 */ /* 0x0003e80008000409 */
[----:B------:R1:W-:Y:S04]  /*22590*/  STS.U16 [R68+UR9+0x6000], R83 ;  /* 0x0060005344007988 */ /* 0x0003e80008000409 */
[----:B0-----:R-:W3:Y:S04]  /*225a0*/  LDL.LU R81, [R1+0x438] ;  /* 0x0004380001517983 */ /* 0x001ee80000300800 */
[----:B-1----:R-:W3:Y:S04]  /*225b0*/  LDL.LU R82, [R1+0x388] ;  /* 0x0003880001527983 */ /* 0x002ee80000300800 */
[----:B------:R0:W-:Y:S04]  /*225c0*/  STS.U16 [R68+UR9+0x7800], R84 ;  /* 0x0078005444007988 */ /* 0x0001e80008000409 */
[----:B------:R-:W3:Y:S04]  /*225d0*/  LDL.LU R83, [R1+0x384] ;  /* 0x0003840001537983 */ /* 0x000ee80000300800 */
[----:B------:R1:W-:Y:S04]  /*225e0*/  STS.U16 [R31+UR9+0x80], R89 ;  /* 0x000080591f007988 */ /* 0x0003e80008000409 */
[----:B0-----:R-:W3:Y:S04]  /*225f0*/  LDL.LU R84, [R1+0x380] ;  /* 0x0003800001547983 */ /* 0x001ee80000300800 */
[----:B-1----:R-:W3:Y:S04]  /*22600*/  LDL.LU R89, [R1+0x37c] ;  /* 0x00037c0001597983 */ /* 0x002ee80000300800 */
[----:B------:R0:W-:Y:S04]  /*22610*/  STS.U16 [R31+UR9+0x480], R87 ;  /* 0x000480571f007988 */ /* 0x0001e80008000409 */
[----:B------:R1:W-:Y:S04]  /*22620*/  STS.U16 [R31+UR9+0x880], R85 ;  /* 0x000880551f007988 */ /* 0x0003e80008000409 */
[----:B------:R-:W-:Y:S04]  /*22630*/  STS.U16 [R31+UR9+0xc80], R60 ;  /* 0x000c803c1f007988 */ /* 0x000fe80008000409 */
[----:B0-----:R-:W3:Y:S04]  /*22640*/  LDL.LU R87, [R1+0x378] ;  /* 0x0003780001577983 */ /* 0x001ee80000300800 */
[----:B------:R0:W-:Y:S04]  /*22650*/  STS.U16 [R31+UR9+0x1080], R62 ;  /* 0x0010803e1f007988 */ /* 0x0001e80008000409 */
[----:B------:R-:W-:Y:S04]  /*22660*/  STS.U16 [R31+UR9+0x1480], R64 ;  /* 0x001480401f007988 */ /* 0x000fe80008000409 */
[----:B------:R-:W-:Y:S04]  /*22670*/  STS.U16 [R31+UR9+0x1880], R66 ;  /* 0x001880421f007988 */ /* 0x000fe80008000409 */
[----:B------:R-:W-:Y:S04]  /*22680*/  STS.U16 [R31+UR9+0x1c80], R67 ;  /* 0x001c80431f007988 */ /* 0x000fe80008000409 */
[----:B------:R-:W-:Y:S04]  /*22690*/  STS.U16 [R31+UR9+0x2080], R30 ;  /* 0x0020801e1f007988 */ /* 0x000fe80008000409 */
[----:B------:R-:W-:Y:S04]  /*226a0*/  STS.U16 [R31+UR9+0x2480], R74 ;  /* 0x0024804a1f007988 */ /* 0x000fe80008000409 */
[----:B------:R-:W-:Y:S04]  /*226b0*/  STS.U16 [R31+UR9+0x2880], R75 ;  /* 0x0028804b1f007988 */ /* 0x000fe80008000409 */
[----:B-1----:R-:W3:Y:S04]  /*226c0*/  LDL.LU R85, [R1+0x374] ;  /* 0x0003740001557983 */ /* 0x002ee80000300800 */
[----:B------:R-:W-:Y:S04]  /*226d0*/  STS.U16 [R31+UR9+0x2c80], R76 ;  /* 0x002c804c1f007988 */ /* 0x000fe80008000409 */
[----:B0-----:R-:W3:Y:S04]  /*226e0*/  LDL.LU R62, [R1+0x370] ;  /* 0x00037000013e7983 */ /* 0x001ee80000300800 */
[----:B------:R-:W-:Y:S04]  /*226f0*/  STS.U16 [R31+UR9+0x3080], R77 ;  /* 0x0030804d1f007988 */ /* 0x000fe80008000409 */
[----:B------:R-:W-:Y:S04]  /*22700*/  STS.U16 [R31+UR9+0x3480], R78 ;  /* 0x0034804e1f007988 */ /* 0x000fe80008000409 */
[----:B------:R-:W-:Y:S04]  /*22710*/  STS.U16 [R31+UR9+0x3880], R79 ;  /* 0x0038804f1f007988 */ /* 0x000fe80008000409 */
[----:B------:R-:W-:Y:S04]  /*22720*/  STS.U16 [R31+UR9+0x3c80], R80 ;  /* 0x003c80501f007988 */ /* 0x000fe80008000409 */
[----:B------:R0:W-:Y:S04]  /*22730*/  STS.U16 [R31+UR9+0x4080], R86 ;  /* 0x004080561f007988 */ /* 0x0001e80008000409 */
[----:B0-----:R-:W3:Y:S04]  /*22740*/  LDL.LU R86, [R1+0x36c] ;  /* 0x00036c0001567983 */ /* 0x001ee80000300800 */
[----:B--2---:R0:W-:Y:S04]  /*22750*/  STS.U16 [R31+UR9+0x4480], R88 ;  /* 0x004480581f007988 */ /* 0x0041e80008000409 */
[----:B----4-:R1:W-:Y:S04]  /*22760*/  STS.U16 [R31+UR9+0x4880], R90 ;  /* 0x0048805a1f007988 */ /* 0x0103e80008000409 */
[----:B0-----:R-:W2:Y:S04]  /*22770*/  LDL.LU R88, [R1+0x368] ;  /* 0x0003680001587983 */ /* 0x001ea80000300800 */
[----:B-1----:R-:W4:Y:S04]  /*22780*/  LDL.LU R90, [R1+0x35c] ;  /* 0x00035c00015a7983 */ /* 0x002f280000300800 */
[----:B---3--:R0:W-:Y:S04]  /*22790*/  STS.U16 [R31+UR9+0x4c80], R91 ;  /* 0x004c805b1f007988 */ /* 0x0081e80008000409 */
[----:B0-----:R-:W3:Y:S04]  /*227a0*/  LDL.LU R91, [R1+0x358] ;  /* 0x00035800015b7983 */ /* 0x001ee80000300800 */
[----:B------:R-:W-:Y:S04]  /*227b0*/  STS.U16 [R31+UR9+0x5080], R81 ;  /* 0x005080511f007988 */ /* 0x000fe80008000409 */
[----:B------:R-:W-:Y:S04]  /*227c0*/  STS.U16 [R31+UR9+0x5480], R82 ;  /* 0x005480521f007988 */ /* 0x000fe80008000409 */
[----:B------:R-:W-:Y:S04]  /*227d0*/  STS.U16 [R31+UR9+0x5880], R83 ;  /* 0x005880531f007988 */ /* 0x000fe80008000409 */
[----:B------:R-:W-:Y:S04]  /*227e0*/  STS.U16 [R31+UR9+0x5c80], R84 ;  /* 0x005c80541f007988 */ /* 0x000fe80008000409 */
[----:B------:R0:W-:Y:S04]  /*227f0*/  STS.U16 [R31+UR9+0x6080], R89 ;  /* 0x006080591f007988 */ /* 0x0001e80008000409 */
[----:B0-----:R-:W3:Y:S04]  /*22800*/  LDL.LU R89, [R1+0x34c] ;  /* 0x00034c0001597983 */ /* 0x001ee80000300800 */
[----:B------:R0:W-:Y:S04]  /*22810*/  STS.U16 [R31+UR9+0x6480], R87 ;  /* 0x006480571f007988 */ /* 0x0001e80008000409 */
[----:B0-----:R-:W3:Y:S04]  /*22820*/  LDL.LU R87, [R1+0x348] ;  /* 0x0003480001577983 */ /* 0x001ee80000300800 */
        /* <DEDUP_REMOVED lines=13> */
[----:B------:R-:W3:Y:S04]  /*22900*/  LDL.LU R82, [R1+0x258] ;  /* 0x0002580001527983 */ /* 0x000ee80000300800 */
[----:B------:R-:W-:Y:S04]  /*22910*/  STS.U16 [R31+UR9+0x6c80], R62 ;  /* 0x006c803e1f007988 */ /* 0x000fe80008000409 */
[----:B------:R-:W3:Y:S04]  /*22920*/  LDL.LU R83, [R1+0x24c] ;  /* 0x00024c0001537983 */ /* 0x000ee80000300800 */
[----:B------:R-:W3:Y:S04]  /*22930*/  LDL.LU R84, [R1+0x248] ;  /* 0x0002480001547983 */ /* 0x000ee80000300800 */
[----:B0-----:R-:W3:Y:S04]  /*22940*/  LDL.LU R85, [R1+0x244] ;  /* 0x0002440001557983 */ /* 0x001ee80000300800 */
[----:B------:R-:W-:Y:S04]  /*22950*/  STS.U16 [R31+UR9+0x7080], R86 ;  /* 0x007080561f007988 */ /* 0x000fe80008000409 */
[----:B--2---:R-:W-:Y:S04]  /*22960*/  STS.U16 [R31+UR9+0x7480], R88 ;  /* 0x007480581f007988 */ /* 0x004fe80008000409 */
[----:B----4-:R0:W-:Y:S04]  /*22970*/  STS.U16 [R31+UR9+0x7880], R90 ;  /* 0x0078805a1f007988 */ /* 0x0101e80008000409 */
[----:B0-----:R-:W2:Y:S04]  /*22980*/  LDL.LU R90, [R1+0x234] ;  /* 0x00023400015a7983 */ /* 0x001ea80000300800 */
[----:B------:R-:W4:Y:S04]  /*22990*/  LDL.LU R88, [R1+0x22c] ;  /* 0x00022c0001587983 */ /* 0x000f280000300800 */
[----:B------:R-:W4:Y:S04]  /*229a0*/  LDL.LU R86, [R1+0x228] ;  /* 0x0002280001567983 */ /* 0x000f280000300800 */
[----:B---3--:R0:W-:Y:S04]  /*229b0*/  STS.U16 [R31+UR9+0x7c80], R91 ;  /* 0x007c805b1f007988 */ /* 0x0081e80008000409 */
[----:B0-----:R-:W3:Y:S04]  /*229c0*/  LDL.LU R91, [R1+0x224] ;  /* 0x00022400015b7983 */ /* 0x001ee80000300800 */
[----:B------:R0:W-:Y:S04]  /*229d0*/  STS.U16 [R46+UR9+0x100], R89 ;  /* 0x000100592e007988 */ /* 0x0001e80008000409 */
[----:B0-----:R-:W3:Y:S04]  /*229e0*/  LDL.LU R89, [R1+0x220] ;  /* 0x0002200001597983 */ /* 0x001ee80000300800 */
[----:B------:R0:W-:Y:S04]  /*229f0*/  STS.U16 [R46+UR9+0x500], R87 ;  /* 0x000500572e007988 */ /* 0x0001e80008000409 */
[----:B------:R1:W-:Y:S04]  /*22a00*/  STS.U16 [R46+UR9+0x900], R64 ;  /* 0x000900402e007988 */ /* 0x0003e80008000409 */
[----:B------:R0:W-:Y:S04]  /*22a10*/  STS.U16 [R46+UR9+0xd00], R66 ;  /* 0x000d00422e007988 */ /* 0x0001e80008000409 */
[----:B------:R-:W-:Y:S04]  /*22a20*/  STS.U16 [R46+UR9+0x1100], R67 ;  /* 0x001100432e007988 */ /* 0x000fe80008000409 */
        /* <DEDUP_REMOVED lines=8> */
[----:B0-----:R-:W3:Y:S04]  /*22ab0*/  LDL.LU R87, [R1+0x21c] ;  /* 0x00021c0001577983 */ /* 0x001ee80000300800 */
[----:B------:R-:W-:Y:S04]  /*22ac0*/  STS.U16 [R46+UR9+0x3500], R81 ;  /* 0x003500512e007988 */ /* 0x000fe80008000409 */
[----:B------:R-:W-:Y:S04]  /*22ad0*/  STS.U16 [R46+UR9+0x3900], R82 ;  /* 0x003900522e007988 */ /* 0x000fe80008000409 */
[----:B------:R-:W3:Y:S04]  /*22ae0*/  LDL.LU R60, [R1+0x218] ;  /* 0x00021800013c7983 */ /* 0x000ee80000300800 */
[----:B------:R-:W-:Y:S04]  /*22af0*/  STS.U16 [R46+UR9+0x3d00], R83 ;  /* 0x003d00532e007988 */ /* 0x000fe80008000409 */
[----:B------:R-:W-:Y:S04]  /*22b00*/  STS.U16 [R46+UR9+0x4100], R84 ;  /* 0x004100542e007988 */ /* 0x000fe80008000409 */
[----:B------:R-:W3:Y:S04]  /*22b10*/  LDL.LU R31, [R1+0x210] ;  /* 0x00021000011f7983 */ /* 0x000ee80000300800 */
[----:B------:R-:W-:Y:S04]  /*22b20*/  STS.U16 [R46+UR9+0x4500], R85 ;  /* 0x004500552e007988 */ /* 0x000fe80008000409 */
[----:B------:R-:W3:Y:S04]  /*22b30*/  LDL.LU R62, [R1+0x208] ;  /* 0x00020800013e7983 */ /* 0x000ee80000300800 */
[----:B-1----:R-:W3:Y:S04]  /*22b40*/  LDL.LU R64, [R1+0x204] ;  /* 0x0002040001407983 */ /* 0x002ee80000300800 */
[----:B------:R-:W3:Y:S04]  /*22b50*/  LDL.LU R66, [R1+0x200] ;  /* 0x0002000001427983 */ /* 0x000ee80000300800 */
[----:B--2---:R0:W-:Y:S04]  /*22b60*/  STS.U16 [R46+UR9+0x4900], R90 ;  /* 0x0049005a2e007988 */ /* 0x0041e80008000409 */
[----:B----4-:R1:W-:Y:S04]  /*22b70*/  STS.U16 [R46+UR9+0x4d00], R88 ;  /* 0x004d00582e007988 */ /* 0x0103e80008000409 */
[----:B------:R-:W-:Y:S04]  /*22b80*/  STS.U16 [R46+UR9+0x5100], R86 ;  /* 0x005100562e007988 */ /* 0x000fe80008000409 */
[----:B0-----:R-:W2:Y:S04]  /*22b90*/  LDL.LU R90, [R1+0x1fc] ;  /* 0x0001fc00015a7983 */ /* 0x001ea80000300800 */
[----:B-1----:R-:W4:Y:S04]  /*22ba0*/  LDL.LU R88, [R1+0x1f8] ;  /* 0x0001f80001587983 */ /* 0x002f280000300800 */
[----:B---3--:R0:W-:Y:S04]  /*22bb0*/  STS.U16 [R46+UR9+0x5500], R91 ;  /* 0x0055005b2e007988 */ /* 0x0081e80008000409 */
        /* <DEDUP_REMOVED lines=19> */
[----:B0-----:R-:W3:Y:S04]  /*22cf0*/  LDL.LU R87, [R1+0x118] ;  /* 0x0001180001577983 */ /* 0x001ee80000300800 */
[----:B------:R-:W-:Y:S04]  /*22d00*/  STS.U16 [R46+UR9+0x6100], R60 ;  /* 0x0061003c2e007988 */ /* 0x000fe80008000409 */
[----:B------:R-:W-:Y:S04]  /*22d10*/  STS.U16 [R46+UR9+0x6500], R31 ;  /* 0x0065001f2e007988 */ /* 0x000fe80008000409 */
[----:B------:R-:W-:Y:S04]  /*22d20*/  STS.U16 [R46+UR9+0x6900], R62 ;  /* 0x0069003e2e007988 */ /* 0x000fe80008000409 */
[----:B------:R-:W-:Y:S04]  /*22d30*/  STS.U16 [R46+UR9+0x6d00], R64 ;  /* 0x006d00402e007988 */ /* 0x000fe80008000409 */
[----:B------:R-:W-:Y:S04]  /*22d40*/  STS.U16 [R46+UR9+0x7100], R66 ;  /* 0x007100422e007988 */ /* 0x000fe80008000409 */
[----:B--2---:R0:W-:Y:S04]  /*22d50*/  STS.U16 [R46+UR9+0x7500], R90 ;  /* 0x0075005a2e007988 */ /* 0x0041e80008000409 */
[----:B----4-:R1:W-:Y:S04]  /*22d60*/  STS.U16 [R46+UR9+0x7900], R88 ;  /* 0x007900582e007988 */ /* 0x0103e80008000409 */
[----:B0-----:R-:W2:Y:S04]  /*22d70*/  LDL.LU R90, [R1+0x114] ;  /* 0x00011400015a7983 */ /* 0x001ea80000300800 */
[----:B-1----:R-:W4:Y:S04]  /*22d80*/  LDL.LU R88, [R1+0x10c] ;  /* 0x00010c0001587983 */ /* 0x002f280000300800 */
[----:B---3--:R0:W-:Y:S04]  /*22d90*/  STS.U16 [R46+UR9+0x7d00], R91 ;  /* 0x007d005b2e007988 */ /* 0x0081e80008000409 */
[----:B0-----:R-:W3:Y:S01]  /*22da0*/  LDL.LU R91, [R1+0x108] ;  /* 0x00010800015b7983 */ /* 0x001ee20000300800 */
[----:B------:R-:W-:-:S05]  /*22db0*/  LOP3.LUT R31, R68, 0x30, RZ, 0x3c, !PT ;  /* 0x00000030441f7812 */ /* 0x000fca00078e3cff */
[----:B------:R0:W-:Y:S04]  /*22dc0*/  STS.U16 [R31+UR9+0x180], R89 ;  /* 0x000180591f007988 */ /* 0x0001e80008000409 */
[----:B------:R-:W-:Y:S04]  /*22dd0*/  STS.U16 [R31+UR9+0x580], R67 ;  /* 0x000580431f007988 */ /* 0x000fe80008000409 */
[----:B------:R-:W-:Y:S04]  /*22de0*/  STS.U16 [R31+UR9+0x980], R30 ;  /* 0x0009801e1f007988 */ /* 0x000fe80008000409 */
[----:B------:R-:W-:Y:S04]  /*22df0*/  STS.U16 [R31+UR9+0xd80], R74 ;  /* 0x000d804a1f007988 */ /* 0x000fe80008000409 */
[----:B------:R-:W-:Y:S04]  /*22e00*/  STS.U16 [R31+UR9+0x1180], R75 ;  /* 0x0011804b1f007988 */ /* 0x000fe80008000409 */
[----:B------:R1:W-:Y:S04]  /*22e10*/  STS.U16 [R31+UR9+0x1580], R76 ;  /* 0x0015804c1f007988 */ /* 0x0003e80008000409 */
        /* <DEDUP_REMOVED lines=18> */
[----:B-1----:R-:W3:Y:S04]  /*22f40*/  LDL.LU R76, [R1+0xd8] ;  /* 0x0000d800014c7983 */ /* 0x002ee80000300800 */
[----:B------:R-:W3:Y:S04]  /*22f50*/  LDL.LU R66, [R1+0xd4] ;  /* 0x0000d40001427983 */ /* 0x000ee80000300800 */
[----:B--2---:R0:W-:Y:S04]  /*22f60*/  STS.U16 [R31+UR9+0x4580], R90 ;  /* 0x0045805a1f007988 */ /* 0x0041e80008000409 */
[----:B----4-:R-:W-:Y:S04]  /*22f70*/  STS.U16 [R31+UR9+0x4980], R88 ;  /* 0x004980581f007988 */ /* 0x010fe80008000409 */
[----:B0-----:R-:W2:Y:S04]  /*22f80*/  LDL.LU R90, [R1+0xc8] ;  /* 0x0000c800015a7983 */ /* 0x001ea80000300800 */
[----:B------:R-:W4:Y:S04]  /*22f90*/  LDL.LU R67, [R1+0xc4] ;  /* 0x0000c40001437983 */ /* 0x000f280000300800 */
[----:B---3--:R0:W-:Y:S04]  /*22fa0*/  STS.U16 [R31+UR9+0x4d80], R91 ;  /* 0x004d805b1f007988 */ /* 0x0081e80008000409 */
        /* <DEDUP_REMOVED lines=17> */
[----:B------:R-:W-:Y:S04]  /*230c0*/  STS.U16 [R31+UR9+0x5580], R56 ;  /* 0x005580381f007988 */ /* 0x000fe80008000409 */
[----:B0-----:R-:W3:Y:S04]  /*230d0*/  LDL.LU R89, [R1+0x80] ;  /* 0x0000800001597983 */ /* 0x001ee80000300800 */
[----:B------:R-:W-:Y:S04]  /*230e0*/  STS.U16 [R31+UR9+0x5980], R58 ;  /* 0x0059803a1f007988 */ /* 0x000fe80008000409 */
[----:B------:R-:W-:Y:S04]  /*230f0*/  STS.U16 [R31+UR9+0x5d80], R46 ;  /* 0x005d802e1f007988 */ /* 0x000fe80008000409 */
[----:B------:R-:W-:Y:S04]  /*23100*/  STS.U16 [R31+UR9+0x6180], R60 ;  /* 0x0061803c1f007988 */ /* 0x000fe80008000409 */
[----:B------:R-:W-:Y:S04]  /*23110*/  STS.U16 [R31+UR9+0x6580], R62 ;  /* 0x0065803e1f007988 */ /* 0x000fe80008000409 */
[----:B------:R-:W-:Y:S04]  /*23120*/  STS.U16 [R31+UR9+0x6980], R64 ;  /* 0x006980401f007988 */ /* 0x000fe80008000409 */
[----:B------:R-:W-:Y:S04]  /*23130*/  STS.U16 [R31+UR9+0x6d80], R76 ;  /* 0x006d804c1f007988 */ /* 0x000fe80008000409 */
[----:B------:R-:W-:Y:S04]  /*23140*/  STS.U16 [R31+UR9+0x7180], R66 ;  /* 0x007180421f007988 */ /* 0x000fe80008000409 */
[----:B--2---:R0:W-:Y:S04]  /*23150*/  STS.U16 [R31+UR9+0x7580], R90 ;  /* 0x0075805a1f007988 */ /* 0x0041e80008000409 */
[----:B----4-:R-:W-:Y:S04]  /*23160*/  STS.U16 [R31+UR9+0x7980], R67 ;  /* 0x007980431f007988 */ /* 0x010fe80008000409 */
[----:B0-----:R-:W2:Y:S04]  /*23170*/  LDL.LU R90, [R1+0x7c] ;  /* 0x00007c00015a7983 */ /* 0x001ea80000300800 */
[----:B---3--:R0:W-:Y:S04]  /*23180*/  STS.U16 [R31+UR9+0x7d80], R91 ;  /* 0x007d805b1f007988 */ /* 0x0081e80008000409 */
[----:B0-----:R-:W3:Y:S04]  /*23190*/  LDL.LU R91, [R1+0x78] ;  /* 0x00007800015b7983 */ /* 0x001ee80000300800 */
[----:B------:R-:W4:Y:S01]  /*231a0*/  LDL.LU R56, [R1+0x74] ;  /* 0x0000740001387983 */ /* 0x000f220000300800 */
[----:B------:R-:W-:-:S03]  /*231b0*/  LOP3.LUT R76, R68, 0x40, RZ, 0x3c, !PT ;  /* 0x00000040444c7812 */ /* 0x000fc600078e3cff */
        /* <DEDUP_REMOVED lines=8> */
[----:B------:R0:W-:Y:S04]  /*23240*/  STS.U16 [R76+UR9+0x200], R30 ;  /* 0x0002001e4c007988 */ /* 0x0001e80008000409 */
[----:B------:R-:W4:Y:S04]  /*23250*/  LDL.LU R61, [R1+0x50] ;  /* 0x00005000013d7983 */ /* 0x000f280000300800 */
[----:B------:R1:W-:Y:S04]  /*23260*/  STS.U16 [R76+UR9+0x600], R74 ;  /* 0x0006004a4c007988 */ /* 0x0003e80008000409 */
[----:B0-----:R-:W4:Y:S04]  /*23270*/  LDL.LU R30, [R1+0x4c] ;  /* 0x00004c00011e7983 */ /* 0x001f280000300800 */
[----:B------:R0:W-:Y:S04]  /*23280*/  STS.U16 [R76+UR9+0xa00], R75 ;  /* 0x000a004b4c007988 */ /* 0x0001e80008000409 */
[----:B-1----:R-:W4:Y:S04]  /*23290*/  LDL.LU R74, [R1+0x48] ;  /* 0x00004800014a7983 */ /* 0x002f280000300800 */
        /* <DEDUP_REMOVED lines=26> */
[----:B-1----:R-:W4:Y:S04]  /*23440*/  LDL.LU R89, [R1+0xc] ;  /* 0x00000c0001597983 */ /* 0x002f280000300800 */
[----:B--2---:R0:W-:Y:S04]  /*23450*/  STS.U16 [R76+UR9+0x4200], R90 ;  /* 0x0042005a4c007988 */ /* 0x0041e80008000409 */
[----:B0-----:R-:W2:Y:S04]  /*23460*/  LDL.LU R90, [R1+0x8] ;  /* 0x00000800015a7983 */ /* 0x001ea80000300800 */
[----:B---3--:R0:W-:Y:S04]  /*23470*/  STS.U16 [R76+UR9+0x4600], R91 ;  /* 0x0046005b4c007988 */ /* 0x0081e80008000409 */
[----:B0-----:R-:W3:Y:S04]  /*23480*/  LDL.LU R91, [R1+0x4] ;  /* 0x00000400015b7983 */ /* 0x001ee80000300800 */
[----:B----4-:R0:W-:Y:S04]  /*23490*/  STS.U16 [R76+UR9+0x4a00], R56 ;  /* 0x004a00384c007988 */ /* 0x0101e80008000409 */
[----:B------:R-:W4:Y:S04]  /*234a0*/  LDL.LU R63, [R1] ;  /* 0x00000000013f7983 */ /* 0x000f280000300800 */
        /* <DEDUP_REMOVED lines=18> */
[----:B------:R0:W-:Y:S01]  /*235d0*/  STS.U16 [R76+UR9+0x7200], R30 ;  /* 0x0072001e4c007988 */ /* 0x0001e20008000409 */
[----:B-1----:R-:W-:-:S03]  /*235e0*/  LOP3.LUT R61, R68, 0x50, RZ, 0x3c, !PT ;  /* 0x00000050443d7812 */ /* 0x002fc600078e3cff */
[----:B------:R1:W-:Y:S04]  /*235f0*/  STS.U16 [R76+UR9+0x7600], R74 ;  /* 0x0076004a4c007988 */ /* 0x0003e80008000409 */
[----:B------:R1:W-:Y:S04]  /*23600*/  STS.U16 [R76+UR9+0x7a00], R75 ;  /* 0x007a004b4c007988 */ /* 0x0003e80008000409 */
[----:B0-----:R-:W4:Y:S04]  /*23610*/  LDL.LU R30, [R1+0x1334] ;  /* 0x00133400011e7983 */ /* 0x001f280000300800 */
[----:B-1----:R-:W4:Y:S04]  /*23620*/  LDL.LU R74, [R1+0x1330] ;  /* 0x00133000014a7983 */ /* 0x002f280000300800 */
[----:B------:R-:W4:Y:S04]  /*23630*/  LDL.LU R75, [R1+0x132c] ;  /* 0x00132c00014b7983 */ /* 0x000f280000300800 */
[----:B------:R0:W-:Y:S04]  /*23640*/  STS.U16 [R76+UR9+0x7e00], R77 ;  /* 0x007e004d4c007988 */ /* 0x0001e80008000409 */
[----:B------:R1:W-:Y:S04]  /*23650*/  STS.U16 [R61+UR9+0x280], R78 ;  /* 0x0002804e3d007988 */ /* 0x0003e80008000409 */
[----:B------:R1:W-:Y:S04]  /*23660*/  STS.U16 [R61+UR9+0x680], R79 ;  /* 0x0006804f3d007988 */ /* 0x0003e80008000409 */
[----:B0-----:R-:W4:Y:S04]  /*23670*/  LDL.LU R76, [R1+0x1328] ;  /* 0x00132800014c7983 */ /* 0x001f280000300800 */
[----:B------:R-:W4:Y:S04]  /*23680*/  LDL.LU R77, [R1+0x1324] ;  /* 0x00132400014d7983 */ /* 0x000f280000300800 */
[----:B-1----:R-:W4:Y:S04]  /*23690*/  LDL.LU R78, [R1+0x1320] ;  /* 0x00132000014e7983 */ /* 0x002f280000300800 */
[----:B------:R-:W4:Y:S04]  /*236a0*/  LDL.LU R79, [R1+0x131c] ;  /* 0x00131c00014f7983 */ /* 0x000f280000300800 */
[----:B------:R0:W-:Y:S04]  /*236b0*/  STS.U16 [R61+UR9+0xa80], R80 ;  /* 0x000a80503d007988 */ /* 0x0001e80008000409 */
        /* <DEDUP_REMOVED lines=18> */
[----:B0-----:R-:W4:Y:S04]  /*237e0*/  LDL.LU R89, [R1+0x12f4] ;  /* 0x0012f40001597983 */ /* 0x001f280000300800 */
[----:B--2---:R0:W-:Y:S04]  /*237f0*/  STS.U16 [R61+UR9+0x3280], R90 ;  /* 0x0032805a3d007988 */ /* 0x0041e80008000409 */
[----:B0-----:R-:W2:Y:S04]  /*23800*/  LDL.LU R90, [R1+0x12f0] ;  /* 0x0012f000015a7983 */ /* 0x001ea80000300800 */
[----:B---3--:R0:W-:Y:S04]  /*23810*/  STS.U16 [R61+UR9+0x3680], R91 ;  /* 0x0036805b3d007988 */ /* 0x0081e80008000409 */
[----:B0-----:R-:W3:Y:S04]  /*23820*/  LDL.LU R91, [R1+0x12ec] ;  /* 0x0012ec00015b7983 */ /* 0x001ee80000300800 */
[----:B----4-:R-:W-:Y:S04]  /*23830*/  STS.U16 [R61+UR9+0x3a80], R63 ;  /* 0x003a803f3d007988 */ /* 0x010fe80008000409 */
[----:B---3--:R0:W-:Y:S04]  /*23840*/  STS.U16 [R61+UR9+0x3e80], R91 ;  /* 0x003e805b3d007988 */ /* 0x0081e80008000409 */
[----:B--2---:R-:W-:Y:S04]  /*23850*/  STS.U16 [R61+UR9+0x4280], R90 ;  /* 0x0042805a3d007988 */ /* 0x004fe80008000409 */
[----:B------:R-:W-:Y:S04]  /*23860*/  STS.U16 [R61+UR9+0x4680], R89 ;  /* 0x004680593d007988 */ /* 0x000fe80008000409 */
[----:B------:R-:W-:Y:S04]  /*23870*/  STS.U16 [R61+UR9+0x4a80], R88 ;  /* 0x004a80583d007988 */ /* 0x000fe80008000409 */
[----:B------:R-:W-:Y:S04]  /*23880*/  STS.U16 [R61+UR9+0x4e80], R87 ;  /* 0x004e80573d007988 */ /* 0x000fe80008000409 */
[----:B------:R-:W-:Y:S04]  /*23890*/  STS.U16 [R61+UR9+0x5280], R86 ;  /* 0x005280563d007988 */ /* 0x000fe80008000409 */
[----:B------:R-:W-:Y:S04]  /*238a0*/  STS.U16 [R61+UR9+0x5680], R85 ;  /* 0x005680553d007988 */ /* 0x000fe80008000409 */
[----:B------:R-:W-:Y:S04]  /*238b0*/  STS.U16 [R61+UR9+0x5a80], R84 ;  /* 0x005a80543d007988 */ /* 0x000fe80008000409 */
[----:B------:R-:W-:Y:S01]  /*238c0*/  STS.U16 [R61+UR9+0x5e80], R83 ;  /* 0x005e80533d007988 */ /* 0x000fe20008000409 */
[----:B0-----:R-:W-:-:S03]  /*238d0*/  LOP3.LUT R91, R68, 0x60, RZ, 0x3c, !PT ;  /* 0x00000060445b7812 */ /* 0x001fc600078e3cff */
        /* <DEDUP_REMOVED lines=11> */
[----:B------:R0:W-:Y:S04]  /*23990*/  STS.U16 [R91+UR9+0xf00], R6 ;  /* 0x000f00065b007988 */ /* 0x0001e80008000409 */
[----:B------:R1:W-:Y:S01]  /*239a0*/  STS.U16 [R91+UR9+0x1300], R5 ;  /* 0x001300055b007988 */ /* 0x0003e20008000409 */
[----:B0-----:R-:W-:Y:S01]  /*239b0*/  IMAD R6, R67, UR11, RZ ;  /* 0x0000000b43067c24 */ /* 0x001fe2000f8e02ff */
[----:B------:R-:W0:Y:S01]  /*239c0*/  LDCU UR11, c[0x0][0x3b0] ;  /* 0x00007600ff0b77ac */ /* 0x000e220008000800 */
[----:B-1----:R-:W-:-:S03]  /*239d0*/  IMAD R5, R66, UR4, RZ ;  /* 0x0000000442057c24 */ /* 0x002fc6000f8e02ff */
[CC--:B------:R-:W-:Y:S01]  /*239e0*/  LEA R61, P1, R6.reuse, R72.reuse, 0x1 ;  /* 0x00000048063d7211 */ /* 0x0c0fe200078208ff */
[----:B------:R-:W1:Y:S01]  /*239f0*/  LDCU UR4, c[0x0][0x3b0] ;  /* 0x00007600ff0477ac */ /* 0x000e620008000800 */
[CC--:B------:R-:W-:Y:S02]  /*23a00*/  LEA R63, P3, R5.reuse, R72.reuse, 0x1 ;  /* 0x00000048053f7211 */ /* 0x0c0fe400078608ff */
[-C--:B------:R-:W-:Y:S02]  /*23a10*/  LEA.HI.X.SX32 R77, R6, R69.reuse, 0x1, P1 ;  /* 0x00000045064d7211 */ /* 0x080fe400008f0eff */
[----:B------:R-:W-:Y:S01]  /*23a20*/  LEA.HI.X.SX32 R76, R5, R69, 0x1, P3 ;  /* 0x00000045054c7211 */ /* 0x000fe200018f0eff */
[----:B------:R-:W-:Y:S04]  /*23a30*/  STL [R1+0x2f4], R61 ;  /* 0x0002f43d01007387 */ /* 0x000fe80000100800 */
[----:B------:R-:W-:Y:S04]  /*23a40*/  STL [R1+0x31c], R63 ;  /* 0x00031c3f01007387 */ /* 0x000fe80000100800 */
[----:B------:R-:W-:Y:S04]  /*23a50*/  STL [R1+0x2f0], R77 ;  /* 0x0002f04d01007387 */ /* 0x000fe80000100800 */
[----:B------:R-:W-:Y:S04]  /*23a60*/  STL [R1+0x318], R76 ;  /* 0x0003184c01007387 */ /* 0x000fe80000100800 */
[----:B------:R-:W2:Y:S01]  /*23a70*/  LDL.LU R90, [R1+0x44] ;  /* 0x00004400015a7983 */ /* 0x000ea20000300800 */
[----:B------:R-:W-:Y:S01]  /*23a80*/  IMAD R6, R64, UR5, RZ ;  /* 0x0000000540067c24 */ /* 0x000fe2000f8e02ff */
[----:B------:R-:W-:Y:S01]  /*23a90*/  PRMT R60, RZ, 0x7610, R60 ;  /* 0x00007610ff3c7816 */ /* 0x000fe2000000003c */
[----:B------:R-:W-:Y:S01]  /*23aa0*/  @P0 IMAD.MOV.U32 R5, RZ, RZ, R77 ;  /* 0x000000ffff050224 */ /* 0x000fe200078e004d */
[----:B------:R3:W-:Y:S01]  /*23ab0*/  STS.U16 [R91+UR9+0x1700], R4 ;  /* 0x001700045b007988 */ /* 0x0007e20008000409 */
[----:B------:R-:W4:Y:S01]  /*23ac0*/  LDCU UR5, c[0x0][0x3b0] ;  /* 0x00007600ff0577ac */ /* 0x000f220008000800 */
[----:B------:R-:W-:Y:S01]  /*23ad0*/  IMAD R7, R62, UR7, RZ ;  /* 0x000000073e077c24 */ /* 0x000fe2000f8e02ff */
[----:B------:R-:W-:Y:S01]  /*23ae0*/  PRMT R59, RZ, 0x7610, R59 ;  /* 0x00007610ff3b7816 */ /* 0x000fe2000000003b */
[----:B------:R-:W0:Y:S01]  /*23af0*/  LDCU UR7, c[0x0][0x3b0] ;  /* 0x00007600ff0777ac */ /* 0x000e220008000800 */
[----:B---3--:R-:W-:Y:S01]  /*23b00*/  @P0 IMAD.MOV.U32 R4, RZ, RZ, R61 ;  /* 0x000000ffff040224 */ /* 0x008fe200078e003d */
[----:B------:R-:W-:-:S04]  /*23b10*/  LEA R61, P1, R6, R72, 0x1 ;  /* 0x00000048063d7211 */ /* 0x000fc800078208ff */
[----:B------:R3:W2:Y:S01]  /*23b20*/  @P0 LDG.E.U16 R60, desc[UR20][R4.64] ;  /* 0x00000014043c0981 */ /* 0x0006a2000c1e1500 */
[----:B------:R-:W-:Y:S01]  /*23b30*/  PRMT R58, RZ, 0x7610, R58 ;  /* 0x00007610ff3a7816 */ /* 0x000fe2000000003a */
[----:B---3--:R-:W-:Y:S01]  /*23b40*/  @P0 IMAD.MOV.U32 R4, RZ, RZ, R63 ;  /* 0x000000ffff040224 */ /* 0x008fe200078e003f */
[-C--:B------:R-:W-:Y:S01]  /*23b50*/  LEA.HI.X.SX32 R63, R6, R69.reuse, 0x1, P1 ;  /* 0x00000045063f7211 */ /* 0x080fe200008f0eff */
[----:B------:R-:W-:Y:S01]  /*23b60*/  @P0 IMAD.MOV.U32 R5, RZ, RZ, R76 ;  /* 0x000000ffff050224 */ /* 0x000fe200078e004c */
[----:B------:R-:W-:Y:S01]  /*23b70*/  LEA R64, P1, R7, R72, 0x1 ;  /* 0x0000004807407211 */ /* 0x000fe200078208ff */
[----:B0-----:R-:W-:Y:S01]  /*23b80*/  IMAD R6, R31, UR11, RZ ;  /* 0x0000000b1f067c24 */ /* 0x001fe2000f8e02ff */
[----:B------:R0:W-:Y:S01]  /*23b90*/  STL [R1+0x32c], R61 ;  /* 0x00032c3d01007387 */ /* 0x0001e20000100800 */
[----:B------:R-:W-:Y:S01]  /*23ba0*/  PRMT R57, RZ, 0x7610, R57 ;  /* 0x00007610ff397816 */ /* 0x000fe20000000039 */
[----:B------:R-:W2:Y:S02]  /*23bb0*/  LDCU UR11, c[0x0][0x3b0] ;  /* 0x00007600ff0b77ac */ /* 0x000ea40008000800 */
[----:B------:R3:W2:Y:S01]  /*23bc0*/  @P0 LDG.E.U16 R59, desc[UR20][R4.64] ;  /* 0x00000014043b0981 */ /* 0x0006a2000c1e1500 */
[----:B------:R-:W-:Y:S01]  /*23bd0*/  LEA.HI.X.SX32 R62, R7, R69, 0x1, P1 ;  /* 0x00000045073e7211 */ /* 0x000fe200008f0eff */
[----:B-1----:R-:W-:Y:S01]  /*23be0*/  IMAD R7, R46, UR4, RZ ;  /* 0x000000042e077c24 */ /* 0x002fe2000f8e02ff */
[----:B------:R-:W-:Y:S01]  /*23bf0*/  PRMT R56, RZ, 0x7610, R56 ;  /* 0x00007610ff387816 */ /* 0x000fe20000000038 */
[----:B------:R1:W-:Y:S01]  /*23c00*/  STL [R1+0x328], R63 ;  /* 0x0003283f01007387 */ /* 0x0003e20000100800 */
[----:B------:R-:W4:Y:S01]  /*23c10*/  LDCU UR4, c[0x0][0x3b0] ;  /* 0x00007600ff0477ac */ /* 0x000f220008000800 */
[----:B---3--:R-:W-:-:S02]  /*23c20*/  @P0 IMAD.MOV.U32 R4, RZ, RZ, R61 ;  /* 0x000000ffff040224 */ /* 0x008fc400078e003d */
[----:B------:R-:W-:Y:S01]  /*23c30*/  @P0 IMAD.MOV.U32 R5, RZ, RZ, R63 ;  /* 0x000000ffff050224 */ /* 0x000fe200078e003f */
[C---:B0-----:R-:W-:Y:S01]  /*23c40*/  LEA R61, P3, R6.reuse, R72, 0x1 ;  /* 0x00000048063d7211 */ /* 0x041fe200078608ff */
[----:B------:R-:W-:Y:S04]  /*23c50*/  STL [R1+0x33c], R64 ;  /* 0x00033c4001007387 */ /* 0x000fe80000100800 */
[----:B------:R0:W3:Y:S01]  /*23c60*/  @P0 LDG.E.U16 R58, desc[UR20][R4.64] ;  /* 0x00000014043a0981 */ /* 0x0000e2000c1e1500 */
[----:B-1----:R-:W-:-:S03]  /*23c70*/  LEA.HI.X.SX32 R63, R6, R69, 0x1, P3 ;  /* 0x00000045063f7211 */ /* 0x002fc600018f0eff */
[----:B------:R-:W-:Y:S01]  /*23c80*/  STL [R1+0x34c], R61 ;  /* 0x00034c3d01007387 */ /* 0x000fe20000100800 */
[----:B----4-:R-:W-:Y:S01]  /*23c90*/  IMAD R6, R92, UR5, RZ ;  /* 0x000000055c067c24 */ /* 0x010fe2000f8e02ff */
[----:B------:R-:W-:Y:S01]  /*23ca0*/  PRMT R55, RZ, 0x7610, R55 ;  /* 0x00007610ff377816 */ /* 0x000fe20000000037 */
[----:B------:R-:W1:Y:S01]  /*23cb0*/  LDCU UR5, c[0x0][0x3b0] ;  /* 0x00007600ff0577ac */ /* 0x000e620008000800 */
[----:B------:R4:W-:Y:S01]  /*23cc0*/  STL [R1+0x338], R62 ;  /* 0x0003383e01007387 */ /* 0x0009e20000100800 */
[----:B0-----:R-:W-:Y:S02]  /*23cd0*/  @P0 IMAD.MOV.U32 R4, RZ, RZ, R64 ;  /* 0x000000ffff040224 */ /* 0x001fe400078e0040 */
[----:B------:R-:W-:Y:S01]  /*23ce0*/  @P0 IMAD.MOV.U32 R5, RZ, RZ, R62 ;  /* 0x000000ffff050224 */ /* 0x000fe200078e003e */
[----:B------:R0:W-:Y:S04]  /*23cf0*/  STL [R1+0x348], R63 ;  /* 0x0003483f01007387 */ /* 0x0001e80000100800 */
[----:B------:R0:W3:Y:S01]  /*23d00*/  @P0 LDG.E.U16 R57, desc[UR20][R4.64] ;  /* 0x0000001404390981 */ /* 0x0000e2000c1e1500 */
[----:B----4-:R-:W-:Y:S01]  /*23d10*/  LEA R62, P1, R7, R72, 0x1 ;  /* 0x00000048073e7211 */ /* 0x010fe200078208ff */
[----:B0-----:R-:W-:-:S02]  /*23d20*/  @P0 IMAD.MOV.U32 R4, RZ, RZ, R61 ;  /* 0x000000ffff040224 */ /* 0x001fc400078e003d */
[----:B------:R-:W-:Y:S01]  /*23d30*/  @P0 IMAD.MOV.U32 R5, RZ, RZ, R63 ;  /* 0x000000ffff050224 */ /* 0x000fe200078e003f */
[----:B------:R-:W-:Y:S01]  /*23d40*/  LEA.HI.X.SX32 R63, R7, R69, 0x1, P1 ;  /* 0x00000045073f7211 */ /* 0x000fe200008f0eff */
[----:B------:R-:W-:Y:S01]  /*23d50*/  IMAD R7, R93, UR7, RZ ;  /* 0x000000075d077c24 */ /* 0x000fe2000f8e02ff */
[----:B------:R-:W-:Y:S01]  /*23d60*/  LEA R61, P1, R6, R72, 0x1 ;  /* 0x00000048063d7211 */ /* 0x000fe200078208ff */
[----:B------:R-:W-:Y:S01]  /*23d70*/  STL [R1+0x35c], R62 ;  /* 0x00035c3e01007387 */ /* 0x000fe20000100800 */
[----:B------:R-:W-:Y:S01]  /*23d80*/  PRMT R54, RZ, 0x7610, R54 ;  /* 0x00007610ff367816 */ /* 0x000fe20000000036 */
[----:B------:R-:W0:Y:S02]  /*23d90*/  LDCU UR7, c[0x0][0x3b0] ;  /* 0x00007600ff0777ac */ /* 0x000e240008000800 */
[----:B------:R4:W3:Y:S04]  /*23da0*/  @P0 LDG.E.U16 R56, desc[UR20][R4.64] ;  /* 0x0000001404380981 */ /* 0x0008e8000c1e1500 */
[----:B------:R1:W-:Y:S01]  /*23db0*/  STL [R1+0x358], R63 ;  /* 0x0003583f01007387 */ /* 0x0003e20000100800 */
[----:B----4-:R-:W-:-:S02]  /*23dc0*/  @P0 IMAD.MOV.U32 R4, RZ, RZ, R62 ;  /* 0x000000ffff040224 */ /* 0x010fc400078e003e */
[----:B------:R-:W-:Y:S01]  /*23dd0*/  @P0 IMAD.MOV.U32 R5, RZ, RZ, R63 ;  /* 0x000000ffff050224 */ /* 0x000fe200078e003f */
[-C--:B-1----:R-:W-:Y:S02]  /*23de0*/  LEA.HI.X.SX32 R63, R6, R69.reuse, 0x1, P1 ;  /* 0x00000045063f7211 */ /* 0x082fe400008f0eff */
[C---:B------:R-:W-:Y:S02]  /*23df0*/  LEA R62, P3, R7.reuse, R72, 0x1 ;  /* 0x00000048073e7211 */ /* 0x040fe400078608ff */
[----:B------:R1:W4:Y:S02]  /*23e00*/  @P0 LDG.E.U16 R55, desc[UR20][R4.64] ;  /* 0x0000001404370981 */ /* 0x000324000c1e1500 */
[----:B------:R-:W-:Y:S02]  /*23e10*/  LEA.HI.X.SX32 R7, R7, R69, 0x1, P3 ;  /* 0x0000004507077211 */ /* 0x000fe400018f0eff */
[----:B------:R-:W-:Y:S01]  /*23e20*/  STL [R1+0x36c], R61 ;  /* 0x00036c3d01007387 */ /* 0x000fe20000100800 */
[----:B-1----:R-:W-:-:S02]  /*23e30*/  @P0 IMAD.MOV.U32 R4, RZ, RZ, R61 ;  /* 0x000000ffff040224 */ /* 0x002fc400078e003d */
[----:B------:R-:W-:Y:S01]  /*23e40*/  @P0 IMAD.MOV.U32 R5, RZ, RZ, R63 ;  /* 0x000000ffff050224 */ /* 0x000fe200078e003f */
[----:B------:R-:W-:Y:S01]  /*23e50*/  STL [R1+0x374], R62 ;  /* 0x0003743e01007387 */ /* 0x000fe20000100800 */
[----:B------:R-:W-:-:S03]  /*23e60*/  PRMT R25, RZ, 0x7610, R25 ;  /* 0x00007610ff197816 */ /* 0x000fc60000000019 */
[----:B------:R-:W-:Y:S04]  /*23e70*/  STL [R1+0x368], R63 ;  /* 0x0003683f01007387 */ /* 0x000fe80000100800 */
[----:B------:R1:W3:Y:S04]  /*23e80*/  @P0 LDG.E.U16 R54, desc[UR20][R4.64] ;  /* 0x0000001404360981 */ /* 0x0002e8000c1e1500 */
[----:B------:R0:W-:Y:S01]  /*23e90*/  STL [R1+0x370], R7 ;  /* 0x0003700701007387 */ /* 0x0001e20000100800 */
[----:B-1----:R-:W-:Y:S02]  /*23ea0*/  @P0 IMAD.MOV.U32 R5, RZ, RZ, R7 ;  /* 0x000000ffff050224 */ /* 0x002fe400078e0007 */
[----:B------:R-:W-:-:S02]  /*23eb0*/  @P0 IMAD.MOV.U32 R4, RZ, RZ, R62 ;  /* 0x000000ffff040224 */ /* 0x000fc400078e003e */
[----:B0-----:R-:W-:Y:S01]  /*23ec0*/  IMAD R7, R53, UR4, RZ ;  /* 0x0000000435077c24 */ /* 0x001fe2000f8e02ff */
[----:B------:R-:W0:Y:S01]  /*23ed0*/  LDCU UR4, c[0x0][0x3b0] ;  /* 0x00007600ff0477ac */ /* 0x000e220008000800 */
[----:B------:R-:W-:Y:S01]  /*23ee0*/  PRMT R53, RZ, 0x7610, R53 ;  /* 0x00007610ff357816 */ /* 0x000fe20000000035 */
[----:B------:R1:W3:Y:S01]  /*23ef0*/  @P0 LDG.E.U16 R25, desc[UR20][R4.64] ;  /* 0x0000001404190981 */ /* 0x0002e2000c1e1500 */
[----:B------:R-:W-:Y:S02]  /*23f00*/  PRMT R24, RZ, 0x7610, R24 ;  /* 0x00007610ff187816 */ /* 0x000fe40000000018 */
[----:B------:R-:W-:Y:S02]  /*23f10*/  PRMT R23, RZ, 0x7610, R23 ;  /* 0x00007610ff177816 */ /* 0x000fe40000000017 */
[----:B------:R-:W-:Y:S02]  /*23f20*/  PRMT R22, RZ, 0x7610, R22 ;  /* 0x00007610ff167816 */ /* 0x000fe40000000016 */
[----:B------:R-:W-:-:S02]  /*23f30*/  PRMT R21, RZ, 0x7610, R21 ;  /* 0x00007610ff157816 */ /* 0x000fc40000000015 */
[----:B------:R-:W-:Y:S02]  /*23f40*/  PRMT R20, RZ, 0x7610, R20 ;  /* 0x00007610ff147816 */ /* 0x000fe40000000014 */
[----:B------:R-:W-:Y:S02]  /*23f50*/  PRMT R19, RZ, 0x7610, R19 ;  /* 0x00007610ff137816 */ /* 0x000fe40000000013 */
[----:B------:R-:W-:Y:S02]  /*23f60*/  PRMT R18, RZ, 0x7610, R18 ;  /* 0x00007610ff127816 */ /* 0x000fe40000000012 */
[----:B------:R-:W-:Y:S01]  /*23f70*/  PRMT R46, RZ, 0x7610, R46 ;  /* 0x00007610ff2e7816 */ /* 0x000fe2000000002e */
[----:B--2---:R-:W-:Y:S01]  /*23f80*/  IMAD R6, R90, UR11, RZ ;  /* 0x0000000b5a067c24 */ /* 0x004fe2000f8e02ff */
[----:B------:R-:W2:Y:S04]  /*23f90*/  LDCU UR11, c[0x0][0x3b0] ;  /* 0x00007600ff0b77ac */ /* 0x000ea80008000800 */
[----:B------:R-:W-:-:S04]  /*23fa0*/  LEA R61, P1, R6, R72, 0x1 ;  /* 0x00000048063d7211 */ /* 0x000fc800078208ff */
[-C--:B------:R-:W-:Y:S01]  /*23fb0*/  LEA.HI.X.SX32 R63, R6, R69.reuse, 0x1, P1 ;  /* 0x00000045063f7211 */ /* 0x080fe200008f0eff */
[----:B------:R-:W-:Y:S01]  /*23fc0*/  IMAD R6, R52, UR5, RZ ;  /* 0x0000000534067c24 */ /* 0x000fe2000f8e02ff */
[CC--:B------:R-:W-:Y:S01]  /*23fd0*/  LEA R62, P1, R7.reuse, R72.reuse, 0x1 ;  /* 0x00000048073e7211 */ /* 0x0c0fe200078208ff */
[----:B-1----:R-:W-:Y:S01]  /*23fe0*/  @P0 IMAD.MOV.U32 R4, RZ, RZ, R61 ;  /* 0x000000ffff040224 */ /* 0x002fe200078e003d */
[----:B------:R1:W-:Y:S01]  /*23ff0*/  STL [R1+0x37c], R61 ;  /* 0x00037c3d01007387 */ /* 0x0003e20000100800 */
[----:B------:R-:W-:Y:S01]  /*24000*/  @P0 IMAD.MOV.U32 R5, RZ, RZ, R63 ;  /* 0x000000ffff050224 */ /* 0x000fe200078e003f */
[----:B------:R-:W-:Y:S01]  /*24010*/  LEA.HI.X.SX32 R64, R7, R69, 0x1, P1 ;  /* 0x0000004507407211 */ /* 0x000fe200008f0eff */
[----:B------:R-:W0:Y:S01]  /*24020*/  LDCU UR5, c[0x0][0x3b0] ;  /* 0x00007600ff0577ac */ /* 0x000e220008000800 */
[----:B------:R-:W-:Y:S01]  /*24030*/  IMAD R7, R51, UR7, RZ ;  /* 0x0000000733077c24 */ /* 0x000fe2000f8e02ff */
[----:B------:R1:W-:Y:S01]  /*24040*/  STL [R1+0x378], R63 ;  /* 0x0003783f01007387 */ /* 0x0003e20000100800 */
[----:B------:R-:W-:Y:S01]  /*24050*/  PRMT R52, RZ, 0x7610, R52 ;  /* 0x00007610ff347816 */ /* 0x000fe20000000034 */
[----:B------:R-:W0:Y:S02]  /*24060*/  LDCU UR7, c[0x0][0x3b0] ;  /* 0x00007600ff0777ac */ /* 0x000e240008000800 */
[----:B------:R1:W3:Y:S02]  /*24070*/  @P0 LDG.E.U16 R53, desc[UR20][R4.64] ;  /* 0x0000001404350981 */ /* 0x0002e4000c1e1500 */
[----:B-1----:R-:W-:-:S02]  /*24080*/  LEA R61, P3, R6, R72, 0x1 ;  /* 0x00000048063d7211 */ /* 0x002fc400078608ff */
[----:B------:R1:W-:Y:S02]  /*24090*/  STL [R1+0x384], R62 ;  /* 0x0003843e01007387 */ /* 0x0003e40000100800 */
[----:B------:R-:W-:Y:S01]  /*240a0*/  LEA.HI.X.SX32 R63, R6, R69, 0x1, P3 ;  /* 0x00000045063f7211 */ /* 0x000fe200018f0eff */
[----:B------:R-:W-:Y:S02]  /*240b0*/  @P0 IMAD.MOV.U32 R4, RZ, RZ, R62 ;  /* 0x000000ffff040224 */ /* 0x000fe400078e003e */
[----:B------:R-:W-:Y:S01]  /*240c0*/  @P0 IMAD.MOV.U32 R5, RZ, RZ, R64 ;  /* 0x000000ffff050224 */ /* 0x000fe200078e0040 */
[----:B------:R-:W-:Y:S01]  /*240d0*/  STL [R1+0x38c], R61 ;  /* 0x00038c3d01007387 */ /* 0x000fe20000100800 */
[----:B-1----:R-:W-:Y:S01]  /*240e0*/  LEA R62, P1, R7, R72, 0x1 ;  /* 0x00000048073e7211 */ /* 0x002fe200078208ff */
[----:B--2---:R-:W-:Y:S01]  /*240f0*/  IMAD R6, R50, UR11, RZ ;  /* 0x0000000b32067c24 */ /* 0x004fe2000f8e02ff */
[----:B------:R-:W1:Y:S01]  /*24100*/  LDCU UR11, c[0x0][0x3b0] ;  /* 0x00007600ff0b77ac */ /* 0x000e620008000800 */
[----:B------:R-:W-:Y:S04]  /*24110*/  STL [R1+0x380], R64 ;  /* 0x0003804001007387 */ /* 0x000fe80000100800 */
[----:B------:R2:W3:Y:S04]  /*24120*/  @P0 LDG.E.U16 R24, desc[UR20][R4.64] ;  /* 0x0000001404180981 */ /* 0x0004e8000c1e1500 */
[----:B------:R0:W-:Y:S01]  /*24130*/  STL [R1+0x388], R63 ;  /* 0x0003883f01007387 */ /* 0x0001e20000100800 */
[----:B--2---:R-:W-:-:S02]  /*24140*/  @P0 IMAD.MOV.U32 R4, RZ, RZ, R61 ;  /* 0x000000ffff040224 */ /* 0x004fc400078e003d */
[----:B------:R-:W-:Y:S01]  /*24150*/  @P0 IMAD.MOV.U32 R5, RZ, RZ, R63 ;  /* 0x000000ffff050224 */ /* 0x000fe200078e003f */
[-C--:B0-----:R-:W-:Y:S01]  /*24160*/  LEA.HI.X.SX32 R63, R7, R69.reuse, 0x1, P1 ;  /* 0x00000045073f7211 */ /* 0x081fe200008f0eff */
[----:B------:R-:W-:Y:S01]  /*24170*/  IMAD R7, R49, UR4, RZ ;  /* 0x0000000431077c24 */ /* 0x000fe2000f8e02ff */
[C---:B------:R-:W-:Y:S02]  /*24180*/  LEA R61, P1, R6.reuse, R72, 0x1 ;  /* 0x00000048063d7211 */ /* 0x040fe400078208ff */
[----:B------:R0:W2:Y:S01]  /*24190*/  @P0 LDG.E.U16 R52, desc[UR20][R4.64] ;  /* 0x0000001404340981 */ /* 0x0000a2000c1e1500 */
[----:B------:R-:W1:Y:S01]  /*241a0*/  LDCU UR4, c[0x0][0x3b0] ;  /* 0x00007600ff0477ac */ /* 0x000e620008000800 */
[----:B------:R-:W-:Y:S02]  /*241b0*/  LEA.HI.X.SX32 R64, R6, R69, 0x1, P1 ;  /* 0x0000004506407211 */ /* 0x000fe400008f0eff */
[----:B------:R0:W-:Y:S01]  /*241c0*/  STL [R1+0x394], R62 ;  /* 0x0003943e01007387 */ /* 0x0001e20000100800 */
[----:B------:R-:W-:Y:S01]  /*241d0*/  IMAD R6, R48, UR5, RZ ;  /* 0x0000000530067c24 */ /* 0x000fe2000f8e02ff */
[----:B------:R-:W-:Y:S01]  /*241e0*/  PRMT R51, RZ, 0x7610, R51 ;  /* 0x00007610ff337816 */ /* 0x000fe20000000033 */
[----:B------:R-:W1:Y:S01]  /*241f0*/  LDCU UR5, c[0x0][0x3b0] ;  /* 0x00007600ff0577ac */ /* 0x000e620008000800 */
[----:B0-----:R-:W-:-:S02]  /*24200*/  @P0 IMAD.MOV.U32 R4, RZ, RZ, R62 ;  /* 0x000000ffff040224 */ /* 0x001fc400078e003e */
[----:B------:R-:W-:Y:S01]  /*24210*/  @P0 IMAD.MOV.U32 R5, RZ, RZ, R63 ;  /* 0x000000ffff050224 */ /* 0x000fe200078e003f */
[C---:B------:R-:W-:Y:S01]  /*24220*/  LEA R62, P3, R7.reuse, R72, 0x1 ;  /* 0x00000048073e7211 */ /* 0x040fe200078608ff */
[----:B------:R0:W-:Y:S04]  /*24230*/  STL [R1+0x390], R63 ;  /* 0x0003903f01007387 */ /* 0x0001e80000100800 */
[----:B------:R1:W2:Y:S04]  /*24240*/  @P0 LDG.E.U16 R23, desc[UR20][R4.64] ;  /* 0x0000001404170981 */ /* 0x0002a8000c1e1500 */
[----:B------:R1:W-:Y:S01]  /*24250*/  STL [R1+0x39c], R61 ;  /* 0x00039c3d01007387 */ /* 0x0003e20000100800 */
[----:B0-----:R-:W-:Y:S01]  /*24260*/  LEA.HI.X.SX32 R63, R7, R69, 0x1, P3 ;  /* 0x00000045073f7211 */ /* 0x001fe200018f0eff */
[----:B-1----:R-:W-:-:S02]  /*24270*/  @P0 IMAD.MOV.U32 R4, RZ, RZ, R61 ;  /* 0x000000ffff040224 */ /* 0x002fc400078e003d */
[----:B------:R-:W-:Y:S01]  /*24280*/  @P0 IMAD.MOV.U32 R5, RZ, RZ, R64 ;  /* 0x000000ffff050224 */ /* 0x000fe200078e0040 */
[----:B------:R-:W-:Y:S01]  /*24290*/  STL [R1+0x3a4], R62 ;  /* 0x0003a43e01007387 */ /* 0x000fe20000100800 */
[----:B------:R-:W-:Y:S01]  /*242a0*/  LEA R61, P1, R6, R72, 0x1 ;  /* 0x00000048063d7211 */ /* 0x000fe200078208ff */
[----:B------:R-:W-:Y:S01]  /*242b0*/  IMAD R7, R47, UR7, RZ ;  /* 0x000000072f077c24 */ /* 0x000fe2000f8e02ff */
[----:B------:R-:W0:Y:S01]  /*242c0*/  LDCU UR7, c[0x0][0x3b0] ;  /* 0x00007600ff0777ac */ /* 0x000e220008000800 */
[----:B------:R-:W-:Y:S04]  /*242d0*/  STL [R1+0x398], R64 ;  /* 0x0003984001007387 */ /* 0x000fe80000100800 */
[----:B------:R1:W2:Y:S04]  /*242e0*/  @P0 LDG.E.U16 R51, desc[UR20][R4.64] ;  /* 0x0000001404330981 */ /* 0x0002a8000c1e1500 */
[----:B------:R0:W-:Y:S01]  /*242f0*/  STL [R1+0x3a0], R63 ;  /* 0x0003a03f01007387 */ /* 0x0001e20000100800 */
[----:B------:R-:W-:Y:S01]  /*24300*/  PRMT R50, RZ, 0x7610, R50 ;  /* 0x00007610ff327816 */ /* 0x000fe20000000032 */
[----:B-1----:R-:W-:-:S02]  /*24310*/  @P0 IMAD.MOV.U32 R4, RZ, RZ, R62 ;  /* 0x000000ffff040224 */ /* 0x002fc400078e003e */
        /* <DEDUP_REMOVED lines=9> */
[----:B------:R-:W1:Y:S01]  /*243b0*/  LDCU UR4, c[0x0][0x3b0] ;  /* 0x00007600ff0477ac */ /* 0x000e620008000800 */
[----:B0-----:R-:W-:-:S02]  /*243c0*/  @P0 IMAD.MOV.U32 R4, RZ, RZ, R61 ;  /* 0x000000ffff040224 */ /* 0x001fc400078e003d */
[----:B------:R-:W-:Y:S01]  /*243d0*/  @P0 IMAD.MOV.U32 R5, RZ, RZ, R63 ;  /* 0x000000ffff050224 */ /* 0x000fe200078e003f */
[----:B----4-:R-:W-:Y:S01]  /*243e0*/  LEA R61, P3, R6, R72, 0x1 ;  /* 0x00000048063d7211 */ /* 0x010fe200078608ff */
[----:B------:R0:W-:Y:S04]  /*243f0*/  STL [R1+0x3a8], R63 ;  /* 0x0003a83f01007387 */ /* 0x0001e80000100800 */
[----:B------:R4:W2:Y:S01]  /*24400*/  @P0 LDG.E.U16 R50, desc[UR20][R4.64] ;  /* 0x0000001404320981 */ /* 0x0008a2000c1e1500 */
[----:B------:R-:W-:-:S03]  /*24410*/  PRMT R49, RZ, 0x7610, R49 ;  /* 0x00007610ff317816 */ /* 0x000fc60000000031 */
[----:B------:R1:W-:Y:S01]  /*24420*/  STL [R1+0x3b4], R62 ;  /* 0x0003b43e01007387 */ /* 0x0003e20000100800 */
[----:B0-----:R-:W-:Y:S01]  /*24430*/  LEA.HI.X.SX32 R63, R6, R69, 0x1, P3 ;  /* 0x00000045063f7211 */ /* 0x001fe200018f0eff */
[----:B----4-:R-:W-:Y:S02]  /*24440*/  @P0 IMAD.MOV.U32 R4, RZ, RZ, R62 ;  /* 0x000000ffff040224 */ /* 0x010fe400078e003e */
[----:B------:R-:W-:Y:S01]  /*24450*/  @P0 IMAD.MOV.U32 R5, RZ, RZ, R64 ;  /* 0x000000ffff050224 */ /* 0x000fe200078e0040 */
[----:B------:R-:W-:Y:S01]  /*24460*/  STL [R1+0x3bc], R61 ;  /* 0x0003bc3d01007387 */ /* 0x000fe20000100800 */
[----:B-1----:R-:W-:Y:S01]  /*24470*/  LEA R62, P1, R7, R72, 0x1 ;  /* 0x00000048073e7211 */ /* 0x002fe200078208ff */
[----:B------:R-:W-:Y:S01]  /*24480*/  IMAD R6, R43, UR5, RZ ;  /* 0x000000052b067c24 */ /* 0x000fe2000f8e02ff */
[----:B------:R-:W0:Y:S01]  /*24490*/  LDCU UR5, c[0x0][0x3b0] ;  /* 0x00007600ff0577ac */ /* 0x000e220008000800 */
[----:B------:R-:W-:Y:S04]  /*244a0*/  STL [R1+0x3b0], R64 ;  /* 0x0003b04001007387 */ /* 0x000fe80000100800 */
[----:B------:R1:W4:Y:S04]  /*244b0*/  @P0 LDG.E.U16 R21, desc[UR20][R4.64] ;  /* 0x0000001404150981 */ /* 0x000328000c1e1500 */
[----:B------:R0:W-:Y:S01]  /*244c0*/  STL [R1+0x3b8], R63 ;  /* 0x0003b83f01007387 */ /* 0x0001e20000100800 */
        /* <DEDUP_REMOVED lines=52> */
[----:B------:R-:W-:Y:S01]  /*24810*/  PRMT R17, RZ, 0x7610, R17 ;  /* 0x00007610ff117816 */ /* 0x000fe20000000011 */
[----:B------:R-:W-:Y:S01]  /*24820*/  STL [R1+0x3e0], R64 ;  /* 0x0003e04001007387 */ /* 0x000fe20000100800 */
[----:B------:R-:W0:Y:S03]  /*24830*/  LDCU UR11, c[0x0][0x3b0] ;  /* 0x00007600ff0b77ac */ /* 0x000e260008000800 */
[----:B------:R1:W2:Y:S04]  /*24840*/  @P0 LDG.E.U16 R18, desc[UR20][R4.64] ;  /* 0x0000001404120981 */ /* 0x0002a8000c1e1500 */
[----:B------:R0:W-:Y:S01]  /*24850*/  STL [R1+0x3e8], R63 ;  /* 0x0003e83f01007387 */ /* 0x0001e20000100800 */
[----:B-1----:R-:W-:-:S02]  /*24860*/  @P0 IMAD.MOV.U32 R4, RZ, RZ, R61 ;  /* 0x000000ffff040224 */ /* 0x002fc400078e003d */
[----:B------:R-:W-:Y:S01]  /*24870*/  @P0 IMAD.MOV.U32 R5, RZ, RZ, R63 ;  /* 0x000000ffff050224 */ /* 0x000fe200078e003f */
[-C--:B0-----:R-:W-:Y:S01]  /*24880*/  LEA.HI.X.SX32 R63, R7, R69.reuse, 0x1, P1 ;  /* 0x00000045073f7211 */ /* 0x081fe200008f0eff */
[----:B------:R-:W-:Y:S01]  /*24890*/  IMAD R7, R36, UR4, RZ ;  /* 0x0000000424077c24 */ /* 0x000fe2000f8e02ff */
[C---:B------:R-:W-:Y:S02]  /*248a0*/  LEA R61, P1, R6.reuse, R72, 0x1 ;  /* 0x00000048063d7211 */ /* 0x040fe400078208ff */
[----:B------:R0:W2:Y:S01]  /*248b0*/  @P0 LDG.E.U16 R46, desc[UR20][R4.64] ;  /* 0x00000014042e0981 */ /* 0x0000a2000c1e1500 */
[----:B------:R-:W-:Y:S01]  /*248c0*/  PRMT R45, RZ, 0x7610, R45 ;  /* 0x00007610ff2d7816 */ /* 0x000fe2000000002d */
[----:B------:R-:W1:Y:S02]  /*248d0*/  LDCU UR4, c[0x0][0x3b0] ;  /* 0x00007600ff0477ac */ /* 0x000e640008000800 */
[----:B------:R0:W-:Y:S01]  /*248e0*/  STL [R1+0x3f4], R62 ;  /* 0x0003f43e01007387 */ /* 0x0001e20000100800 */
[----:B------:R-:W-:Y:S01]  /*248f0*/  LEA.HI.X.SX32 R64, R6, R69, 0x1, P1 ;  /* 0x0000004506407211 */ /* 0x000fe200008f0eff */
[----:B0-----:R-:W-:-:S02]  /*24900*/  @P0 IMAD.MOV.U32 R4, RZ, RZ, R62 ;  /* 0x000000ffff040224 */ /* 0x001fc400078e003e */
[----:B------:R0:W-:Y:S01]  /*24910*/  STL [R1+0x3f0], R63 ;  /* 0x0003f03f01007387 */ /* 0x0001e20000100800 */
[----:B------:R-:W-:-:S03]  /*24920*/  LEA R62, P3, R7, R72, 0x1 ;  /* 0x00000048073e7211 */ /* 0x000fc600078608ff */
[----:B------:R0:W-:Y:S04]  /*24930*/  STL [R1+0x3fc], R61 ;  /* 0x0003fc3d01007387 */ /* 0x0001e80000100800 */
[----:B------:R0:W-:Y:S04]  /*24940*/  STL [R1+0x404], R62 ;  /* 0x0004043e01007387 */ /* 0x0001e80000100800 */
[----:B------:R-:W-:Y:S04]  /*24950*/  STL [R1+0x3f8], R64 ;  /* 0x0003f84001007387 */ /* 0x000fe80000100800 */
[----:B------:R-:W2:Y:S01]  /*24960*/  LDL.LU R90, [R1+0xcc] ;  /* 0x0000cc00015a7983 */ /* 0x000ea20000300800 */
[----:B------:R-:W-:Y:S01]  /*24970*/  @P0 IMAD.MOV.U32 R5, RZ, RZ, R63 ;  /* 0x000000ffff050224 */ /* 0x000fe200078e003f */
[----:B0-----:R-:W-:Y:S01]  /*24980*/  LEA.HI.X.SX32 R63, R7, R69, 0x1, P3 ;  /* 0x00000045073f7211 */ /* 0x001fe200018f0eff */
[----:B------:R-:W-:Y:S01]  /*24990*/  IMAD R6, R35, UR5, RZ ;  /* 0x0000000523067c24 */ /* 0x000fe2000f8e02ff */
[----:B------:R-:W-:-:S02]  /*249a0*/  PRMT R16, RZ, 0x7610, R16 ;  /* 0x00007610ff107816 */ /* 0x000fc40000000010 */
[----:B------:R0:W3:Y:S01]  /*249b0*/  @P0 LDG.E.U16 R17, desc[UR20][R4.64] ;  /* 0x0000001404110981 */ /* 0x0000e2000c1e1500 */
[----:B------:R-:W-:Y:S01]  /*249c0*/  IMAD R7, R34, UR7, RZ ;  /* 0x0000000722077c24 */ /* 0x000fe2000f8e02ff */
[----:B------:R-:W-:Y:S01]  /*249d0*/  PRMT R44, RZ, 0x7610, R44 ;  /* 0x00007610ff2c7816 */ /* 0x000fe2000000002c */
[----:B------:R-:W2:Y:S01]  /*249e0*/  LDCU UR5, c[0x0][0x3b0] ;  /* 0x00007600ff0577ac */ /* 0x000ea20008000800 */
[----:B------:R1:W-:Y:S01]  /*249f0*/  STL [R1+0x400], R63 ;  /* 0x0004003f01007387 */ /* 0x0003e20000100800 */
[----:B------:R-:W-:Y:S01]  /*24a00*/  PRMT R15, RZ, 0x7610, R15 ;  /* 0x00007610ff0f7816 */ /* 0x000fe2000000000f */
[----:B------:R-:W1:Y:S02]  /*24a10*/  LDCU UR7, c[0x0][0x3b0] ;  /* 0x00007600ff0777ac */ /* 0x000e640008000800 */
[----:B------:R-:W3:Y:S01]  /*24a20*/  LDL.LU R88, [R1+0xd0] ;  /* 0x0000d00001587983 */ /* 0x000ee20000300800 */
[----:B0-----:R-:W-:Y:S02]  /*24a30*/  @P0 IMAD.MOV.U32 R4, RZ, RZ, R61 ;  /* 0x000000ffff040224 */ /* 0x001fe400078e003d */
[----:B------:R-:W-:Y:S01]  /*24a40*/  @P0 IMAD.MOV.U32 R5, RZ, RZ, R64 ;  /* 0x000000ffff050224 */ /* 0x000fe200078e0040 */
[----:B------:R-:W-:-:S04]  /*24a50*/  LEA R61, P1, R6, R72, 0x1 ;  /* 0x00000048063d7211 */ /* 0x000fc800078208ff */
[----:B------:R0:W4:Y:S04]  /*24a60*/  @P0 LDG.E.U16 R45, desc[UR20][R4.64] ;  /* 0x00000014042d0981 */ /* 0x000128000c1e1500 */
[----:B------:R-:W-:Y:S01]  /*24a70*/  STL [R1+0x40c], R61 ;  /* 0x00040c3d01007387 */ /* 0x000fe20000100800 */
[----:B0-----:R-:W-:Y:S01]  /*24a80*/  @P0 IMAD.MOV.U32 R4, RZ, RZ, R62 ;  /* 0x000000ffff040224 */ /* 0x001fe200078e003e */
[-C--:B------:R-:W-:Y:S01]  /*24a90*/  LEA.HI.X.SX32 R62, R6, R69.reuse, 0x1, P1 ;  /* 0x00000045063e7211 */ /* 0x080fe200008f0eff */
[----:B------:R-:W-:Y:S02]  /*24aa0*/  @P0 IMAD.MOV.U32 R5, RZ, RZ, R63 ;  /* 0x000000ffff050224 */ /* 0x000fe400078e003f */
[----:B------:R-:W-:Y:S02]  /*24ab0*/  IMAD R6, R33, UR11, RZ ;  /* 0x0000000b21067c24 */ /* 0x000fe4000f8e02ff */
[----:B------:R0:W-:Y:S01]  /*24ac0*/  STL [R1+0x408], R62 ;  /* 0x0004083e01007387 */ /* 0x0001e20000100800 */
[C---:B-1----:R-:W-:Y:S01]  /*24ad0*/  LEA R63, P1, R7.reuse, R72, 0x1 ;  /* 0x00000048073f7211 */ /* 0x042fe200078208ff */
[----:B------:R-:W1:Y:S02]  /*24ae0*/  LDCU UR11, c[0x0][0x3b0] ;  /* 0x00007600ff0b77ac */ /* 0x000e640008000800 */
[----:B------:R-:W1:Y:S01]  /*24af0*/  LDL.LU R89, [R1+0xe0] ;  /* 0x0000e00001597983 */ /* 0x000e620000300800 */
[----:B------:R-:W-:-:S03]  /*24b00*/  LEA.HI.X.SX32 R64, R7, R69, 0x1, P1 ;  /* 0x0000004507407211 */ /* 0x000fc600008f0eff */
[----:B------:R0:W4:Y:S02]  /*24b10*/  @P0 LDG.E.U16 R16, desc[UR20][R4.64] ;  /* 0x0000001404100981 */ /* 0x000124000c1e1500 */
[----:B0-----:R-:W-:Y:S01]  /*24b20*/  @P0 IMAD.MOV.U32 R5, RZ, RZ, R62 ;  /* 0x000000ffff050224 */ /* 0x001fe200078e003e */
[----:B------:R-:W-:Y:S01]  /*24b30*/  LEA R62, P3, R6, R72, 0x1 ;  /* 0x00000048063e7211 */ /* 0x000fe200078608ff */
[----:B------:R-:W-:Y:S02]  /*24b40*/  @P0 IMAD.MOV.U32 R4, RZ, RZ, R61 ;  /* 0x000000ffff040224 */ /* 0x000fe400078e003d */
[----:B------:R-:W4:Y:S04]  /*24b50*/  LDL.LU R61, [R1+0xec] ;  /* 0x0000ec00013d7983 */ /* 0x000f280000300800 */
[----:B------:R0:W-:Y:S04]  /*24b60*/  STL [R1+0x414], R63 ;  /* 0x0004143f01007387 */ /* 0x0001e80000100800 */
[----:B------:R0:W4:Y:S04]  /*24b70*/  @P0 LDG.E.U16 R44, desc[UR20][R4.64] ;  /* 0x00000014042c0981 */ /* 0x000128000c1e1500 */
[----:B------:R-:W-:Y:S01]  /*24b80*/  STL [R1+0x41c], R62 ;  /* 0x00041c3e01007387 */ /* 0x000fe20000100800 */
[----:B------:R-:W-:Y:S01]  /*24b90*/  IMAD R7, R32, UR4, RZ ;  /* 0x0000000420077c24 */ /* 0x000fe2000f8e02ff */
[----:B------:R-:W-:Y:S01]  /*24ba0*/  LEA.HI.X.SX32 R66, R6, R69, 0x1, P3 ;  /* 0x0000004506427211 */ /* 0x000fe200018f0eff */
[----:B------:R-:W4:Y:S01]  /*24bb0*/  LDCU UR4, c[0x0][0x3b0] ;  /* 0x00007600ff0477ac */ /* 0x000f220008000800 */
[----:B------:R0:W-:Y:S02]  /*24bc0*/  STL [R1+0x410], R64 ;  /* 0x0004104001007387 */ /* 0x0001e40000100800 */
[----:B0-----:R-:W-:-:S02]  /*24bd0*/  @P0 IMAD.MOV.U32 R4, RZ, RZ, R63 ;  /* 0x000000ffff040224 */ /* 0x001fc400078e003f */
[----:B------:R-:W4:Y:S01]  /*24be0*/  LDL.LU R63, [R1+0xf0] ;  /* 0x0000f000013f7983 */ /* 0x000f220000300800 */
[----:B------:R-:W-:Y:S01]  /*24bf0*/  @P0 IMAD.MOV.U32 R5, RZ, RZ, R64 ;  /* 0x000000ffff050224 */ /* 0x000fe200078e0040 */
[----:B------:R-:W-:Y:S02]  /*24c00*/  LEA R64, P1, R7, R72, 0x1 ;  /* 0x0000004807407211 */ /* 0x000fe400078208ff */
[----:B------:R0:W-:Y:S04]  /*24c10*/  STL [R1+0x418], R66 ;  /* 0x0004184201007387 */ /* 0x0001e80000100800 */
[----:B------:R-:W-:Y:S01]  /*24c20*/  STL [R1+0x424], R64 ;  /* 0x0004244001007387 */ /* 0x000fe20000100800 */
[----:B------:R-:W-:-:S03]  /*24c30*/  PRMT R43, RZ, 0x7610, R43 ;  /* 0x00007610ff2b7816 */ /* 0x000fc6000000002b */
[----:B------:R0:W4:Y:S01]  /*24c40*/  @P0 LDG.E.U16 R15, desc[UR20][R4.64] ;  /* 0x00000014040f0981 */ /* 0x000122000c1e1500 */
[----:B--2---:R-:W-:Y:S01]  /*24c50*/  IMAD R6, R90, UR5, RZ ;  /* 0x000000055a067c24 */ /* 0x004fe2000f8e02ff */
[----:B------:R-:W-:Y:S02]  /*24c60*/  PRMT R14, RZ, 0x7610, R14 ;  /* 0x00007610ff0e7816 */ /* 0x000fe4000000000e */
[----:B------:R-:W2:Y:S01]  /*24c70*/  LDL.LU R90, [R1+0xf4] ;  /* 0x0000f400015a7983 */ /* 0x000ea20000300800 */
[----:B0-----:R-:W-:Y:S01]  /*24c80*/  @P0 IMAD.MOV.U32 R4, RZ, RZ, R62 ;  /* 0x000000ffff040224 */ /* 0x001fe200078e003e */
[----:B------:R-:W4:Y:S01]  /*24c90*/  LDCU UR5, c[0x0][0x3b0] ;  /* 0x00007600ff0577ac */ /* 0x000f220008000800 */
[----:B------:R-:W-:-:S05]  /*24ca0*/  @P0 IMAD.MOV.U32 R5, RZ, RZ, R66 ;  /* 0x000000ffff050224 */ /* 0x000fca00078e0042 */
[----:B------:R0:W2:Y:S02]  /*24cb0*/  @P0 LDG.E.U16 R43, desc[UR20][R4.64] ;  /* 0x00000014042b0981 */ /* 0x0000a4000c1e1500 */
[-C--:B0-----:R-:W-:Y:S01]  /*24cc0*/  LEA.HI.X.SX32 R4, R7, R69.reuse, 0x1, P1 ;  /* 0x0000004507047211 */ /* 0x081fe200008f0eff */
[----:B---3--:R-:W-:Y:S01]  /*24cd0*/  IMAD R7, R88, UR7, RZ ;  /* 0x0000000758077c24 */ /* 0x008fe2000f8e02ff */
[CC--:B------:R-:W-:Y:S01]  /*24ce0*/  LEA R62, P1, R6.reuse, R72.reuse, 0x1 ;  /* 0x00000048063e7211 */ /* 0x0c0fe200078208ff */
[----:B------:R-:W2:Y:S02]  /*24cf0*/  LDCU UR7, c[0x0][0x3b0] ;  /* 0x00007600ff0777ac */ /* 0x000ea40008000800 */
[----:B------:R0:W-:Y:S01]  /*24d00*/  STL [R1+0x420], R4 ;  /* 0x0004200401007387 */ /* 0x0001e20000100800 */
[----:B------:R-:W-:Y:S01]  /*24d10*/  @P0 IMAD.MOV.U32 R5, RZ, RZ, R4 ;  /* 0x000000ffff050224 */ /* 0x000fe200078e0004 */
[----:B------:R-:W-:Y:S02]  /*24d20*/  LEA.HI.X.SX32 R66, R6, R69, 0x1, P1 ;  /* 0x0000004506427211 */ /* 0x000fe400008f0eff */
[----:B------:R-:W-:Y:S01]  /*24d30*/  PRMT R42, RZ, 0x7610, R42 ;  /* 0x00007610ff2a7816 */ /* 0x000fe2000000002a */
[----:B0-----:R-:W-:Y:S01]  /*24d40*/  @P0 IMAD.MOV.U32 R4, RZ, RZ, R64 ;  /* 0x000000ffff040224 */ /* 0x001fe200078e0040 */
[----:B------:R-:W-:-:S04]  /*24d50*/  LEA R64, P3, R7, R72, 0x1 ;  /* 0x0000004807407211 */ /* 0x000fc800078608ff */
[----:B------:R0:W3:Y:S01]  /*24d60*/  @P0 LDG.E.U16 R14, desc[UR20][R4.64] ;  /* 0x00000014040e0981 */ /* 0x0000e2000c1e1500 */
[----:B------:R-:W-:Y:S01]  /*24d70*/  LEA.HI.X.SX32 R7, R7, R69, 0x1, P3 ;  /* 0x0000004507077211 */ /* 0x000fe200018f0eff */
[----:B-1----:R-:W-:Y:S01]  /*24d80*/  IMAD R6, R89, UR11, RZ ;  /* 0x0000000b59067c24 */ /* 0x002fe2000f8e02ff */
[----:B------:R-:W-:Y:S01]  /*24d90*/  PRMT R13, RZ, 0x7610, R13 ;  /* 0x00007610ff0d7816 */ /* 0x000fe2000000000d */
[----:B------:R1:W-:Y:S01]  /*24da0*/  STL [R1+0x42c], R62 ;  /* 0x00042c3e01007387 */ /* 0x0003e20000100800 */
[----:B------:R-:W4:Y:S01]  /*24db0*/  LDCU UR11, c[0x0][0x3b0] ;  /* 0x00007600ff0b77ac */ /* 0x000f220008000800 */
[----:B0-----:R-:W-:Y:S02]  /*24dc0*/  @P0 IMAD.MOV.U32 R4, RZ, RZ, R62 ;  /* 0x000000ffff040224 */ /* 0x001fe400078e003e */
[----:B------:R-:W-:-:S05]  /*24dd0*/  @P0 IMAD.MOV.U32 R5, RZ, RZ, R66 ;  /* 0x000000ffff050224 */ /* 0x000fca00078e0042 */
[----:B------:R0:W3:Y:S01]  /*24de0*/  @P0 LDG.E.U16 R42, desc[UR20][R4.64] ;  /* 0x00000014042a0981 */ /* 0x0000e2000c1e1500 */
[----:B-1----:R-:W-:-:S03]  /*24df0*/  LEA R62, P1, R6, R72, 0x1 ;  /* 0x00000048063e7211 */ /* 0x002fc600078208ff */
[----:B------:R-:W-:Y:S01]  /*24e00*/  STL [R1+0x434], R64 ;  /* 0x0004344001007387 */ /* 0x000fe20000100800 */
[----:B0-----:R-:W-:Y:S02]  /*24e10*/  @P0 IMAD.MOV.U32 R4, RZ, RZ, R64 ;  /* 0x000000ffff040224 */ /* 0x001fe400078e0040 */
[----:B------:R-:W-:Y:S01]  /*24e20*/  @P0 IMAD.MOV.U32 R5, RZ, RZ, R7 ;  /* 0x000000ffff050224 */ /* 0x000fe200078e0007 */
[----:B------:R-:W-:Y:S04]  /*24e30*/  STL [R1+0x428], R66 ;  /* 0x0004284201007387 */ /* 0x000fe80000100800 */
[----:B------:R0:W3:Y:S04]  /*24e40*/  @P0 LDG.E.U16 R13, desc[UR20][R4.64] ;  /* 0x00000014040d0981 */ /* 0x0000e8000c1e1500 */
[----:B------:R1:W-:Y:S01]  /*24e50*/  STL [R1+0x430], R7 ;  /* 0x0004300701007387 */ /* 0x0003e20000100800 */
[----:B0-----:R-:W-:Y:S01]  /*24e60*/  LEA.HI.X.SX32 R4, R6, R69, 0x1, P1 ;  /* 0x0000004506047211 */ /* 0x001fe200008f0eff */
[----:B----4-:R-:W-:-:S02]  /*24e70*/  IMAD R6, R63, UR5, RZ ;  /* 0x000000053f067c24 */ /* 0x010fc4000f8e02ff */
[----:B-1----:R-:W-:Y:S01]  /*24e80*/  IMAD R7, R61, UR4, RZ ;  /* 0x000000043d077c24 */ /* 0x002fe2000f8e02ff */
[----:B------:R-:W-:Y:S01]  /*24e90*/  STL [R1+0x43c], R62 ;  /* 0x00043c3e01007387 */ /* 0x000fe20000100800 */
[----:B------:R-:W-:Y:S01]  /*24ea0*/  @P0 IMAD.MOV.U32 R5, RZ, RZ, R4 ;  /* 0x000000ffff050224 */ /* 0x000fe200078e0004 */
[----:B------:R-:W-:Y:S01]  /*24eb0*/  PRMT R41, RZ, 0x7610, R41 ;  /* 0x00007610ff297816 */ /* 0x000fe20000000029 */
[----:B------:R-:W0:Y:S01]  /*24ec0*/  LDCU UR4, c[0x0][0x3b0] ;  /* 0x00007600ff0477ac */ /* 0x000e220008000800 */
[----:B------:R1:W-:Y:S01]  /*24ed0*/  STL [R1+0x438], R4 ;  /* 0x0004380401007387 */ /* 0x0003e20000100800 */
[CC--:B------:R-:W-:Y:S02]  /*24ee0*/  LEA R61, P1, R7.reuse, R72.reuse, 0x1 ;  /* 0x00000048073d7211 */ /* 0x0c0fe400078208ff */
[----:B------:R-:W-:Y:S01]  /*24ef0*/  PRMT R12, RZ, 0x7610, R12 ;  /* 0x00007610ff0c7816 */ /* 0x000fe2000000000c */
[----:B------:R-:W4:Y:S01]  /*24f00*/  LDCU UR5, c[0x0][0x3b0] ;  /* 0x00007600ff0577ac */ /* 0x000f220008000800 */
[-C--:B------:R-:W-:Y:S01]  /*24f10*/  LEA.HI.X.SX32 R63, R7, R69.reuse, 0x1, P1 ;  /* 0x00000045073f7211 */ /* 0x080fe200008f0eff */
[----:B-1----:R-:W-:Y:S01]  /*24f20*/  @P0 IMAD.MOV.U32 R4, RZ, RZ, R62 ;  /* 0x000000ffff040224 */ /* 0x002fe200078e003e */
[C---:B------:R-:W-:Y:S01]  /*24f30*/  LEA R62, P3, R6.reuse, R72, 0x1 ;  /* 0x00000048063e7211 */ /* 0x040fe200078608ff */
[----:B------:R-:W-:Y:S03]  /*24f40*/  STL [R1+0x444], R61 ;  /* 0x0004443d01007387 */ /* 0x000fe60000100800 */
[----:B------:R-:W-:Y:S01]  /*24f50*/  LEA.HI.X.SX32 R6, R6, R69, 0x1, P3 ;  /* 0x0000004506067211 */ /* 0x000fe200018f0eff */
[----:B------:R-:W-:Y:S04]  /*24f60*/  STL [R1+0x44c], R62 ;  /* 0x00044c3e01007387 */ /* 0x000fe80000100800 */
[----:B------:R-:W-:Y:S04]  /*24f70*/  STL [R1+0x440], R63 ;  /* 0x0004403f01007387 */ /* 0x000fe80000100800 */
[----:B------:R1:W3:Y:S04]  /*24f80*/  @P0 LDG.E.U16 R41, desc[UR20][R4.64] ;  /* 0x0000001404290981 */ /* 0x0002e8000c1e1500 */
[----:B------:R0:W-:Y:S01]  /*24f90*/  STL [R1+0x448], R6 ;  /* 0x0004480601007387 */ /* 0x0001e20000100800 */
[----:B------:R-:W-:Y:S01]  /*24fa0*/  PRMT R40, RZ, 0x7610, R40 ;  /* 0x00007610ff287816 */ /* 0x000fe20000000028 */
[----:B-1----:R-:W-:-:S02]  /*24fb0*/  @P0 IMAD.MOV.U32 R4, RZ, RZ, R61 ;  /* 0x000000ffff040224 */ /* 0x002fc400078e003d */
[----:B------:R-:W-:Y:S01]  /*24fc0*/  @P0 IMAD.MOV.U32 R5, RZ, RZ, R63 ;  /* 0x000000ffff050224 */ /* 0x000fe200078e003f */
[----:B------:R-:W-:-:S04]  /*24fd0*/  PRMT R8, RZ, 0x7610, R8 ;  /* 0x00007610ff087816 */ /* 0x000fc80000000008 */
[----:B------:R1:W3:Y:S04]  /*24fe0*/  @P0 LDG.E.U16 R12, desc[UR20][R4.64] ;  /* 0x00000014040c0981 */ /* 0x0002e8000c1e1500 */
[----:B------:R0:W3:Y:S01]  /*24ff0*/  @P0 LDG.E.U16 R8, desc[UR20][R10.64] ;  /* 0x000000140a080981 */ /* 0x0000e2000c1e1500 */
[----:B-1----:R-:W-:Y:S02]  /*25000*/  @P0 IMAD.MOV.U32 R4, RZ, RZ, R62 ;  /* 0x000000ffff040224 */ /* 0x002fe400078e003e */
[----:B------:R-:W-:Y:S02]  /*25010*/  @P0 IMAD.MOV.U32 R5, RZ, RZ, R6 ;  /* 0x000000ffff050224 */ /* 0x000fe400078e0006 */
[----:B0-----:R-:W-:Y:S01]  /*25020*/  IMAD R6, R29, UR11, RZ ;  /* 0x0000000b1d067c24 */ /* 0x001fe2000f8e02ff */
[----:B------:R-:W-:Y:S01]  /*25030*/  PRMT R11, RZ, 0x7610, R11 ;  /* 0x00007610ff0b7816 */ /* 0x000fe2000000000b */
[----:B------:R-:W0:Y:S01]  /*25040*/  LDCU UR11, c[0x0][0x3b0] ;  /* 0x00007600ff0b77ac */ /* 0x000e220008000800 */
[----:B------:R1:W3:Y:S01]  /*25050*/  @P0 LDG.E.U16 R40, desc[UR20][R4.64] ;  /* 0x0000001404280981 */ /* 0x0002e2000c1e1500 */
[----:B--2---:R-:W-:Y:S01]  /*25060*/  IMAD R7, R90, UR7, RZ ;  /* 0x000000075a077c24 */ /* 0x004fe2000f8e02ff */
[----:B------:R-:W2:Y:S02]  /*25070*/  LDCU UR7, c[0x0][0x3b0] ;  /* 0x00007600ff0777ac */ /* 0x000ea40008000800 */
[----:B------:R-:W0:Y:S02]  /*25080*/  LDL.LU R90, [R1+0x110] ;  /* 0x00011000015a7983 */ /* 0x000e240000300800 */
[----:B------:R-:W-:-:S04]  /*25090*/  LEA R61, P1, R7, R72, 0x1 ;  /* 0x00000048073d7211 */ /* 0x000fc800078208ff */
[-C--:B------:R-:W-:Y:S01]  /*250a0*/  LEA.HI.X.SX32 R63, R7, R69.reuse, 0x1, P1 ;  /* 0x00000045073f7211 */ /* 0x080fe200008f0eff */
[----:B------:R2:W-:Y:S01]  /*250b0*/  STL [R1+0x454], R61 ;  /* 0x0004543d01007387 */ /* 0x0005e20000100800 */
[----:B------:R-:W-:Y:S01]  /*250c0*/  IMAD R7, R28, UR4, RZ ;  /* 0x000000041c077c24 */ /* 0x000fe2000f8e02ff */
[CC--:B------:R-:W-:Y:S01]  /*250d0*/  LEA R62, P1, R6.reuse, R72.reuse, 0x1 ;  /* 0x00000048063e7211 */ /* 0x0c0fe200078208ff */
[----:B-1----:R-:W-:Y:S01]  /*250e0*/  @P0 IMAD.MOV.U32 R4, RZ, RZ, R61 ;  /* 0x000000ffff040224 */ /* 0x002fe200078e003d */
[----:B------:R1:W-:Y:S01]  /*250f0*/  STL [R1+0x450], R63 ;  /* 0x0004503f01007387 */ /* 0x0003e20000100800 */
[----:B------:R-:W-:Y:S01]  /*25100*/  @P0 IMAD.MOV.U32 R5, RZ, RZ, R63 ;  /* 0x000000ffff050224 */ /* 0x000fe200078e003f */
[----:B------:R-:W-:Y:S01]  /*25110*/  LEA R28, P3, R7, R72, 0x1 ;  /* 0x00000048071c7211 */ /* 0x000fe200078608ff */
[----:B------:R-:W0:Y:S01]  /*25120*/  LDCU UR4, c[0x0][0x3b0] ;  /* 0x00007600ff0477ac */ /* 0x000e220008000800 */
[----:B--2---:R-:W2:Y:S01]  /*25130*/  LDL.LU R61, [R1+0x120] ;  /* 0x00012000013d7983 */ /* 0x004ea20000300800 */
[----:B-1----:R-:W-:-:S03]  /*25140*/  LEA.HI.X.SX32 R63, R6, R69, 0x1, P1 ;  /* 0x00000045063f7211 */ /* 0x002fc600008f0eff */
[----:B------:R-:W-:Y:S04]  /*25150*/  STL [R1+0x45c], R62 ;  /* 0x00045c3e01007387 */ /* 0x000fe80000100800 */
[----:B------:R1:W3:Y:S04]  /*25160*/  @P0 LDG.E.U16 R11, desc[UR20][R4.64] ;  /* 0x00000014040b0981 */ /* 0x0002e8000c1e1500 */
[----:B------:R-:W-:Y:S04]  /*25170*/  STL [R1+0x464], R28 ;  /* 0x0004641c01007387 */ /* 0x000fe80000100800 */
[----:B------:R4:W-:Y:S01]  /*25180*/  STL [R1+0x458], R63 ;  /* 0x0004583f01007387 */ /* 0x0009e20000100800 */
[----:B-1----:R-:W-:-:S03]  /*25190*/  @P0 IMAD.MOV.U32 R5, RZ, RZ, R63 ;  /* 0x000000ffff050224 */ /* 0x002fc600078e003f */
[----:B----4-:R-:W4:Y:S01]  /*251a0*/  LDL.LU R63, [R1+0x130] ;  /* 0x00013000013f7983 */ /* 0x010f220000300800 */
[----:B------:R-:W-:Y:S01]  /*251b0*/  LEA.HI.X.SX32 R29, R7, R69, 0x1, P3 ;  /* 0x00000045071d7211 */ /* 0x000fe200018f0eff */
[----:B------:R-:W-:Y:S01]  /*251c0*/  IMAD R6, R27, UR5, RZ ;  /* 0x000000051b067c24 */ /* 0x000fe2000f8e02ff */
[----:B------:R-:W-:Y:S01]  /*251d0*/  PRMT R39, RZ, 0x7610, R39 ;  /* 0x00007610ff277816 */ /* 0x000fe20000000027 */
[----:B------:R-:W-:Y:S01]  /*251e0*/  @P0 IMAD.MOV.U32 R4, RZ, RZ, R62 ;  /* 0x000000ffff040224 */ /* 0x000fe200078e003e */
[----:B------:R-:W-:Y:S01]  /*251f0*/  PRMT R10, RZ, 0x7610, R10 ;  /* 0x00007610ff0a7816 */ /* 0x000fe2000000000a */
[----:B------:R-:W-:Y:S01]  /*25200*/  STL [R1+0x460], R29 ;  /* 0x0004601d01007387 */ /* 0x000fe20000100800 */
[----:B------:R-:W-:Y:S01]  /*25210*/  LEA R27, P1, R6, R72, 0x1 ;  /* 0x00000048061b7211 */ /* 0x000fe200078208ff */
[----:B------:R-:W-:Y:S01]  /*25220*/  IMAD R7, R26, UR7, RZ ;  /* 0x000000071a077c24 */ /* 0x000fe2000f8e02ff */
[----:B------:R-:W4:Y:S01]  /*25230*/  LDCU UR5, c[0x0][0x3b0] ;  /* 0x00007600ff0577ac */ /* 0x000f220008000800 */
[----:B------:R-:W3:Y:S01]  /*25240*/  LDL.LU R88, [R1+0x138] ;  /* 0x0001380001587983 */ /* 0x000ee20000300800 */
[----:B------:R-:W-:-:S02]  /*25250*/  PRMT R38, RZ, 0x7610, R38 ;  /* 0x00007610ff267816 */ /* 0x000fc40000000026 */
[----:B------:R-:W-:Y:S01]  /*25260*/  PRMT R9, RZ, 0x7610, R9 ;  /* 0x00007610ff097816 */ /* 0x000fe20000000009 */
[----:B------:R1:W3:Y:S01]  /*25270*/  @P0 LDG.E.U16 R39, desc[UR20][R4.64] ;  /* 0x0000001404270981 */ /* 0x0002e2000c1e1500 */
[----:B------:R-:W0:Y:S03]  /*25280*/  LDCU UR7, c[0x0][0x3b0] ;  /* 0x00007600ff0777ac */ /* 0x000e260008000800 */
[----:B------:R-:W-:Y:S01]  /*25290*/  STL [R1+0x46c], R27 ;  /* 0x00046c1b01007387 */ /* 0x000fe20000100800 */
[----:B-1----:R-:W-:Y:S01]  /*252a0*/  @P0 IMAD.MOV.U32 R4, RZ, RZ, R28 ;  /* 0x000000ffff040224 */ /* 0x002fe200078e001c */
[----:B------:R-:W-:Y:S01]  /*252b0*/  LEA.HI.X.SX32 R28, R6, R69, 0x1, P1 ;  /* 0x00000045061c7211 */ /* 0x000fe200008f0eff */
[----:B------:R-:W-:Y:S01]  /*252c0*/  @P0 IMAD.MOV.U32 R5, RZ, RZ, R29 ;  /* 0x000000ffff050224 */ /* 0x000fe200078e001d */
[----:B------:R-:W-:-:S03]  /*252d0*/  LEA R26, P1, R7, R72, 0x1 ;  /* 0x00000048071a7211 */ /* 0x000fc600078208ff */
[----:B------:R1:W-:Y:S04]  /*252e0*/  STL [R1+0x468], R28 ;  /* 0x0004681c01007387 */ /* 0x0003e80000100800 */
[----:B------:R1:W3:Y:S04]  /*252f0*/  @P0 LDG.E.U16 R10, desc[UR20][R4.64] ;  /* 0x00000014040a0981 */ /* 0x0002e8000c1e1500 */
[----:B------:R-:W3:Y:S01]  /*25300*/  LDL.LU R89, [R1+0x144] ;  /* 0x0001440001597983 */ /* 0x000ee20000300800 */
[----:B-1----:R-:W-:Y:S02]  /*25310*/  @P0 IMAD.MOV.U32 R4, RZ, RZ, R27 ;  /* 0x000000ffff040224 */ /* 0x002fe400078e001b */
[----:B------:R-:W-:Y:S01]  /*25320*/  @P0 IMAD.MOV.U32 R5, RZ, RZ, R28 ;  /* 0x000000ffff050224 */ /* 0x000fe200078e001c */
[----:B------:R-:W-:Y:S01]  /*25330*/  LEA.HI.X.SX32 R28, R7, R69, 0x1, P1 ;  /* 0x00000045071c7211 */ /* 0x000fe200008f0eff */
[----:B------:R1:W-:Y:S04]  /*25340*/  STL [R1+0x474], R26 ;  /* 0x0004741a01007387 */ /* 0x0003e80000100800 */
[----:B------:R1:W3:Y:S02]  /*25350*/  @P0 LDG.E.U16 R38, desc[UR20][R4.64] ;  /* 0x0000001404260981 */ /* 0x0002e4000c1e1500 */
[----:B-1----:R-:W-:-:S02]  /*25360*/  @P0 IMAD.MOV.U32 R4, RZ, RZ, R26 ;  /* 0x000000ffff040224 */ /* 0x002fc400078e001a */
[----:B------:R-:W-:-:S05]  /*25370*/  @P0 IMAD.MOV.U32 R5, RZ, RZ, R28 ;  /* 0x000000ffff050224 */ /* 0x000fca00078e001c */
[----:B------:R1:W3:Y:S01]  /*25380*/  @P0 LDG.E.U16 R9, desc[UR20][R4.64] ;  /* 0x0000001404090981 */ /* 0x0002e2000c1e1500 */
[----:B0-----:R-:W-:Y:S01]  /*25390*/  IMAD R6, R90, UR11, RZ ;  /* 0x0000000b5a067c24 */ /* 0x001fe2000f8e02ff */
[----:B------:R-:W-:Y:S01]  /*253a0*/  PRMT R37, RZ, 0x7610, R37 ;  /* 0x00007610ff257816 */ /* 0x000fe20000000025 */
[----:B------:R-:W0:Y:S03]  /*253b0*/  LDCU UR11, c[0x0][0x3b0] ;  /* 0x00007600ff0b77ac */ /* 0x000e260008000800 */
[----:B------:R-:W-:-:S05]  /*253c0*/  LEA R27, P3, R6, R72, 0x1 ;  /* 0x00000048061b7211 */ /* 0x000fca00078608ff */
[----:B------:R-:W-:Y:S04]  /*253d0*/  STL [R1+0x47c], R27 ;  /* 0x00047c1b01007387 */ /* 0x000fe80000100800 */
[----:B------:R-:W-:Y:S04]  /*253e0*/  STL [R1+0x470], R28 ;  /* 0x0004701c01007387 */ /* 0x000fe80000100800 */
[----:B------:R-:W3:Y:S01]  /*253f0*/  LDL.LU R90, [R1+0x154] ;  /* 0x00015400015a7983 */ /* 0x000ee20000300800 */
[----:B--2---:R-:W-:Y:S01]  /*25400*/  IMAD R7, R61, UR4, RZ ;  /* 0x000000043d077c24 */ /* 0x004fe2000f8e02ff */
[-C--:B------:R-:W-:Y:S01]  /*25410*/  LEA.HI.X.SX32 R6, R6, R69.reuse, 0x1, P3 ;  /* 0x0000004506067211 */ /* 0x080fe200018f0eff */
[----:B-1----:R-:W-:Y:S01]  /*25420*/  @P0 IMAD.MOV.U32 R4, RZ, RZ, R27 ;  /* 0x000000ffff040224 */ /* 0x002fe200078e001b */
[----:B------:R-:W2:Y:S01]  /*25430*/  LDL.LU R61, [R1+0x158] ;  /* 0x00015800013d7983 */ /* 0x000ea20000300800 */
[----:B------:R-:W1:Y:S01]  /*25440*/  LDCU UR4, c[0x0][0x3b0] ;  /* 0x00007600ff0477ac */ /* 0x000e620008000800 */
[----:B------:R-:W-:Y:S01]  /*25450*/  LEA R26, P1, R7, R72, 0x1 ;  /* 0x00000048071a7211 */ /* 0x000fe200078208ff */
[----:B------:R-:W-:Y:S01]  /*25460*/  @P0 IMAD.MOV.U32 R5, RZ, RZ, R6 ;  /* 0x000000ffff050224 */ /* 0x000fe200078e0006 */
[----:B------:R4:W-:Y:S04]  /*25470*/  STL [R1+0x478], R6 ;  /* 0x0004780601007387 */ /* 0x0009e80000100800 */
[----:B------:R-:W-:Y:S04]  /*25480*/  STL [R1+0x484], R26 ;  /* 0x0004841a01007387 */ /* 0x000fe80000100800 */
[----:B------:R0:W2:Y:S01]  /*25490*/  @P0 LDG.E.U16 R37, desc[UR20][R4.64] ;  /* 0x0000001404250981 */ /* 0x0000a2000c1e1500 */
[----:B----4-:R-:W-:Y:S01]  /*254a0*/  IMAD R6, R63, UR5, RZ ;  /* 0x000000053f067c24 */ /* 0x010fe2000f8e02ff */
[----:B0-----:R-:W-:-:S02]  /*254b0*/  LEA.HI.X.SX32 R4, R7, R69, 0x1, P1 ;  /* 0x0000004507047211 */ /* 0x001fc400008f0eff */
[----:B------:R-:W4:Y:S01]  /*254c0*/  LDL.LU R63, [R1+0x15c] ;  /* 0x00015c00013f7983 */ /* 0x000f220000300800 */
[----:B------:R-:W2:Y:S01]  /*254d0*/  LDCU UR5, c[0x0][0x3b0] ;  /* 0x00007600ff0577ac */ /* 0x000ea20008000800 */
[-C--:B------:R-:W-:Y:S02]  /*254e0*/  LEA R28, P1, R6, R72.reuse, 0x1 ;  /* 0x00000048061c7211 */ /* 0x080fe400078208ff */
[----:B---3--:R0:W-:Y:S01]  /*254f0*/  STS.U16 [R91+UR9+0x1b00], R8 ;  /* 0x001b00085b007988 */ /* 0x0081e20008000409 */
[----:B------:R-:W-:Y:S02]  /*25500*/  @P0 IMAD.MOV.U32 R5, RZ, RZ, R4 ;  /* 0x000000ffff050224 */ /* 0x000fe400078e0004 */
[----:B------:R-:W-:Y:S01]  /*25510*/  IMAD R7, R88, UR7, RZ ;  /* 0x0000000758077c24 */ /* 0x000fe2000f8e02ff */
[----:B------:R3:W-:Y:S01]  /*25520*/  STL [R1+0x480], R4 ;  /* 0x0004800401007387 */ /* 0x0007e20000100800 */
[----:B------:R-:W-:Y:S01]  /*25530*/  LEA.HI.X.SX32 R29, R6, R69, 0x1, P1 ;  /* 0x00000045061d7211 */ /* 0x000fe200008f0eff */
[----:B------:R-:W4:Y:S01]  /*25540*/  LDCU UR7, c[0x0][0x3b0] ;  /* 0x00007600ff0777ac */ /* 0x000f220008000800 */
[----:B0-----:R-:W-:Y:S01]  /*25550*/  PRMT R8, RZ, 0x7610, R8 ;  /* 0x00007610ff087816 */ /* 0x001fe20000000008 */
[----:B---3--:R-:W-:Y:S01]  /*25560*/  @P0 IMAD.MOV.U32 R4, RZ, RZ, R26 ;  /* 0x000000ffff040224 */ /* 0x008fe200078e001a */
[----:B------:R-:W-:-:S02]  /*25570*/  LEA R26, P3, R7, R72, 0x1 ;  /* 0x00000048071a7211 */ /* 0x000fc400078608ff */
[----:B------:R-:W-:Y:S02]  /*25580*/  PRMT R36, RZ, 0x7610, R36 ;  /* 0x00007610ff247816 */ /* 0x000fe40000000024 */
[----:B------:R0:W3:Y:S01]  /*25590*/  @P0 LDG.E.U16 R8, desc[UR20][R4.64] ;  /* 0x0000001404080981 */ /* 0x0000e2000c1e1500 */
[----:B------:R-:W-:Y:S02]  /*255a0*/  LEA.HI.X.SX32 R27, R7, R69, 0x1, P3 ;  /* 0x00000045071b7211 */ /* 0x000fe400018f0eff */
[----:B------:R-:W-:Y:S01]  /*255b0*/  PRMT R7, RZ, 0x7610, R7 ;  /* 0x00007610ff077816 */ /* 0x000fe20000000007 */
[----:B0-----:R-:W-:Y:S02]  /*255c0*/  @P0 IMAD.MOV.U32 R4, RZ, RZ, R28 ;  /* 0x000000ffff040224 */ /* 0x001fe400078e001c */
[----:B------:R-:W-:Y:S02]  /*255d0*/  @P0 IMAD.MOV.U32 R5, RZ, RZ, R29 ;  /* 0x000000ffff050224 */ /* 0x000fe400078e001d */
[----:B------:R-:W-:Y:S01]  /*255e0*/  IMAD R6, R89, UR11, RZ ;  /* 0x0000000b59067c24 */ /* 0x000fe2000f8e02ff */
[----:B------:R0:W-:Y:S01]  /*255f0*/  STL [R1+0x48c], R28 ;  /* 0x00048c1c01007387 */ /* 0x0001e20000100800 */
[----:B------:R-:W1:Y:S03]  /*25600*/  LDCU UR11, c[0x0][0x3b0] ;  /* 0x00007600ff0b77ac */ /* 0x000e660008000800 */
[----:B------:R0:W3:Y:S02]  /*25610*/  @P0 LDG.E.U16 R36, desc[UR20][R4.64] ;  /* 0x0000001404240981 */ /* 0x0000e4000c1e1500 */
[----:B0-----:R-:W-:Y:S01]  /*25620*/  LEA R28, P1, R6, R72, 0x1 ;  /* 0x00000048061c7211 */ /* 0x001fe200078208ff */
[----:B------:R-:W-:-:S02]  /*25630*/  @P0 IMAD.MOV.U32 R4, RZ, RZ, R26 ;  /* 0x000000ffff040224 */ /* 0x000fc400078e001a */
[----:B------:R-:W-:Y:S01]  /*25640*/  @P0 IMAD.MOV.U32 R5, RZ, RZ, R27 ;  /* 0x000000ffff050224 */ /* 0x000fe200078e001b */
[----:B------:R-:W-:Y:S04]  /*25650*/  STL [R1+0x494], R26 ;  /* 0x0004941a01007387 */ /* 0x000fe80000100800 */
[----:B------:R0:W3:Y:S04]  /*25660*/  @P0 LDG.E.U16 R7, desc[UR20][R4.64] ;  /* 0x0000001404070981 */ /* 0x0000e8000c1e1500 */
[----:B------:R-:W-:Y:S01]  /*25670*/  STL [R1+0x488], R29 ;  /* 0x0004881d01007387 */ /* 0x000fe20000100800 */
[----:B------:R-:W-:-:S03]  /*25680*/  PRMT R35, RZ, 0x7610, R35 ;  /* 0x00007610ff237816 */ /* 0x000fc60000000023 */
[----:B------:R-:W-:Y:S01]  /*25690*/  STL [R1+0x490], R27 ;  /* 0x0004901b01007387 */ /* 0x000fe20000100800 */
[----:B0-----:R-:W-:-:S03]  /*256a0*/  LEA.HI.X.SX32 R4, R6, R69, 0x1, P1 ;  /* 0x0000004506047211 */ /* 0x001fc600008f0eff */
[----:B------:R-:W-:Y:S02]  /*256b0*/  STL [R1+0x49c], R28 ;  /* 0x00049c1c01007387 */ /* 0x000fe40000100800 */
[----:B------:R-:W-:Y:S02]  /*256c0*/  @P0 IMAD.MOV.U32 R5, RZ, RZ, R4 ;  /* 0x000000ffff050224 */ /* 0x000fe400078e0004 */
[----:B------:R0:W-:Y:S01]  /*256d0*/  STL [R1+0x498], R4 ;  /* 0x0004980401007387 */ /* 0x0001e20000100800 */
[----:B------:R-:W-:Y:S01]  /*256e0*/  PRMT R6, RZ, 0x7610, R6 ;  /* 0x00007610ff067816 */ /* 0x000fe20000000006 */
[----:B0-----:R-:W-:-:S05]  /*256f0*/  @P0 IMAD.MOV.U32 R4, RZ, RZ, R28 ;  /* 0x000000ffff040224 */ /* 0x001fca00078e001c */
[----:B------:R4:W3:Y:S01]  /*25700*/  @P0 LDG.E.U16 R35, desc[UR20][R4.64] ;  /* 0x0000001404230981 */ /* 0x0008e2000c1e1500 */
[----:B-1----:R-:W-:Y:S02]  /*25710*/  IMAD R26, R90, UR4, RZ ;  /* 0x000000045a1a7c24 */ /* 0x002fe4000f8e02ff */
[----:B--2---:R-:W-:-:S03]  /*25720*/  IMAD R27, R61, UR5, RZ ;  /* 0x000000053d1b7c24 */ /* 0x004fc6000f8e02ff */
[CC--:B------:R-:W-:Y:S01]  /*25730*/  LEA R29, P1, R26.reuse, R72.reuse, 0x1 ;  /* 0x000000481a1d7211 */ /* 0x0c0fe200078208ff */
[----:B------:R-:W0:Y:S01]  /*25740*/  LDCU UR4, c[0x0][0x3b0] ;  /* 0x00007600ff0477ac */ /* 0x000e220008000800 */
[C---:B------:R-:W-:Y:S01]  /*25750*/  LEA R28, P3, R27.reuse, R72, 0x1 ;  /* 0x000000481b1c7211 */ /* 0x040fe200078608ff */
[----:B------:R-:W1:Y:S01]  /*25760*/  LDCU UR5, c[0x0][0x3b0] ;  /* 0x00007600ff0577ac */ /* 0x000e620008000800 */
[-C--:B------:R-:W-:Y:S01]  /*25770*/  LEA.HI.X.SX32 R26, R26, R69.reuse, 0x1, P1 ;  /* 0x000000451a1a7211 */ /* 0x080fe200008f0eff */
[----:B------:R-:W-:Y:S01]  /*25780*/  STL [R1+0x4a4], R29 ;  /* 0x0004a41d01007387 */ /* 0x000fe20000100800 */
[----:B------:R-:W-:-:S03]  /*25790*/  LEA.HI.X.SX32 R61, R27, R69, 0x1, P3 ;  /* 0x000000451b3d7211 */ /* 0x000fc600018f0eff */
[----:B------:R-:W-:Y:S01]  /*257a0*/  STL [R1+0x4b4], R28 ;  /* 0x0004b41c01007387 */ /* 0x000fe20000100800 */
[----:B------:R-:W-:-:S03]  /*257b0*/  @P0 IMAD.MOV.U32 R27, RZ, RZ, R26 ;  /* 0x000000ffff1b0224 */ /* 0x000fc600078e001a */
[----:B------:R2:W-:Y:S01]  /*257c0*/  STL [R1+0x4a0], R26 ;  /* 0x0004a01a01007387 */ /* 0x0005e20000100800 */
[----:B----4-:R-:W-:Y:S02]  /*257d0*/  IMAD R4, R63, UR7, RZ ;  /* 0x000000073f047c24 */ /* 0x010fe4000f8e02ff */
[----:B--2---:R-:W-:Y:S01]  /*257e0*/  @P0 IMAD.MOV.U32 R26, RZ, RZ, R29 ;  /* 0x000000ffff1a0224 */ /* 0x004fe200078e001d */
[----:B------:R2:W-:Y:S01]  /*257f0*/  STL [R1+0x4b0], R61 ;  /* 0x0004b03d01007387 */ /* 0x0005e20000100800 */
[----:B------:R-:W-:Y:S01]  /*25800*/  PRMT R5, RZ, 0x7610, R5 ;  /* 0x00007610ff057816 */ /* 0x000fe20000000005 */
[----:B------:R-:W4:Y:S01]  /*25810*/  LDCU UR7, c[0x0][0x3b0] ;  /* 0x00007600ff0777ac */ /* 0x000f220008000800 */
[----:B------:R-:W-:Y:S01]  /*25820*/  LEA R29, P1, R4, R72, 0x1 ;  /* 0x00000048041d7211 */ /* 0x000fe200078208ff */
[----:B------:R0:W3:Y:S04]  /*25830*/  @P0 LDG.E.U16 R6, desc[UR20][R26.64] ;  /* 0x000000141a060981 */ /* 0x0000e8000c1e1500 */
[----:B------:R-:W-:Y:S01]  /*25840*/  STL [R1+0x4c4], R29 ;  /* 0x0004c41d01007387 */ /* 0x000fe20000100800 */
[----:B0-----:R-:W-:-:S02]  /*25850*/  @P0 IMAD.MOV.U32 R26, RZ, RZ, R28 ;  /* 0x000000ffff1a0224 */ /* 0x001fc400078e001c */
[----:B------:R-:W-:Y:S01]  /*25860*/  IMAD R28, R2, UR11, RZ ;  /* 0x0000000b021c7c24 */ /* 0x000fe2000f8e02ff */
[----:B------:R-:W-:Y:S01]  /*25870*/  PRMT R32, RZ, 0x7610, R32 ;  /* 0x00007610ff207816 */ /* 0x000fe20000000020 */
[----:B------:R-:W3:Y:S01]  /*25880*/  LDL.LU R2, [R1+0x12e8] ;  /* 0x0012e80001027983 */ /* 0x000ee20000300800 */
[----:B------:R-:W-:Y:S01]  /*25890*/  @P0 IMAD.MOV.U32 R27, RZ, RZ, R61 ;  /* 0x000000ffff1b0224 */ /* 0x000fe200078e003d */
[----:B------:R-:W-:Y:S01]  /*258a0*/  PRMT R30, RZ, 0x7610, R30 ;  /* 0x00007610ff1e7816 */ /* 0x000fe2000000001e */
[----:B------:R-:W0:Y:S03]  /*258b0*/  LDCU UR11, c[0x0][0x3b0] ;  /* 0x00007600ff0b77ac */ /* 0x000e260008000800 */
[----:B------:R1:W4:Y:S02]  /*258c0*/  @P0 LDG.E.U16 R5, desc[UR20][R26.64] ;  /* 0x000000141a050981 */ /* 0x000324000c1e1500 */
[----:B-1----:R-:W-:Y:S01]  /*258d0*/  LEA.HI.X.SX32 R26, R4, R69, 0x1, P1 ;  /* 0x00000045041a7211 */ /* 0x002fe200008f0eff */
[----:B------:R-:W-:Y:S01]  /*258e0*/  IMAD R4, R65, UR12, RZ ;  /* 0x0000000c41047c24 */ /* 0x000fe2000f8e02ff */
[----:B--2---:R-:W-:-:S03]  /*258f0*/  LEA R61, P1, R28, R72, 0x1 ;  /* 0x000000481c3d7211 */ /* 0x004fc600078208ff */
[----:B------:R1:W-:Y:S01]  /*25900*/  STL [R1+0x4c0], R26 ;  /* 0x0004c01a01007387 */ /* 0x0003e20000100800 */
[----:B------:R-:W-:Y:S01]  /*25910*/  @P0 IMAD.MOV.U32 R27, RZ, RZ, R26 ;  /* 0x000000ffff1b0224 */ /* 0x000fe200078e001a */
[----:B------:R-:W-:Y:S02]  /*25920*/  LEA R62, P3, R4, R72, 0x1 ;  /* 0x00000048043e7211 */ /* 0x000fe400078608ff */
[-C--:B------:R-:W-:Y:S01]  /*25930*/  LEA.HI.X.SX32 R64, R28, R69.reuse, 0x1, P1 ;  /* 0x000000451c407211 */ /* 0x080fe200008f0eff */
[----:B-1----:R-:W-:Y:S02]  /*25940*/  @P0 IMAD.MOV.U32 R26, RZ, RZ, R29 ;  /* 0x000000ffff1a0224 */ /* 0x002fe400078e001d */
[----:B------:R-:W-:Y:S01]  /*25950*/  IMAD R29, R73, UR13, RZ ;  /* 0x0000000d491d7c24 */ /* 0x000fe2000f8e02ff */
[----:B------:R1:W-:Y:S01]  /*25960*/  STL [R1+0x4d4], R61 ;  /* 0x0004d43d01007387 */ /* 0x0003e20000100800 */
[----:B------:R-:W-:-:S03]  /*25970*/  LEA.HI.X.SX32 R63, R4, R69, 0x1, P3 ;  /* 0x00000045043f7211 */ /* 0x000fc600018f0eff */
[----:B------:R2:W4:Y:S04]  /*25980*/  @P0 LDG.E.U16 R32, desc[UR20][R26.64] ;  /* 0x000000141a200981 */ /* 0x000528000c1e1500 */
[----:B------:R0:W-:Y:S01]  /*25990*/  STL [R1+0x4e4], R62 ;  /* 0x0004e43e01007387 */ /* 0x0001e20000100800 */
[----:B--2---:R-:W-:Y:S01]  /*259a0*/  @P0 IMAD.MOV.U32 R26, RZ, RZ, R61 ;  /* 0x000000ffff1a0224 */ /* 0x004fe200078e003d */
[----:B-1----:R-:W-:Y:S02]  /*259b0*/  LEA R61, P1, R29, R72, 0x1 ;  /* 0x000000481d3d7211 */ /* 0x002fe400078208ff */
[----:B------:R-:W-:Y:S04]  /*259c0*/  STL [R1+0x4d0], R64 ;  /* 0x0004d04001007387 */ /* 0x000fe80000100800 */
[----:B------:R1:W-:Y:S04]  /*259d0*/  STL [R1+0x4e0], R63 ;  /* 0x0004e03f01007387 */ /* 0x0003e80000100800 */
[----:B------:R-:W-:Y:S01]  /*259e0*/  STL [R1+0x4f4], R61 ;  /* 0x0004f43d01007387 */ /* 0x000fe20000100800 */
[----:B---3--:R-:W-:Y:S01]  /*259f0*/  IMAD R4, R2, UR4, RZ ;  /* 0x0000000402047c24 */ /* 0x008fe2000f8e02ff */
[----:B------:R-:W-:-:S02]  /*25a00*/  PRMT R28, RZ, 0x7610, R28 ;  /* 0x00007610ff1c7816 */ /* 0x000fc4000000001c */
[----:B------:R-:W2:Y:S01]  /*25a10*/  LDL.LU R2, [R1+0x12e4] ;  /* 0x0012e40001027983 */ /* 0x000ea20000300800 */
[----:B------:R-:W-:Y:S01]  /*25a20*/  @P0 IMAD.MOV.U32 R27, RZ, RZ, R64 ;  /* 0x000000ffff1b0224 */ /* 0x000fe200078e0040 */
[----:B------:R-:W3:Y:S04]  /*25a30*/  LDCU UR4, c[0x0][0x3b0] ;  /* 0x00007600ff0477ac */ /* 0x000ee80008000800 */
[----:B------:R0:W2:Y:S02]  /*25a40*/  @P0 LDG.E.U16 R30, desc[UR20][R26.64] ;  /* 0x000000141a1e0981 */ /* 0x0000a4000c1e1500 */
[----:B0-----:R-:W-:Y:S01]  /*25a50*/  @P0 IMAD.MOV.U32 R26, RZ, RZ, R62 ;  /* 0x000000ffff1a0224 */ /* 0x001fe200078e003e */
[----:B------:R-:W-:Y:S01]  /*25a60*/  LEA.HI.X.SX32 R62, R29, R69, 0x1, P1 ;  /* 0x000000451d3e7211 */ /* 0x000fe200008f0eff */
[----:B------:R-:W-:-:S04]  /*25a70*/  @P0 IMAD.MOV.U32 R27, RZ, RZ, R63 ;  /* 0x000000ffff1b0224 */ /* 0x000fc800078e003f */
[----:B------:R0:W-:Y:S01]  /*25a80*/  STL [R1+0x4f0], R62 ;  /* 0x0004f03e01007387 */ /* 0x0001e20000100800 */
[----:B-1----:R-:W-:-:S03]  /*25a90*/  @P0 IMAD.MOV.U32 R63, RZ, RZ, R62 ;  /* 0x000000ffff3f0224 */ /* 0x002fc600078e003e */
[----:B------:R1:W2:Y:S01]  /*25aa0*/  @P0 LDG.E.U16 R28, desc[UR20][R26.64] ;  /* 0x000000141a1c0981 */ /* 0x0002a2000c1e1500 */
[----:B0-----:R-:W-:Y:S01]  /*25ab0*/  @P0 IMAD.MOV.U32 R62, RZ, RZ, R61 ;  /* 0x000000ffff3e0224 */ /* 0x001fe200078e003d */
[----:B-1----:R-:W-:Y:S01]  /*25ac0*/  PRMT R26, RZ, 0x7610, R26 ;  /* 0x00007610ff1a7816 */ /* 0x002fe2000000001a */
[----:B------:R-:W-:Y:S01]  /*25ad0*/  IMAD R27, R0, UR5, RZ ;  /* 0x00000005001b7c24 */ /* 0x000fe2000f8e02ff */
[CC--:B------:R-:W-:Y:S01]  /*25ae0*/  LEA R61, P1, R4.reuse, R72.reuse, 0x1 ;  /* 0x00000048043d7211 */ /* 0x0c0fe200078208ff */
[----:B------:R-:W2:Y:S01]  /*25af0*/  LDCU UR5, c[0x0][0x3b0] ;  /* 0x00007600ff0577ac */ /* 0x000ea20008000800 */
[----:B------:R-:W-:Y:S01]  /*25b00*/  PRMT R34, RZ, 0x7610, R34 ;  /* 0x00007610ff227816 */ /* 0x000fe20000000022 */
[----:B------:R-:W5:Y:S04]  /*25b10*/  LDL.LU R0, [R1+0x12e0] ;  /* 0x0012e00001007983 */ /* 0x000f680000300800 */
[----:B------:R0:W2:Y:S01]  /*25b20*/  @P0 LDG.E.U16 R26, desc[UR20][R62.64] ;  /* 0x000000143e1a0981 */ /* 0x0000a2000c1e1500 */
[-C--:B------:R-:W-:Y:S01]  /*25b30*/  LEA.HI.X.SX32 R66, R4, R69.reuse, 0x1, P1 ;  /* 0x0000004504427211 */ /* 0x080fe200008f0eff */
[----:B----4-:R-:W-:Y:S01]  /*25b40*/  IMAD R4, R71, UR7, RZ ;  /* 0x0000000747047c24 */ /* 0x010fe2000f8e02ff */
[C---:B------:R-:W-:Y:S01]  /*25b50*/  LEA R64, P3, R27.reuse, R72, 0x1 ;  /* 0x000000481b407211 */ /* 0x040fe200078608ff */
[----:B------:R1:W-:Y:S03]  /*25b60*/  STL [R1+0x4ac], R61 ;  /* 0x0004ac3d01007387 */ /* 0x0003e60000100800 */
[----:B------:R-:W-:Y:S01]  /*25b70*/  LEA.HI.X.SX32 R65, R27, R69, 0x1, P3 ;  /* 0x000000451b417211 */ /* 0x000fe200018f0eff */
[----:B------:R-:W4:Y:S01]  /*25b80*/  LDL.LU R71, [R1+0x12dc] ;  /* 0x0012dc0001477983 */ /* 0x000f220000300800 */
[----:B0-----:R-:W-:-:S02]  /*25b90*/  @P0 IMAD.MOV.U32 R62, RZ, RZ, R61 ;  /* 0x000000ffff3e0224 */ /* 0x001fc400078e003d */
[----:B------:R-:W-:Y:S01]  /*25ba0*/  @P0 IMAD.MOV.U32 R63, RZ, RZ, R66 ;  /* 0x000000ffff3f0224 */ /* 0x000fe200078e0042 */
[----:B------:R0:W-:Y:S01]  /*25bb0*/  STL [R1+0x4bc], R64 ;  /* 0x0004bc4001007387 */ /* 0x0001e20000100800 */
[----:B------:R-:W-:Y:S01]  /*25bc0*/  IMAD R27, R70, UR11, RZ ;  /* 0x0000000b461b7c24 */ /* 0x000fe2000f8e02ff */
[----:B-1----:R-:W-:Y:S02]  /*25bd0*/  LEA R61, P1, R4, R72, 0x1 ;  /* 0x00000048043d7211 */ /* 0x002fe400078208ff */
[----:B------:R-:W-:Y:S01]  /*25be0*/  STL [R1+0x4a8], R66 ;  /* 0x0004a84201007387 */ /* 0x000fe20000100800 */
[----:B------:R-:W-:-:S03]  /*25bf0*/  PRMT R33, RZ, 0x7610, R33 ;  /* 0x00007610ff217816 */ /* 0x000fc60000000021 */
[----:B------:R-:W5:Y:S04]  /*25c00*/  LDL.LU R70, [R1+0x12d8] ;  /* 0x0012d80001467983 */ /* 0x000f680000300800 */
[----:B------:R1:W4:Y:S04]  /*25c10*/  @P0 LDG.E.U16 R34, desc[UR20][R62.64] ;  /* 0x000000143e220981 */ /* 0x000328000c1e1500 */
[----:B------:R3:W-:Y:S01]  /*25c20*/  STL [R1+0x4b8], R65 ;  /* 0x0004b84101007387 */ /* 0x0007e20000100800 */
[----:B------:R-:W-:Y:S01]  /*25c30*/  PRMT R31, RZ, 0x7610, R31 ;  /* 0x00007610ff1f7816 */ /* 0x000fe2000000001f */
[----:B-1----:R-:W-:-:S02]  /*25c40*/  @P0 IMAD.MOV.U32 R62, RZ, RZ, R64 ;  /* 0x000000ffff3e0224 */ /* 0x002fc400078e0040 */
[----:B------:R-:W-:Y:S01]  /*25c50*/  @P0 IMAD.MOV.U32 R63, RZ, RZ, R65 ;  /* 0x000000ffff3f0224 */ /* 0x000fe200078e0041 */
[----:B0-----:R-:W-:Y:S02]  /*25c60*/  LEA R64, P3, R27, R72, 0x1 ;  /* 0x000000481b407211 */ /* 0x001fe400078608ff */
[-C--:B---3--:R-:W-:Y:S01]  /*25c70*/  LEA.HI.X.SX32 R65, R4, R69.reuse, 0x1, P1 ;  /* 0x0000004504417211 */ /* 0x088fe200008f0eff */
[----:B------:R-:W-:Y:S01]  /*25c80*/  IMAD R4, R3, UR4, RZ ;  /* 0x0000000403047c24 */ /* 0x000fe2000f8e02ff */
[----:B------:R0:W3:Y:S01]  /*25c90*/  @P0 LDG.E.U16 R33, desc[UR20][R62.64] ;  /* 0x000000143e210981 */ /* 0x0000e2000c1e1500 */
[----:B------:R-:W-:-:S03]  /*25ca0*/  LEA.HI.X.SX32 R66, R27, R69, 0x1, P3 ;  /* 0x000000451b427211 */ /* 0x000fc600018f0eff */
[----:B------:R-:W-:Y:S04]  /*25cb0*/  STL [R1+0x4cc], R61 ;  /* 0x0004cc3d01007387 */ /* 0x000fe80000100800 */
[----:B------:R-:W5:Y:S01]  /*25cc0*/  LDL.LU R3, [R1+0x12d4] ;  /* 0x0012d40001037983 */ /* 0x000f620000300800 */
[----:B0-----:R-:W-:Y:S02]  /*25cd0*/  @P0 IMAD.MOV.U32 R62, RZ, RZ, R61 ;  /* 0x000000ffff3e0224 */ /* 0x001fe400078e003d */
[----:B------:R-:W-:Y:S01]  /*25ce0*/  @P0 IMAD.MOV.U32 R63, RZ, RZ, R65 ;  /* 0x000000ffff3f0224 */ /* 0x000fe200078e0041 */
[----:B------:R-:W-:Y:S01]  /*25cf0*/  STL [R1+0x4dc], R64 ;  /* 0x0004dc4001007387 */ /* 0x000fe20000100800 */
[----:B------:R-:W-:-:S03]  /*25d00*/  PRMT R29, RZ, 0x7610, R29 ;  /* 0x00007610ff1d7816 */ /* 0x000fc6000000001d */
[----:B------:R0:W-:Y:S04]  /*25d10*/  STL [R1+0x4c8], R65 ;  /* 0x0004c84101007387 */ /* 0x0001e80000100800 */
[----:B------:R1:W3:Y:S01]  /*25d20*/  @P0 LDG.E.U16 R31, desc[UR20][R62.64] ;  /* 0x000000143e1f0981 */ /* 0x0002e2000c1e1500 */
[----:B0-----:R-:W-:-:S03]  /*25d30*/  LEA R65, P1, R4, R72, 0x1 ;  /* 0x0000004804417211 */ /* 0x001fc600078208ff */
[----:B------:R0:W-:Y:S01]  /*25d40*/  STL [R1+0x4d8], R66 ;  /* 0x0004d84201007387 */ /* 0x0001e20000100800 */
[----:B-1----:R-:W-:Y:S02]  /*25d50*/  @P0 IMAD.MOV.U32 R62, RZ, RZ, R64 ;  /* 0x000000ffff3e0224 */ /* 0x002fe400078e0040 */
[----:B------:R-:W-:Y:S01]  /*25d60*/  @P0 IMAD.MOV.U32 R63, RZ, RZ, R66 ;  /* 0x000000ffff3f0224 */ /* 0x000fe200078e0042 */
[----:B------:R-:W-:Y:S02]  /*25d70*/  PRMT R27, RZ, 0x7610, R27 ;  /* 0x00007610ff1b7816 */ /* 0x000fe4000000001b */
[----:B0-----:R-:W-:Y:S02]  /*25d80*/  LEA.HI.X.SX32 R66, R4, R69, 0x1, P1 ;  /* 0x0000004504427211 */ /* 0x001fe400008f0eff */
[----:B------:R0:W3:Y:S01]  /*25d90*/  @P0 LDG.E.U16 R29, desc[UR20][R62.64] ;  /* 0x000000143e1d0981 */ /* 0x0000e2000c1e1500 */
[----:B------:R-:W-:Y:S01]  /*25da0*/  PRMT R4, RZ, 0x7610, R4 ;  /* 0x00007610ff047816 */ /* 0x000fe20000000004 */
[----:B0-----:R-:W-:-:S02]  /*25db0*/  @P0 IMAD.MOV.U32 R62, RZ, RZ, R65 ;  /* 0x000000ffff3e0224 */ /* 0x001fc400078e0041 */
[----:B------:R-:W-:-:S05]  /*25dc0*/  @P0 IMAD.MOV.U32 R63, RZ, RZ, R66 ;  /* 0x000000ffff3f0224 */ /* 0x000fca00078e0042 */
[----:B------:R0:W3:Y:S01]  /*25dd0*/  @P0 LDG.E.U16 R27, desc[UR20][R62.64] ;  /* 0x000000143e1b0981 */ /* 0x0000e2000c1e1500 */
[----:B--2---:R-:W-:-:S03]  /*25de0*/  IMAD R61, R2, UR5, RZ ;  /* 0x00000005023d7c24 */ /* 0x004fc6000f8e02ff */
[----:B------:R-:W-:Y:S02]  /*25df0*/  STS.U16 [R91+UR9+0x1f00], R25 ;  /* 0x001f00195b007988 */ /* 0x000fe40008000409 */
[C---:B------:R-:W-:Y:S02]  /*25e00*/  LEA R64, P1, R61.reuse, R72, 0x1 ;  /* 0x000000483d407211 */ /* 0x040fe400078208ff */
[----:B------:R1:W5:Y:S02]  /*25e10*/  LDL.LU R2, [R1+0x12d0] ;  /* 0x0012d00001027983 */ /* 0x0003640000300800 */
[----:B------:R-:W-:Y:S01]  /*25e20*/  LEA.HI.X.SX32 R61, R61, R69, 0x1, P1 ;  /* 0x000000453d3d7211 */ /* 0x000fe200008f0eff */
[----:B0-----:R-:W-:-:S04]  /*25e30*/  @P0 IMAD.MOV.U32 R62, RZ, RZ, R64 ;  /* 0x000000ffff3e0224 */ /* 0x001fc800078e0040 */
[----:B------:R-:W-:-:S05]  /*25e40*/  @P0 IMAD.MOV.U32 R63, RZ, RZ, R61 ;  /* 0x000000ffff3f0224 */ /* 0x000fca00078e003d */
[----:B------:R-:W2:Y:S04]  /*25e50*/  @P0 LDG.E.U16 R4, desc[UR20][R62.64] ;  /* 0x000000143e040981 */ /* 0x000ea8000c1e1500 */
        /* <DEDUP_REMOVED lines=24> */
[----:B------:R-:W-:Y:S01]  /*25fe0*/  STL [R1+0x4ec], R65 ;  /* 0x0004ec4101007387 */ /* 0x000fe20000100800 */
[----:B0-----:R-:W0:Y:S03]  /*25ff0*/  LDC R91, c[0x0][0x3a0] ;  /* 0x0000e800ff5b7b82 */ /* 0x001e260000000800 */
[----:B------:R-:W-:Y:S04]  /*26000*/  STL [R1+0x4e8], R66 ;  /* 0x0004e84201007387 */ /* 0x000fe80000100800 */
[----:B------:R-:W-:Y:S04]  /*26010*/  STL [R1+0x310], R64 ;  /* 0x0003104001007387 */ /* 0x000fe80000100800 */
[----:B------:R1:W-:Y:S02]  /*26020*/  STL [R1+0x30c], R61 ;  /* 0x00030c3d01007387 */ /* 0x0003e40000100800 */
[----:B-1----:R-:W-:Y:S01]  /*26030*/  LOP3.LUT R61, R68, 0x70, RZ, 0x3c, !PT ;  /* 0x00000070443d7812 */ /* 0x002fe200078e3cff */
[----:B------:R-:W1:Y:S04]  /*26040*/  S2R R65, SR_TID.X ;  /* 0x0000000000417919 */ /* 0x000e680000002100 */
[----:B------:R0:W-:Y:S04]  /*26050*/  STS.U16 [R61+UR9+0x380], R60 ;  /* 0x0003803c3d007988 */ /* 0x0001e80008000409 */
[----:B------:R0:W-:Y:S04]  /*26060*/  STS.U16 [R61+UR9+0x780], R59 ;  /* 0x0007803b3d007988 */ /* 0x0001e80008000409 */
[----:B------:R0:W-:Y:S04]  /*26070*/  STS.U16 [R61+UR9+0xb80], R58 ;  /* 0x000b803a3d007988 */ /* 0x0001e80008000409 */
[----:B------:R0:W-:Y:S04]  /*26080*/  STS.U16 [R61+UR9+0xf80], R57 ;  /* 0x000f80393d007988 */ /* 0x0001e80008000409 */
[----:B------:R0:W-:Y:S04]  /*26090*/  STS.U16 [R61+UR9+0x1380], R56 ;  /* 0x001380383d007988 */ /* 0x0001e80008000409 */
[----:B------:R0:W-:Y:S04]  /*260a0*/  STS.U16 [R61+UR9+0x1780], R55 ;  /* 0x001780373d007988 */ /* 0x0001e80008000409 */
[----:B------:R1:W-:Y:S04]  /*260b0*/  STS.U16 [R61+UR9+0x1b80], R54 ;  /* 0x001b80363d007988 */ /* 0x0003e80008000409 */
[----:B------:R1:W-:Y:S04]  /*260c0*/  STS.U16 [R61+UR9+0x1f80], R53 ;  /* 0x001f80353d007988 */ /* 0x0003e80008000409 */
[----:B------:R1:W-:Y:S01]  /*260d0*/  STS.U16 [R61+UR9+0x2380], R52 ;  /* 0x002380343d007988 */ /* 0x0003e20008000409 */
[----:B0-----:R-:W-:-:S03]  /*260e0*/  VIADD R91, R91, 0x7f ;  /* 0x0000007f5b5b7836 */ /* 0x001fc60000000000 */
[----:B------:R0:W-:Y:S04]  /*260f0*/  STS.U16 [R61+UR9+0x2780], R51 ;  /* 0x002780333d007988 */ /* 0x0001e80008000409 */
[----:B------:R0:W-:Y:S04]  /*26100*/  STS.U16 [R61+UR9+0x2b80], R50 ;  /* 0x002b80323d007988 */ /* 0x0001e80008000409 */
[----:B------:R0:W-:Y:S04]  /*26110*/  STS.U16 [R61+UR9+0x2f80], R49 ;  /* 0x002f80313d007988 */ /* 0x0001e80008000409 */
[----:B------:R0:W-:Y:S04]  /*26120*/  STS.U16 [R61+UR9+0x3380], R48 ;  /* 0x003380303d007988 */ /* 0x0001e80008000409 */
[----:B------:R0:W-:Y:S01]  /*26130*/  STS.U16 [R61+UR9+0x3780], R47 ;  /* 0x0037802f3d007988 */ /* 0x0001e20008000409 */
[----:B------:R-:W-:-:S03]  /*26140*/  SHF.R.S32.HI R5, RZ, 0x1f, R91 ;  /* 0x0000001fff057819 */ /* 0x000fc6000001145b */
[----:B------:R0:W-:Y:S04]  /*26150*/  STS.U16 [R61+UR9+0x3b80], R46 ;  /* 0x003b802e3d007988 */ /* 0x0001e80008000409 */
[----:B------:R0:W-:Y:S04]  /*26160*/  STS.U16 [R61+UR9+0x3f80], R45 ;  /* 0x003f802d3d007988 */ /* 0x0001e80008000409 */
[----:B------:R0:W-:Y:S04]  /*26170*/  STS.U16 [R61+UR9+0x4380], R44 ;  /* 0x0043802c3d007988 */ /* 0x0001e80008000409 */
[----:B------:R0:W-:Y:S01]  /*26180*/  STS.U16 [R61+UR9+0x4780], R43 ;  /* 0x0047802b3d007988 */ /* 0x0001e20008000409 */
[----:B------:R-:W-:-:S03]  /*26190*/  LEA.HI R5, R5, R91, RZ, 0x7 ;  /* 0x0000005b05057211 */ /* 0x000fc600078f38ff */
        /* <DEDUP_REMOVED lines=9> */
[----:B------:R-:W-:-:S03]  /*26230*/  VIMNMX R5, PT, PT, R5, 0x1, !PT ;  /* 0x0000000105057848 */ /* 0x000fc60007fe0100 */
[----:B----4-:R0:W-:Y:S04]  /*26240*/  STS.U16 [R61+UR9+0x6b80], R34 ;  /* 0x006b80223d007988 */ /* 0x0101e80008000409 */
[----:B---3--:R0:W-:Y:S04]  /*26250*/  STS.U16 [R61+UR9+0x6f80], R33 ;  /* 0x006f80213d007988 */ /* 0x0081e80008000409 */
[----:B------:R0:W-:Y:S04]  /*26260*/  STS.U16 [R61+UR9+0x7380], R31 ;  /* 0x0073801f3d007988 */ /* 0x0001e80008000409 */
[----:B------:R0:W-:Y:S04]  /*26270*/  STS.U16 [R61+UR9+0x7780], R29 ;  /* 0x0077801d3d007988 */ /* 0x0001e80008000409 */
[----:B------:R0:W-:Y:S01]  /*26280*/  STS.U16 [R61+UR9+0x7b80], R27 ;  /* 0x007b801b3d007988 */ /* 0x0001e20008000409 */
[----:B------:R-:W-:Y:S01]  /*26290*/  VIADD R5, R5, 0xffffffff ;  /* 0xffffffff05057836 */ /* 0x000fe20000000000 */
[----:B-1----:R-:W-:Y:S01]  /*262a0*/  SHF.R.U32.HI R90, RZ, 0x5, R65 ;  /* 0x00000005ff5a7819 */ /* 0x002fe20000011641 */
[----:B------:R-:W-:-:S03]  /*262b0*/  UIADD3 UR4, UPT, UPT, UR9, 0x10000, URZ ;  /* 0x0001000009047890 */ /* 0x000fc6000fffe0ff */
[----:B------:R0:W-:Y:S01]  /*262c0*/  STL [R1+0xecc], R5 ;  /* 0x000ecc0501007387 */ /* 0x0001e20000100800 */
[----:B------:R-:W-:Y:S01]  /*262d0*/  ISETP.NE.U32.AND P0, PT, R90, RZ, PT ;  /* 0x000000ff5a00720c */ /* 0x000fe20003f05070 */
[----:B------:R-:W-:-:S03]  /*262e0*/  USHF.R.U32.HI UR4, URZ, 0x4, UR4 ;  /* 0x00000004ff047899 */ /* 0x000fc60008011604 */
[----:B------:R-:W-:Y:S01]  /*262f0*/  ISETP.LT.OR P1, PT, R91, 0x80, P0 ;  /* 0x000000805b00780c */ /* 0x000fe20000721670 */
[----:B------:R-:W-:-:S04]  /*26300*/  USGXT.U32 UR12, UR4, 0xe ;  /* 0x0000000e040c789a */ /* 0x000fc80008000000 */
[----:B------:R-:W-:Y:S01]  /*26310*/  UIADD3 UR7, UP1, UPT, UR12, 0x2, URZ ;  /* 0x000000020c077890 */ /* 0x000fe2000ff3e0ff */
[----:B------:R-:W-:Y:S01]  /*26320*/  UMOV UR4, URZ ;  /* 0x000000ff00047c82 */ /* 0x000fe20008000000 */
[----:B------:R-:W-:Y:S02]  /*26330*/  UIADD3 UR11, UPT, UPT, UR8, 0x100, URZ ;  /* 0x00000100080b7890 */ /* 0x000fe4000fffe0ff */
[----:B------:R-:W-:Y:S01]  /*26340*/  UIADD3.X UR13, UPT, UPT, UR4, 0x40004040, URZ, UP1, !UPT ;  /* 0x40004040040d7890 */ /* 0x000fe20008ffe4ff */
[----:B------:R-:W-:Y:S01]  /*26350*/  ISETP.NE.U32.AND P3, PT, R5, RZ, PT ;  /* 0x000000ff0500720c */ /* 0x000fe20003f65070 */
[----:B--2---:R0:W-:Y:S01]  /*26360*/  STS.U16 [R61+UR9+0x7f80], R4 ;  /* 0x007f80043d007988 */ /* 0x0041e20008000409 */
[----:B------:R1:W-:Y:S06]  /*26370*/  MEMBAR.ALL.CTA ;  /* 0x0000000000007992 */ /* 0x0003ec0000008000 */
[----:B-1----:R-:W1:Y:S01]  /*26380*/  FENCE.VIEW.ASYNC.S ;  /* 0x00000000000073c6 */ /* 0x002e620000000000 */
[----:B------:R-:W-:Y:S01]  /*26390*/  IMAD.SHL.U32 R71, R71, 0x80, RZ ;  /* 0x0000008047477824 */ /* 0x000fe200078e00ff */
[----:B-1----:R-:W-:Y:S06]  /*263a0*/  BAR.SYNC.DEFER_BLOCKING 0x0 ;  /* 0x0000000000007b1d */ /* 0x002fec0000010000 */
[----:B------:R-:W-:Y:S05]  /*263b0*/  @P1 BRA `(.L_x_7) ;  /* 0x0000000000c01947 */ /* 0x000fea0003800000 */
[----:B------:R-:W-:Y:S01]  /*263c0*/  USHF.R.U32.HI UR14, URZ, 0x4, UR9 ;  /* 0x00000004ff0e7899 */ /* 0x000fe20008011609 */
[----:B------:R-:W-:Y:S01]  /*263d0*/  UMOV UR4, URZ ;  /* 0x000000ff00047c82 */ /* 0x000fe20008000000 */
[----:B------:R-:W-:Y:S02]  /*263e0*/  UIADD3 UR16, UPT, UPT, UR8, 0x108, URZ ;  /* 0x0000010808107890 */ /* 0x000fe4000fffe0ff */
[----:B------:R-:W-:Y:S02]  /*263f0*/  USGXT.U32 UR14, UR14, 0xe ;  /* 0x0000000e0e0e789a */ /* 0x000fe40008000000 */
[----:B------:R-:W-:Y:S02]  /*26400*/  UIADD3 UR17, UPT, UPT, UR8, 0x110, URZ ;  /* 0x0000011008117890 */ /* 0x000fe4000fffe0ff */
[----:B------:R-:W-:Y:S02]  /*26410*/  UIADD3 UR38, UP1, UPT, UR14, 0x2, URZ ;  /* 0x000000020e267890 */ /* 0x000fe4000ff3e0ff */
[----:B------:R-:W-:-:S02]  /*26420*/  UIADD3 UR24, UPT, UPT, UR8, 0x118, URZ ;  /* 0x0000011808187890 */ /* 0x000fc4000fffe0ff */
[----:B------:R-:W-:Y:S02]  /*26430*/  UIADD3.X UR39, UPT, UPT, UR4, 0x40004040, URZ, UP1, !UPT ;  /* 0x4000404004277890 */ /* 0x000fe40008ffe4ff */
[----:B------:R-:W-:Y:S02]  /*26440*/  UIADD3 UR25, UPT, UPT, UR8, 0x120, URZ ;  /* 0x0000012008197890 */ /* 0x000fe4000fffe0ff */
[----:B------:R-:W-:Y:S02]  /*26450*/  UIADD3.64 UR18, UPT, UPT, UR38, 0x2, URZ ;  /* 0x0000000226127897 */ /* 0x000fe4000fffe0ff */
[----:B------:R-:W-:Y:S02]  /*26460*/  UIADD3.64 UR22, UPT, UPT, UR38, 0x4, URZ ;  /* 0x0000000426167897 */ /* 0x000fe4000fffe0ff */
[----:B------:R-:W-:Y:S02]  /*26470*/  UIADD3.64 UR26, UPT, UPT, UR38, 0x7fe, URZ ;  /* 0x000007fe261a7897 */ /* 0x000fe4000fffe0ff */
[----:B------:R-:W-:-:S02]  /*26480*/  UIADD3 UR30, UPT, UPT, UR8, 0x128, URZ ;  /* 0x00000128081e7890 */ /* 0x000fc4000fffe0ff */
[----:B------:R-:W-:Y:S02]  /*26490*/  UIADD3.64 UR28, UPT, UPT, UR38, 0x800, URZ ;  /* 0x00000800261c7897 */ /* 0x000fe4000fffe0ff */
[----:B------:R-:W-:Y:S02]  /*264a0*/  UIADD3 UR31, UPT, UPT, UR8, 0x130, URZ ;  /* 0x00000130081f7890 */ /* 0x000fe4000fffe0ff */
[----:B------:R-:W-:Y:S01]  /*264b0*/  UIADD3.64 UR32, UPT, UPT, UR38, 0x802, URZ ;  /* 0x0000080226207897 */ /* 0x000fe2000fffe0ff */
[----:B------:R-:W-:Y:S01]  /*264c0*/  UMOV UR40, 0x0 ;  /* 0x0000000000287882 */ /* 0x000fe20000000000 */
[----:B------:R-:W-:Y:S01]  /*264d0*/  UMOV UR41, 0x8400010 ;  /* 0x0840001000297882 */ /* 0x000fe20000000000 */
[----:B------:R-:W-:Y:S02]  /*264e0*/  UIADD3 UR36, UPT, UPT, UR8, 0x138, URZ ;  /* 0x0000013808247890 */ /* 0x000fe4000fffe0ff */
[----:B------:R-:W-:Y:S01]  /*264f0*/  UIADD3.64 UR34, UPT, UPT, UR38, 0x804, URZ ;  /* 0x0000080426227897 */ /* 0x000fe2000fffe0ff */
[----:B------:R-:W-:Y:S01]  /*26500*/  UMOV UR15, 0x40004040 ;  /* 0x40004040000f7882 */ /* 0x000fe20000000000 */
[----:B------:R-:W-:Y:S01]  /*26510*/  UMOV UR42, 0x0 ;  /* 0x00000000002a7882 */ /* 0x000fe20000000000 */
[----:B------:R-:W-:Y:S01]  /*26520*/  UMOV UR43, 0x8400010 ;  /* 0x08400010002b7882 */ /* 0x000fe20000000000 */
[----:B------:R-:W-:Y:S01]  /*26530*/  UMOV UR44, 0x0 ;  /* 0x00000000002c7882 */ /* 0x000fe20000000000 */
[----:B------:R-:W-:Y:S01]  /*26540*/  UMOV UR45, 0x8400010 ;  /* 0x08400010002d7882 */ /* 0x000fe20000000000 */
[----:B------:R1:W-:Y:S01]  /*26550*/  UTCHMMA tmem[UR11], gdesc[UR14], tmem[UR8], tmem[UR40], idesc[UR41], !UPT ;  /* 0x00ff280e0b0079ea */ /* 0x0003e2000f800008 */
[----:B------:R-:W-:Y:S01]  /*26560*/  UMOV UR46, 0x0 ;  /* 0x00000000002e7882 */ /* 0x000fe20000000000 */
[----:B------:R-:W-:Y:S01]  /*26570*/  UMOV UR47, 0x8400010 ;  /* 0x08400010002f7882 */ /* 0x000fe20000000000 */
[----:B------:R1:W-:Y:S01]  /*26580*/  UTCHMMA tmem[UR16], gdesc[UR38], tmem[UR8], tmem[UR42], idesc[UR43], UPT ;  /* 0x00ff2a26100079ea */ /* 0x0003e2000b800008 */
        /* <DEDUP_REMOVED lines=8> */
[----:B------:R-:W-:Y:S01]  /*26610*/  UMOV UR4, UR6 ;  /* 0x0000000600047c82 */ /* 0x000fe20008000000 */
[----:B------:R-:W-:Y:S01]  /*26620*/  UMOV UR5, URZ ;  /* 0x000000ff00057c82 */ /* 0x000fe20008000000 */
[----:B------:R1:W-:Y:S01]  /*26630*/  UTCHMMA tmem[UR25], gdesc[UR26], tmem[UR8], tmem[UR48], idesc[UR49], UPT ;  /* 0x00ff301a190079ea */ /* 0x0003e2000b800008 */
[----:B------:R-:W-:Y:S01]  /*26640*/  UMOV UR54, 0x0 ;  /* 0x0000000000367882 */ /* 0x000fe20000000000 */
[----:B------:R-:W-:Y:S01]  /*26650*/  UMOV UR55, 0x8400010 ;  /* 0x0840001000377882 */ /* 0x000fe20000000000 */
[----:B------:R1:W-:Y:S01]  /*26660*/  UTCHMMA tmem[UR30], gdesc[UR28], tmem[UR8], tmem[UR50], idesc[UR51], UPT ;  /* 0x00ff321c1e0079ea */ /* 0x0003e2000b800008 */
[----:B------:R-:W-:Y:S01]  /*26670*/  UMOV UR4, UR4 ;  /* 0x0000000400047c82 */ /* 0x000fe20008000000 */
[----:B------:R1:W-:Y:S01]  /*26680*/  UTCHMMA tmem[UR31], gdesc[UR32], tmem[UR8], tmem[UR52], idesc[UR53], UPT ;  /* 0x00ff34201f0079ea */ /* 0x0003e2000b800008 */
[----:B------:R1:W-:Y:S01]  /*26690*/  UTCHMMA tmem[UR36], gdesc[UR34], tmem[UR8], tmem[UR54], idesc[UR55], UPT ;  /* 0x00ff3622240079ea */ /* 0x0003e2000b800008 */
[----:B------:R1:W-:Y:S01]  /*266a0*/  UTCBAR [UR4], URZ ;  /* 0x000000ff040073e9 */ /* 0x0003e200080000ff */
[----:B------:R-:W-:Y:S01]  /*266b0*/  NOP ;  /* 0x0000000000007918 */ /* 0x000fe20000000000 */
.L_x_7:
[----:B------:R2:W-:Y:S01]  /*266c0*/  STL [R1+0x2b4], RZ ;  /* 0x0002b4ff01007387 */ /* 0x0005e20000100800 */
[----:B-1----:R-:W-:Y:S01]  /*266d0*/  UMOV UR4, URZ ;  /* 0x000000ff00047c82 */ /* 0x002fe20008000000 */
[----:B------:R-:W-:Y:S01]  /*266e0*/  UMOV UR14, UR7 ;  /* 0x00000007000e7c82 */ /* 0x000fe20008000000 */
[----:B------:R-:W-:Y:S01]  /*266f0*/  UMOV UR15, UR13 ;  /* 0x0000000d000f7c82 */ /* 0x000fe20008000000 */
[----:B-----5:R-:W-:Y:S01]  /*26700*/  IMAD.SHL.U32 R72, R70, 0x80, RZ ;  /* 0x0000008046487824 */ /* 0x020fe200078e00ff */
[----:B------:R-:W-:Y:S06]  /*26710*/  @!P3 BRA `(.L_x_8) ;  /* 0x000001580084b947 */ /* 0x000fec0003800000 */
[----:B------:R-:W-:Y:S01]  /*26720*/  SHF.R.S32.HI R69, RZ, 0x1f, R71 ;  /* 0x0000001fff457819 */ /* 0x000fe20000011447 */
[C---:B------:R-:W-:Y:S01]  /*26730*/  IMAD.SHL.U32 R70, R71.reuse, 0x2, RZ ;  /* 0x0000000247467824 */ /* 0x040fe200078e00ff */
[----:B0-----:R-:W-:Y:S01]  /*26740*/  SHF.R.S32.HI R4, RZ, 0x1f, R72 ;  /* 0x0000001fff047819 */ /* 0x001fe20000011448 */
[----:B------:R-:W-:Y:S01]  /*26750*/  UIADD3.64 UR22, UPT, UPT, UR14, 0x2, URZ ;  /* 0x000000020e167897 */ /* 0x000fe2000fffe0ff */
[----:B------:R-:W-:Y:S01]  /*26760*/  SHF.L.U64.HI R69, R71, 0x1, R69 ;  /* 0x0000000147457819 */ /* 0x000fe20000010245 */
[----:B------:R-:W-:Y:S01]  /*26770*/  UIADD3.64 UR24, UPT, UPT, UR14, 0x4, URZ ;  /* 0x000000040e187897 */ /* 0x000fe2000fffe0ff */
[C---:B------:R-:W-:Y:S01]  /*26780*/  SHF.L.U64.HI R71, R72.reuse, 0x1, R4 ;  /* 0x0000000148477819 */ /* 0x040fe20000010204 */
[----:B------:R-:W-:Y:S01]  /*26790*/  IMAD.SHL.U32 R72, R72, 0x2, RZ ;  /* 0x0000000248487824 */ /* 0x000fe200078e00ff */
[----:B------:R-:W-:Y:S02]  /*267a0*/  UIADD3.64 UR26, UPT, UPT, UR14, 0x7fe, URZ ;  /* 0x000007fe0e1a7897 */ /* 0x000fe4000fffe0ff */
[----:B------:R-:W-:-:S02]  /*267b0*/  UIADD3.64 UR28, UPT, UPT, UR14, 0x800, URZ ;  /* 0x000008000e1c7897 */ /* 0x000fc4000fffe0ff */
[----:B------:R-:W-:Y:S02]  /*267c0*/  UIADD3.64 UR30, UPT, UPT, UR14, 0x802, URZ ;  /* 0x000008020e1e7897 */ /* 0x000fe4000fffe0ff */
[----:B------:R-:W-:Y:S01]  /*267d0*/  UIADD3.64 UR32, UPT, UPT, UR14, 0x804, URZ ;  /* 0x000008040e207897 */ /* 0x000fe2000fffe0ff */
[----:B------:R-:W-:Y:S01]  /*267e0*/  UMOV UR18, 0x1 ;  /* 0x0000000100127882 */ /* 0x000fe20000000000 */
[----:B------:R-:W-:-:S10]  /*267f0*/  UMOV UR5, URZ ;  /* 0x000000ff00057c82 */ /* 0x000fd40008000000 */
.L_x_11:
[----:B------:R-:W3:Y:S01]  /*26800*/  LDL.LU R4, [R1+0x2b4] ;  /* 0x0002b40001047983 */ /* 0x000ee20000300800 */
[----:B------:R-:W0:Y:S03]  /*26810*/  LDC R40, c[0x0][0x3a0] ;  /* 0x0000e800ff287b82 */ /* 0x000e260000000800 */
[----:B------:R1:W-:Y:S04]  /*26820*/  STL [R1+0x1394], R43 ;  /* 0x0013942b01007387 */ /* 0x0003e80000100800 */
[----:B-1----:R-:W4:Y:S04]  /*26830*/  LDL.LU R43, [R1+0xac0] ;  /* 0x000ac000012b7983 */ /* 0x002f280000300800 */
        /* <DEDUP_REMOVED lines=32> */
[----:B-12---:R-:W2:Y:S04]  /*26a40*/  LDL.LU R60, [R1+0xabc] ;  /* 0x000abc00013c7983 */ /* 0x006ea80000300800 */
[----:B------:R-:W-:Y:S04]  /*26a50*/  STL [R1+0x1318], R80 ;  /* 0x0013185001007387 */ /* 0x000fe80000100800 */
[----:B------:R-:W-:Y:S04]  /*26a60*/  STL [R1+0x1314], R61 ;  /* 0x0013143d01007387 */ /* 0x000fe80000100800 */
[----:B------:R-:W-:Y:S04]  /*26a70*/  STL [R1+0x1310], R79 ;  /* 0x0013104f01007387 */ /* 0x000fe80000100800 */
[----:B------:R1:W-:Y:S04]  /*26a80*/  STL [R1+0x130c], R62 ;  /* 0x00130c3e01007387 */ /* 0x0003e80000100800 */
[----:B-1----:R-:W2:Y:S04]  /*26a90*/  LDL.LU R62, [R1+0xac8] ;  /* 0x000ac800013e7983 */ /* 0x002ea80000300800 */
[----:B------:R-:W-:Y:S04]  /*26aa0*/  STL [R1+0x1308], R78 ;  /* 0x0013084e01007387 */ /* 0x000fe80000100800 */
[----:B------:R-:W-:Y:S04]  /*26ab0*/  STL [R1+0x1304], R63 ;  /* 0x0013043f01007387 */ /* 0x000fe80000100800 */
[----:B------:R-:W-:Y:S04]  /*26ac0*/  STL [R1+0x1300], R77 ;  /* 0x0013004d01007387 */ /* 0x000fe80000100800 */
[----:B------:R-:W-:Y:S01]  /*26ad0*/  STL [R1+0x12fc], R64 ;  /* 0x0012fc4001007387 */ /* 0x000fe20000100800 */
[----:B-----5:R-:W-:-:S03]  /*26ae0*/  IADD3 R3, P5, PT, R3, R72, RZ ;  /* 0x0000004803037210 */ /* 0x020fc60007fbe0ff */
[----:B------:R-:W-:Y:S04]  /*26af0*/  STL [R1+0x12f8], R76 ;  /* 0x0012f84c01007387 */ /* 0x000fe80000100800 */
[----:B------:R-:W-:Y:S04]  /*26b00*/  STL [R1+0x12f4], R65 ;  /* 0x0012f44101007387 */ /* 0x000fe80000100800 */
[----:B------:R-:W-:Y:S04]  /*26b10*/  STL [R1+0x12f0], R75 ;  /* 0x0012f04b01007387 */ /* 0x000fe80000100800 */
[----:B------:R-:W-:Y:S04]  /*26b20*/  STL [R1+0x12ec], R66 ;  /* 0x0012ec4201007387 */ /* 0x000fe80000100800 */
[----:B------:R-:W-:Y:S01]  /*26b30*/  STL [R1+0x12e8], R74 ;  /* 0x0012e84a01007387 */ /* 0x000fe20000100800 */
[----:B------:R-:W-:-:S03]  /*26b40*/  IMAD.X R2, R2, 0x1, R71, P5 ;  /* 0x0000000102027824 */ /* 0x000fc600028e0647 */
[----:B------:R-:W-:Y:S04]  /*26b50*/  STL [R1+0x12e4], R67 ;  /* 0x0012e44301007387 */ /* 0x000fe80000100800 */
[----:B------:R-:W-:Y:S04]  /*26b60*/  STL [R1+0x12e0], R73 ;  /* 0x0012e04901007387 */ /* 0x000fe80000100800 */
[----:B------:R-:W-:Y:S01]  /*26b70*/  STL [R1+0x12dc], R70 ;  /* 0x0012dc4601007387 */ /* 0x000fe20000100800 */
[----:B------:R-:W-:-:S03]  /*26b80*/  PRMT R41, RZ, 0x7610, R41 ;  /* 0x00007610ff297816 */ /* 0x000fc60000000029 */
[----:B------:R-:W-:Y:S04]  /*26b90*/  STL [R1+0x12d8], R69 ;  /* 0x0012d84501007387 */ /* 0x000fe80000100800 */
[----:B------:R-:W-:Y:S04]  /*26ba0*/  STL [R1+0x12d4], R68 ;  /* 0x0012d44401007387 */ /* 0x000fe80000100800 */
[----:B------:R1:W-:Y:S01]  /*26bb0*/  STL [R1+0x12d0], R0 ;  /* 0x0012d00001007387 */ /* 0x0003e20000100800 */
[----:B------:R-:W-:Y:S01]  /*26bc0*/  PRMT R42, RZ, 0x7610, R42 ;  /* 0x00007610ff2a7816 */ /* 0x000fe2000000002a */
[----:B---3--:R-:W-:-:S04]  /*26bd0*/  VIADD R4, R4, 0x1 ;  /* 0x0000000104047836 */ /* 0x008fc80000000000 */
[----:B0-----:R-:W-:Y:S01]  /*26be0*/  IMAD R40, R4, -0x80, R40 ;  /* 0xffffff8004287824 */ /* 0x001fe200078e0228 */
[----:B------:R0:W-:Y:S04]  /*26bf0*/  STL [R1+0x2b4], R4 ;  /* 0x0002b40401007387 */ /* 0x0001e80000100800 */
[C---:B------:R-:W-:Y:S01]  /*26c00*/  ISETP.GT.AND P3, PT, R40.reuse, RZ, PT ;  /* 0x000000ff2800720c */ /* 0x040fe20003f64270 */
[----:B------:R-:W3:Y:S01]  /*26c10*/  LDL.LU R45, [R1+0xacc] ;  /* 0x000acc00012d7983 */ /* 0x000ee20000300800 */
[----:B------:R-:W-:Y:S02]  /*26c20*/  ISETP.GT.AND P4, PT, R40, 0x1, PT ;  /* 0x000000012800780c */ /* 0x000fe40003f84270 */
[----:B----4-:R-:W-:Y:S01]  /*26c30*/  IADD3 R43, P1, PT, R43, R72, RZ ;  /* 0x000000482b2b7210 */ /* 0x010fe20007f3e0ff */
[----:B-1----:R-:W4:Y:S04]  /*26c40*/  LDL.LU R0, [R1+0xad0] ;  /* 0x000ad00001007983 */ /* 0x002f280000300800 */
[----:B------:R-:W3:Y:S04]  /*26c50*/  LDL.LU R46, [R1+0xad8] ;  /* 0x000ad800012e7983 */ /* 0x000ee80000300800 */
[----:B0-----:R-:W-:Y:S01]  /*26c60*/  @P3 IMAD.MOV.U32 R4, RZ, RZ, R3 ;  /* 0x000000ffff043224 */ /* 0x001fe200078e0003 */
[----:B------:R-:W-:Y:S01]  /*26c70*/  STL [R1+0xac0], R43 ;  /* 0x000ac02b01007387 */ /* 0x000fe20000100800 */
[----:B------:R-:W-:-:S05]  /*26c80*/  @P3 IMAD.MOV.U32 R5, RZ, RZ, R2 ;  /* 0x000000ffff053224 */ /* 0x000fca00078e0002 */
[----:B------:R0:W3:Y:S02]  /*26c90*/  @P3 LDG.E.U16 R41, desc[UR20][R4.64] ;  /* 0x0000001404293981 */ /* 0x0000e4000c1e1500 */
[----:B0-----:R-:W-:Y:S02]  /*26ca0*/  @P4 IMAD.MOV.U32 R4, RZ, RZ, R43 ;  /* 0x000000ffff044224 */ /* 0x001fe400078e002b */
[----:B--2---:R-:W-:Y:S01]  /*26cb0*/  IMAD.X R60, R60, 0x1, R71, P1 ;  /* 0x000000013c3c7824 */ /* 0x004fe200008e0647 */
[----:B------:R-:W-:-:S03]  /*26cc0*/  ISETP.GT.AND P1, PT, R40, 0x2, PT ;  /* 0x000000022800780c */ /* 0x000fc60003f24270 */
[----:B------:R-:W-:Y:S01]  /*26cd0*/  @P4 IMAD.MOV.U32 R5, RZ, RZ, R60 ;  /* 0x000000ffff054224 */ /* 0x000fe200078e003c */
[----:B------:R0:W-:Y:S04]  /*26ce0*/  STL [R1+0xabc], R60 ;  /* 0x000abc3c01007387 */ /* 0x0001e80000100800 */
[----:B------:R1:W2:Y:S04]  /*26cf0*/  @P4 LDG.E.U16 R42, desc[UR20][R4.64] ;  /* 0x00000014042a4981 */ /* 0x0002a8000c1e1500 */
[----:B0-----:R-:W2:Y:S01]  /*26d00*/  LDL.LU R60, [R1+0xadc] ;  /* 0x000adc00013c7983 */ /* 0x001ea20000300800 */
[----:B------:R-:W-:-:S05]  /*26d10*/  IADD3 R62, P5, PT, R62, R72, RZ ;  /* 0x000000483e3e7210 */ /* 0x000fca0007fbe0ff */
[----:B------:R0:W-:Y:S04]  /*26d20*/  STL [R1+0xac8], R62 ;  /* 0x000ac83e01007387 */ /* 0x0001e80000100800 */
[----:B------:R-:W2:Y:S04]  /*26d30*/  LDL.LU R43, [R1+0xae0] ;  /* 0x000ae000012b7983 */ /* 0x000ea80000300800 */
[----:B------:R-:W2:Y:S01]  /*26d40*/  LDL.LU R5, [R1+0xac4] ;  /* 0x000ac40001057983 */ /* 0x000ea20000300800 */
[----:B------:R-:W-:Y:S01]  /*26d50*/  ISETP.GT.AND P3, PT, R40, 0x3, PT ;  /* 0x000000032800780c */ /* 0x000fe20003f64270 */
[----:B-1----:R-:W-:Y:S01]  /*26d60*/  @P1 IMAD.MOV.U32 R4, RZ, RZ, R62 ;  /* 0x000000ffff041224 */ /* 0x002fe200078e003e */
[----:B------:R-:W-:-:S02]  /*26d70*/  PRMT R39, RZ, 0x7610, R39 ;  /* 0x00007610ff277816 */ /* 0x000fc40000000027 */
[----:B------:R-:W-:Y:S02]  /*26d80*/  PRMT R38, RZ, 0x7610, R38 ;  /* 0x00007610ff267816 */ /* 0x000fe40000000026 */
[----:B----4-:R-:W-:-:S05]  /*26d90*/  IADD3 R0, P4, PT, R0, R72, RZ ;  /* 0x0000004800007210 */ /* 0x010fca0007f9e0ff */
[--C-:B---3--:R-:W-:Y:S01]  /*26da0*/  IMAD.X R45, R45, 0x1, R71.reuse, P4 ;  /* 0x000000012d2d7824 */ /* 0x108fe200020e0647 */
[----:B------:R-:W-:Y:S01]  /*26db0*/  STL [R1+0xad0], R0 ;  /* 0x000ad00001007387 */ /* 0x000fe20000100800 */
[----:B--2---:R-:W-:Y:S01]  /*26dc0*/  IMAD.X R5, R5, 0x1, R71, P5 ;  /* 0x0000000105057824 */ /* 0x004fe200028e0647 */
[----:B------:R-:W-:-:S04]  /*26dd0*/  IADD3 R46, P5, PT, R46, R72, RZ ;  /* 0x000000482e2e7210 */ /* 0x000fc80007fbe0ff */
[----:B------:R1:W-:Y:S04]  /*26de0*/  STL [R1+0xac4], R5 ;  /* 0x000ac40501007387 */ /* 0x0003e80000100800 */
[----:B------:R2:W5:Y:S04]  /*26df0*/  @P1 LDG.E.U16 R39, desc[UR20][R4.64] ;  /* 0x0000001404271981 */ /* 0x000568000c1e1500 */
[----:B0-----:R-:W3:Y:S04]  /*26e00*/  LDL.LU R62, [R1+0xae8] ;  /* 0x000ae800013e7983 */ /* 0x001ee80000300800 */
[----:B------:R0:W-:Y:S01]  /*26e10*/  STL [R1+0xacc], R45 ;  /* 0x000acc2d01007387 */ /* 0x0001e20000100800 */
[----:B--2---:R-:W-:-:S02]  /*26e20*/  @P3 IMAD.MOV.U32 R4, RZ, RZ, R0 ;  /* 0x000000ffff043224 */ /* 0x004fc400078e0000 */
[----:B-1----:R-:W-:-:S05]  /*26e30*/  @P3 IMAD.MOV.U32 R5, RZ, RZ, R45 ;  /* 0x000000ffff053224 */ /* 0x002fca00078e002d */
[----:B------:R1:W5:Y:S04]  /*26e40*/  @P3 LDG.E.U16 R38, desc[UR20][R4.64] ;  /* 0x0000001404263981 */ /* 0x000368000c1e1500 */
[----:B0-----:R-:W2:Y:S04]  /*26e50*/  LDL.LU R45, [R1+0xaec] ;  /* 0x000aec00012d7983 */ /* 0x001ea80000300800 */
[----:B------:R0:W-:Y:S04]  /*26e60*/  STL [R1+0xad8], R46 ;  /* 0x000ad82e01007387 */ /* 0x0001e80000100800 */
[----:B------:R-:W4:Y:S04]  /*26e70*/  LDL.LU R0, [R1+0xaf0] ;  /* 0x000af00001007983 */ /* 0x000f280000300800 */
[----:B------:R-:W2:Y:S01]  /*26e80*/  LDL.LU R5, [R1+0xad4] ;  /* 0x000ad40001057983 */ /* 0x000ea20000300800 */
[----:B------:R-:W-:-:S02]  /*26e90*/  ISETP.GT.AND P4, PT, R40, 0x4, PT ;  /* 0x000000042800780c */ /* 0x000fc40003f84270 */
[----:B------:R-:W-:Y:S02]  /*26ea0*/  ISETP.GT.AND P1, PT, R40, 0x5, PT ;  /* 0x000000052800780c */ /* 0x000fe40003f24270 */
[----:B------:R-:W-:Y:S02]  /*26eb0*/  IADD3 R43, P3, PT, R43, R72, RZ ;  /* 0x000000482b2b7210 */ /* 0x000fe40007f7e0ff */
[----:B------:R-:W-:-:S03]  /*26ec0*/  PRMT R37, RZ, 0x7610, R37 ;  /* 0x00007610ff257816 */ /* 0x000fc60000000025 */
[----:B------:R-:W-:-:S04]  /*26ed0*/  IMAD.X R60, R60, 0x1, R71, P3 ;  /* 0x000000013c3c7824 */ /* 0x000fc800018e0647 */
[----:B-1----:R-:W-:Y:S01]  /*26ee0*/  @P4 IMAD.MOV.U32 R4, RZ, RZ, R46 ;  /* 0x000000ffff044224 */ /* 0x002fe200078e002e */
[----:B------:R-:W-:Y:S01]  /*26ef0*/  STL [R1+0xae0], R43 ;  /* 0x000ae02b01007387 */ /* 0x000fe20000100800 */
[----:B------:R-:W-:Y:S01]  /*26f00*/  PRMT R6, RZ, 0x7610, R6 ;  /* 0x00007610ff067816 */ /* 0x000fe20000000006 */
[----:B--2---:R-:W-:Y:S01]  /*26f10*/  IMAD.X R5, R5, 0x1, R71, P5 ;  /* 0x0000000105057824 */ /* 0x004fe200028e0647 */
[----:B---3--:R-:W-:-:S04]  /*26f20*/  IADD3 R62, P5, PT, R62, R72, RZ ;  /* 0x000000483e3e7210 */ /* 0x008fc80007fbe0ff */
        /* <DEDUP_REMOVED lines=9> */
[----:B------:R-:W2:Y:S04]  /*26fc0*/  LDL.LU R43, [R1+0xb00] ;  /* 0x000b0000012b7983 */ /* 0x000ea80000300800 */
[----:B------:R-:W2:Y:S01]  /*26fd0*/  LDL.LU R5, [R1+0xae4] ;  /* 0x000ae40001057983 */ /* 0x000ea20000300800 */
[----:B------:R-:W-:-:S02]  /*26fe0*/  ISETP.GT.AND P3, PT, R40, 0x6, PT ;  /* 0x000000062800780c */ /* 0x000fc40003f64270 */
[----:B------:R-:W-:Y:S02]  /*26ff0*/  ISETP.GT.AND P4, PT, R40, 0x7, PT ;  /* 0x000000072800780c */ /* 0x000fe40003f84270 */
[----:B----4-:R-:W-:Y:S02]  /*27000*/  IADD3 R0, P1, PT, R0, R72, RZ ;  /* 0x0000004800007210 */ /* 0x010fe40007f3e0ff */
        /* <DEDUP_REMOVED lines=285> */
[----:B-1----:R-:W-:Y:S01]  /*281e0*/  @P3 IMAD.MOV.U32 R5, RZ, RZ, R60 ;  /* 0x000000ffff053224 */ /* 0x002fe200078e003c */
[----:B------:R-:W2:Y:S04]  /*281f0*/  LDL.LU R43, [R1+0xb60] ;  /* 0x000b6000012b7983 */ /* 0x000ea80000300800 */
[----:B------:R1:W-:Y:S04]  /*28200*/  STL [R1+0xb4c], R62 ;  /* 0x000b4c3e01007387 */ /* 0x0003e80000100800 */
[----:B0-----:R-:W2:Y:S04]  /*28210*/  LDL.LU R60, [R1+0xb64] ;  /* 0x000b6400013c7983 */ /* 0x001ea80000300800 */
[----:B------:R0:W5:Y:S04]  /*28220*/  @P3 LDG.E.U16 R23, desc[UR20][R4.64] ;  /* 0x0000001404173981 */ /* 0x000168000c1e1500 */
[----:B------:R-:W2:Y:S01]  /*28230*/  LDL.LU R5, [R1+0xb48] ;  /* 0x000b480001057983 */ /* 0x000ea20000300800 */
[----:B------:R-:W-:-:S02]  /*28240*/  ISETP.GT.AND P4, PT, R40, 0x22, PT ;  /* 0x000000222800780c */ /* 0x000fc40003f84270 */
[----:B------:R-:W-:Y:S02]  /*28250*/  ISETP.GT.AND P1, PT, R40, 0x23, PT ;  /* 0x000000232800780c */ /* 0x000fe40003f24270 */
[----:B----4-:R-:W-:Y:S02]  /*28260*/  IADD3 R0, P3, PT, R0, R72, RZ ;  /* 0x0000004800007210 */ /* 0x010fe40007f7e0ff */
[----:B------:R-:W-:-:S03]  /*28270*/  PRMT R21, RZ, 0x7610, R21 ;  /* 0x00007610ff157816 */ /* 0x000fc60000000015 */
[----:B------:R-:W-:-:S04]  /*28280*/  IMAD.X R45, R45, 0x1, R71, P3 ;  /* 0x000000012d2d7824 */ /* 0x000fc800018e0647 */
[----:B0-----:R-:W-:Y:S01]  /*28290*/  @P4 IMAD.MOV.U32 R4, RZ, RZ, R62 ;  /* 0x000000ffff044224 */ /* 0x001fe200078e003e */
[----:B------:R-:W-:Y:S01]  /*282a0*/  STL [R1+0xb54], R0 ;  /* 0x000b540001007387 */ /* 0x000fe20000100800 */
[----:B------:R-:W-:Y:S01]  /*282b0*/  PRMT R22, RZ, 0x7610, R22 ;  /* 0x00007610ff167816 */ /* 0x000fe20000000016 */
[----:B--2---:R-:W-:Y:S01]  /*282c0*/  IMAD.X R5, R5, 0x1, R71, P5 ;  /* 0x0000000105057824 */ /* 0x004fe200028e0647 */
[----:B---3--:R-:W-:-:S04]  /*282d0*/  IADD3 R46, P5, PT, R46, R72, RZ ;  /* 0x000000482e2e7210 */ /* 0x008fc80007fbe0ff */
[----:B------:R0:W-:Y:S04]  /*282e0*/  STL [R1+0xb48], R5 ;  /* 0x000b480501007387 */ /* 0x0001e80000100800 */
[----:B------:R2:W5:Y:S04]  /*282f0*/  @P4 LDG.E.U16 R21, desc[UR20][R4.64] ;  /* 0x0000001404154981 */ /* 0x000568000c1e1500 */
[----:B-1----:R-:W3:Y:S01]  /*28300*/  LDL.LU R62, [R1+0xb6c] ;  /* 0x000b6c00013e7983 */ /* 0x002ee20000300800 */
[----:B--2---:R-:W-:Y:S02]  /*28310*/  @P1 IMAD.MOV.U32 R4, RZ, RZ, R0 ;  /* 0x000000ffff041224 */ /* 0x004fe400078e0000 */
[----:B0-----:R-:W-:Y:S01]  /*28320*/  @P1 IMAD.MOV.U32 R5, RZ, RZ, R45 ;  /* 0x000000ffff051224 */ /* 0x001fe200078e002d */
[----:B------:R0:W-:Y:S04]  /*28330*/  STL [R1+0xb50], R45 ;  /* 0x000b502d01007387 */ /* 0x0001e80000100800 */
[----:B------:R1:W5:Y:S04]  /*28340*/  @P1 LDG.E.U16 R22, desc[UR20][R4.64] ;  /* 0x0000001404161981 */ /* 0x000368000c1e1500 */
[----:B0-----:R-:W2:Y:S04]  /*28350*/  LDL.LU R45, [R1+0xb70] ;  /* 0x000b7000012d7983 */ /* 0x001ea80000300800 */
[----:B------:R0:W-:Y:S01]  /*28360*/  STL [R1+0xb5c], R46 ;  /* 0x000b5c2e01007387 */ /* 0x0001e20000100800 */
[----:B-1----:R-:W-:-:S03]  /*28370*/  IMAD.MOV.U32 R5, RZ, RZ, R46 ;  /* 0x000000ffff057224 */ /* 0x002fc600078e002e */
[----:B------:R-:W4:Y:S04]  /*28380*/  LDL.LU R0, [R1+0xb74] ;  /* 0x000b740001007983 */ /* 0x000f280000300800 */
[----:B0-----:R-:W2:Y:S04]  /*28390*/  LDL.LU R46, [R1+0x139c] ;  /* 0x00139c00012e7983 */ /* 0x001ea80000300800 */
[----:B------:R-:W2:Y:S01]  /*283a0*/  LDL.LU R4, [R1+0xb58] ;  /* 0x000b580001047983 */ /* 0x000ea20000300800 */
[----:B------:R-:W-:Y:S02]  /*283b0*/  ISETP.GT.AND P3, PT, R40, 0x24, PT ;  /* 0x000000242800780c */ /* 0x000fe40003f64270 */
[----:B------:R-:W-:-:S05]  /*283c0*/  IADD3 R60, P1, PT, R60, R72, RZ ;  /* 0x000000483c3c7210 */ /* 0x000fca0007f3e0ff */
[----:B------:R-:W-:Y:S01]  /*283d0*/  STL [R1+0xb64], R60 ;  /* 0x000b643c01007387 */ /* 0x000fe20000100800 */
[----:B------:R-:W-:Y:S01]  /*283e0*/  PRMT R44, RZ, 0x7610, R44 ;  /* 0x00007610ff2c7816 */ /* 0x000fe2000000002c */
[----:B--2---:R-:W-:-:S05]  /*283f0*/  IMAD.X R4, R4, 0x1, R71, P5 ;  /* 0x0000000104047824 */ /* 0x004fca00028e0647 */
[-C--:B------:R-:W-:Y:S01]  /*28400*/  @P3 LOP3.LUT R5, R5, R4.reuse, RZ, 0x3c, !PT ;  /* 0x0000000405053212 */ /* 0x080fe200078e3cff */
[----:B------:R0:W-:Y:S03]  /*28410*/  STL [R1+0xb58], R4 ;  /* 0x000b580401007387 */ /* 0x0001e60000100800 */
[----:B0-----:R-:W-:-:S04]  /*28420*/  @P3 LOP3.LUT R4, R5, R4, RZ, 0x3c, !PT ;  /* 0x0000000405043212 */ /* 0x001fc800078e3cff */
[----:B------:R-:W-:-:S05]  /*28430*/  @P3 LOP3.LUT R5, R5, R4, RZ, 0x3c, !PT ;  /* 0x0000000405053212 */ /* 0x000fca00078e3cff */
[----:B------:R0:W2:Y:S01]  /*28440*/  @P3 LDG.E.U16 R44, desc[UR20][R4.64] ;  /* 0x00000014042c3981 */ /* 0x0000a2000c1e1500 */
[----:B------:R-:W-:Y:S01]  /*28450*/  ISETP.GT.AND P4, PT, R40, 0x25, PT ;  /* 0x000000252800780c */ /* 0x000fe20003f84270 */
[----:B------:R-:W-:-:S04]  /*28460*/  IMAD.X R43, R43, 0x1, R71, P1 ;  /* 0x000000012b2b7824 */ /* 0x000fc800008e0647 */
[----:B0-----:R-:W-:Y:S02]  /*28470*/  IMAD.MOV.U32 R4, RZ, RZ, R43 ;  /* 0x000000ffff047224 */ /* 0x001fe400078e002b */
[----:B------:R-:W-:-:S06]  /*28480*/  IMAD.MOV.U32 R5, RZ, RZ, R60 ;  /* 0x000000ffff057224 */ /* 0x000fcc00078e003c */
[----:B------:R-:W-:-:S04]  /*28490*/  @P4 LOP3.LUT R5, R5, R4, RZ, 0x3c, !PT ;  /* 0x0000000405054212 */ /* 0x000fc800078e3cff */
[C---:B------:R-:W-:Y:S02]  /*284a0*/  @P4 LOP3.LUT R4, R5.reuse, R4, RZ, 0x3c, !PT ;  /* 0x0000000405044212 */ /* 0x040fe400078e3cff */
[----:B------:R-:W-:Y:S02]  /*284b0*/  PRMT R93, RZ, 0x7610, R93 ;  /* 0x00007610ff5d7816 */ /* 0x000fe4000000005d */
[----:B---3--:R-:W-:Y:S02]  /*284c0*/  IADD3 R62, P5, PT, R62, R72, RZ ;  /* 0x000000483e3e7210 */ /* 0x008fe40007fbe0ff */
[----:B------:R-:W-:-:S05]  /*284d0*/  @P4 LOP3.LUT R5, R5, R4, RZ, 0x3c, !PT ;  /* 0x0000000405054212 */ /* 0x000fca00078e3cff */
[----:B------:R0:W3:Y:S04]  /*284e0*/  @P4 LDG.E.U16 R93, desc[UR20][R4.64] ;  /* 0x00000014045d4981 */ /* 0x0000e8000c1e1500 */
[----:B--2---:R1:W-:Y:S04]  /*284f0*/  STL [R1+0xb4], R44 ;  /* 0x0000b42c01007387 */ /* 0x0043e80000100800 */
[----:B-1----:R-:W2:Y:S04]  /*28500*/  LDL.LU R44, [R1+0x1398] ;  /* 0x00139800012c7983 */ /* 0x002ea80000300800 */
[----:B------:R1:W-:Y:S04]  /*28510*/  STL [R1+0xb60], R43 ;  /* 0x000b602b01007387 */ /* 0x0003e80000100800 */
[----:B-1----:R-:W2:Y:S04]  /*28520*/  LDL.LU R43, [R1+0x1394] ;  /* 0x00139400012b7983 */ /* 0x002ea80000300800 */
[----:B------:R-:W2:Y:S04]  /*28530*/  LDL.LU R60, [R1+0xb7c] ;  /* 0x000b7c00013c7983 */ /* 0x000ea80000300800 */
[----:B------:R-:W-:Y:S04]  /*28540*/  STL [R1+0xb6c], R62 ;  /* 0x000b6c3e01007387 */ /* 0x000fe80000100800 */
[----:B------:R-:W2:Y:S01]  /*28550*/  LDL.LU R4, [R1+0xb68] ;  /* 0x000b680001047983 */ /* 0x000ea20000300800 */
[----:B------:R-:W-:Y:S01]  /*28560*/  ISETP.GT.AND P1, PT, R40, 0x26, PT ;  /* 0x000000262800780c */ /* 0x000fe20003f24270 */
[----:B0-----:R-:W-:Y:S01]  /*28570*/  IMAD.MOV.U32 R5, RZ, RZ, R62 ;  /* 0x000000ffff057224 */ /* 0x001fe200078e003e */
[----:B----4-:R-:W-:Y:S01]  /*28580*/  IADD3 R0, P4, PT, R0, R72, RZ ;  /* 0x0000004800007210 */ /* 0x010fe20007f9e0ff */
[----:B---3--:R0:W-:Y:S04]  /*28590*/  STL [R1+0xb0], R93 ;  /* 0x0000b05d01007387 */ /* 0x0081e80000100800 */
[----:B0-----:R-:W3:Y:S04]  /*285a0*/  LDL.LU R93, [R1+0xb80] ;  /* 0x000b8000015d7983 */ /* 0x001ee80000300800 */
[----:B------:R-:W4:Y:S04]  /*285b0*/  LDL.LU R62, [R1+0xb84] ;  /* 0x000b8400013e7983 */ /* 0x000f280000300800 */
[----:B------:R-:W-:Y:S01]  /*285c0*/  STL [R1+0xb74], R0 ;  /* 0x000b740001007387 */ /* 0x000fe20000100800 */
[----:B--2---:R-:W-:Y:S01]  /*285d0*/  PRMT R44, RZ, 0x7610, R44 ;  /* 0x00007610ff2c7816 */ /* 0x004fe2000000002c */
[----:B------:R-:W-:-:S05]  /*285e0*/  IMAD.X R4, R4, 0x1, R71, P5 ;  /* 0x0000000104047824 */ /* 0x000fca00028e0647 */
        /* <DEDUP_REMOVED lines=12> */
[----:B------:R-:W-:Y:S02]  /*286b0*/  IADD3 R60, P5, PT, R60, R72, RZ ;  /* 0x000000483c3c7210 */ /* 0x000fe40007fbe0ff */
        /* <DEDUP_REMOVED lines=12> */
[----:B---3--:R0:W-:Y:S01]  /*28780*/  STL [R1+0xa8], R92 ;  /* 0x0000a85c01007387 */ /* 0x0081e20000100800 */
[----:B------:R-:W-:-:S03]  /*28790*/  PRMT R46, RZ, 0x7610, R46 ;  /* 0x00007610ff2e7816 */ /* 0x000fc6000000002e */
[----:B0-----:R-:W3:Y:S04]  /*287a0*/  LDL.LU R92, [R1+0xb90] ;  /* 0x000b9000015c7983 */ /* 0x001ee80000300800 */
[----:B------:R-:W4:Y:S04]  /*287b0*/  LDL.LU R60, [R1+0xb94] ;  /* 0x000b9400013c7983 */ /* 0x000f280000300800 */
[----:B------:R-:W-:Y:S01]  /*287c0*/  STL [R1+0xb84], R62 ;  /* 0x000b843e01007387 */ /* 0x000fe20000100800 */
        /* <DEDUP_REMOVED lines=362> */
[----:B------:R1:W-:Y:S04]  /*29e70*/  STL [R1+0xc3c], R60 ;  /* 0x000c3c3c01007387 */ /* 0x0003e80000100800 */
[----:B------:R-:W2:Y:S01]  /*29e80*/  LDL.LU R4, [R1+0xc38] ;  /* 0x000c380001047983 */ /* 0x000ea20000300800 */
[----:B------:R-:W-:Y:S01]  /*29e90*/  ISETP.GT.AND P4, PT, R40, 0x40, PT ;  /* 0x000000402800780c */ /* 0x000fe20003f84270 */
[----:B0-----:R-:W-:Y:S01]  /*29ea0*/  IMAD.MOV.U32 R5, RZ, RZ, R60 ;  /* 0x000000ffff057224 */ /* 0x001fe200078e003c */
[----:B----4-:R-:W-:Y:S01]  /*29eb0*/  IADD3 R62, P3, PT, R62, R72, RZ ;  /* 0x000000483e3e7210 */ /* 0x010fe20007f7e0ff */
[----:B-1----:R-:W4:Y:S04]  /*29ec0*/  LDL.LU R60, [R1+0xc50] ;  /* 0x000c5000013c7983 */ /* 0x002f280000300800 */
[----:B---3--:R0:W-:Y:S01]  /*29ed0*/  STL [R1+0x48], R63 ;  /* 0x0000483f01007387 */ /* 0x0081e20000100800 */
[----:B------:R-:W-:-:S03]  /*29ee0*/  PRMT R58, RZ, 0x7610, R58 ;  /* 0x00007610ff3a7816 */ /* 0x000fc6000000003a */
[----:B0-----:R-:W3:Y:S04]  /*29ef0*/  LDL.LU R63, [R1+0xc54] ;  /* 0x000c5400013f7983 */ /* 0x001ee80000300800 */
        /* <DEDUP_REMOVED lines=26> */
[----:B---3--:R-:W-:Y:S01]  /*2a0a0*/  IADD3 R63, P1, PT, R63, R72, RZ ;  /* 0x000000483f3f7210 */ /* 0x008fe20007f3e0ff */
[----:B------:R0:W-:Y:S01]  /*2a0b0*/  STL [R1+0x40], R61 ;  /* 0x0000403d01007387 */ /* 0x0001e20000100800 */
[----:B------:R-:W-:-:S03]  /*2a0c0*/  PRMT R59, RZ, 0x7610, R59 ;  /* 0x00007610ff3b7816 */ /* 0x000fc6000000003b */
[----:B0-----:R-:W3:Y:S04]  /*2a0d0*/  LDL.LU R61, [R1+0xc60] ;  /* 0x000c6000013d7983 */ /* 0x001ee80000300800 */
[----:B------:R-:W3:Y:S04]  /*2a0e0*/  LDL.LU R0, [R1+0xc64] ;  /* 0x000c640001007983 */ /* 0x000ee80000300800 */
        /* <DEDUP_REMOVED lines=8> */
[----:B----4-:R-:W-:-:S04]  /*2a170*/  IMAD.X R60, R60, 0x1, R71, P1 ;  /* 0x000000013c3c7824 */ /* 0x010fc800008e0647 */
[----:B0-----:R-:W-:Y:S02]  /*2a180*/  IMAD.MOV.U32 R4, RZ, RZ, R60 ;  /* 0x000000ffff047224 */ /* 0x001fe400078e003c */
[----:B------:R-:W-:-:S06]  /*2a190*/  IMAD.MOV.U32 R5, RZ, RZ, R63 ;  /* 0x000000ffff057224 */ /* 0x000fcc00078e003f */
[----:B------:R-:W-:-:S04]  /*2a1a0*/  @P4 LOP3.LUT R5, R5, R4, RZ, 0x3c, !PT ;  /* 0x0000000405054212 */ /* 0x000fc800078e3cff */
[C---:B------:R-:W-:Y:S02]  /*2a1b0*/  @P4 LOP3.LUT R4, R5.reuse, R4, RZ, 0x3c, !PT ;  /* 0x0000000405044212 */ /* 0x040fe400078e3cff */
[----:B------:R-:W-:Y:S02]  /*2a1c0*/  PRMT R65, RZ, 0x7610, R65 ;  /* 0x00007610ff417816 */ /* 0x000fe40000000041 */
[----:B------:R-:W-:Y:S02]  /*2a1d0*/  IADD3 R62, P5, PT, R62, R72, RZ ;  /* 0x000000483e3e7210 */ /* 0x000fe40007fbe0ff */
[----:B------:R-:W-:-:S05]  /*2a1e0*/  @P4 LOP3.LUT R5, R5, R4, RZ, 0x3c, !PT ;  /* 0x0000000405054212 */ /* 0x000fca00078e3cff */
[----:B------:R0:W4:Y:S04]  /*2a1f0*/  @P4 LDG.E.U16 R65, desc[UR20][R4.64] ;  /* 0x0000001404414981 */ /* 0x000128000c1e1500 */
        /* <DEDUP_REMOVED lines=9> */
[----:B---3--:R-:W-:Y:S01]  /*2a290*/  IADD3 R0, P4, PT, R0, R72, RZ ;  /* 0x0000004800007210 */ /* 0x008fe20007f9e0ff */
[----:B-1----:R-:W3:Y:S04]  /*2a2a0*/  LDL.LU R62, [R1+0xc70] ;  /* 0x000c7000013e7983 */ /* 0x002ee80000300800 */
[----:B----4-:R0:W-:Y:S01]  /*2a2b0*/  STL [R1+0x38], R65 ;  /* 0x0000384101007387 */ /* 0x0101e20000100800 */
[----:B------:R-:W-:-:S03]  /*2a2c0*/  PRMT R80, RZ, 0x7610, R80 ;  /* 0x00007610ff507816 */ /* 0x000fc60000000050 */
[----:B0-----:R-:W4:Y:S04]  /*2a2d0*/  LDL.LU R65, [R1+0xc74] ;  /* 0x000c740001417983 */ /* 0x001f280000300800 */
        /* <DEDUP_REMOVED lines=12> */
[----:B------:R-:W-:Y:S02]  /*2a3a0*/  @P3 LOP3.LUT R4, R5, R4, RZ, 0x3c, !PT ;  /* 0x0000000405043212 */ /* 0x000fe400078e3cff */
        /* <DEDUP_REMOVED lines=61> */
[----:B------:R-:W-:Y:S02]  /*2a780*/  @P4 LOP3.LUT R4, R5, R4, RZ, 0x3c, !PT ;  /* 0x0000000405044212 */ /* 0x000fe400078e3cff */
        /* <DEDUP_REMOVED lines=88> */
[----:B------:R-:W-:Y:S01]  /*2ad10*/  IMAD.X R68, R68, 0x1, R71, P1 ;  /* 0x0000000144447824 */ /* 0x000fe200008e0647 */
[----:B------:R-:W-:Y:S02]  /*2ad20*/  PRMT R43, RZ, 0x7610, R43 ;  /* 0x00007610ff2b7816 */ /* 0x000fe4000000002b */
[----:B------:R-:W-:Y:S02]  /*2ad30*/  IADD3 R75, P5, PT, R75, R72, RZ ;  /* 0x000000484b4b7210 */ /* 0x000fe40007fbe0ff */
[----:B------:R-:W-:Y:S07]  /*2ad40*/  STL [R1+0xcb0], R68 ;  /* 0x000cb04401007387 */ /* 0x000fee0000100800 */
[----:B0-----:R-:W-:-:S02]  /*2ad50*/  @P4 IMAD.MOV.U32 R4, RZ, RZ, R67 ;  /* 0x000000ffff044224 */ /* 0x001fc400078e0043 */
[----:B------:R-:W-:-:S05]  /*2ad60*/  @P4 IMAD.MOV.U32 R5, RZ, RZ, R68 ;  /* 0x000000ffff054224 */ /* 0x000fca00078e0044 */
[----:B------:R0:W5:Y:S02]  /*2ad70*/  @P4 LDG.E.U16 R43, desc[UR20][R4.64] ;  /* 0x00000014042b4981 */ /* 0x000164000c1e1500 */
[----:B0-----:R-:W-:Y:S02]  /*2ad80*/  IMAD.MOV.U32 R5, RZ, RZ, R75 ;  /* 0x000000ffff057224 */ /* 0x001fe400078e004b */
[----:B--2---:R0:W-:Y:S04]  /*2ad90*/  STL [R1+0xc], R74 ;  /* 0x00000c4a01007387 */ /* 0x0041e80000100800 */
[----:B0-----:R-:W2:Y:S04]  /*2ada0*/  LDL.LU R74, [R1+0xccc] ;  /* 0x000ccc00014a7983 */ /* 0x001ea80000300800 */
[----:B------:R-:W2:Y:S04]  /*2adb0*/  LDL.LU R68, [R1+0xcd0] ;  /* 0x000cd00001447983 */ /* 0x000ea80000300800 */
[----:B------:R0:W-:Y:S04]  /*2adc0*/  STL [R1+0xcbc], R75 ;  /* 0x000cbc4b01007387 */ /* 0x0001e80000100800 */
[----:B------:R-:W2:Y:S04]  /*2add0*/  LDL.LU R67, [R1+0xcd4] ;  /* 0x000cd40001437983 */ /* 0x000ea80000300800 */
[----:B0-----:R-:W2:Y:S04]  /*2ade0*/  LDL.LU R75, [R1+0x12f0] ;  /* 0x0012f000014b7983 */ /* 0x001ea80000300800 */
[----:B------:R-:W2:Y:S01]  /*2adf0*/  LDL.LU R4, [R1+0xcb8] ;  /* 0x000cb80001047983 */ /* 0x000ea20000300800 */
[----:B------:R-:W-:-:S02]  /*2ae00*/  ISETP.GT.AND P1, PT, R40, 0x50, PT ;  /* 0x000000502800780c */ /* 0x000fc40003f24270 */
[----:B----4-:R-:W-:-:S05]  /*2ae10*/  IADD3 R0, P4, PT, R0, R72, RZ ;  /* 0x0000004800007210 */ /* 0x010fca0007f9e0ff */
        /* <DEDUP_REMOVED lines=9> */
[----:B---3--:R-:W-:Y:S01]  /*2aeb0*/  IMAD.X R69, R69, 0x1, R71, P4 ;  /* 0x0000000145457824 */ /* 0x008fe200020e0647 */
[----:B------:R-:W-:Y:S02]  /*2aec0*/  PRMT R44, RZ, 0x7610, R44 ;  /* 0x00007610ff2c7816 */ /* 0x000fe4000000002c */
[----:B------:R-:W-:Y:S02]  /*2aed0*/  IADD3 R74, P5, PT, R74, R72, RZ ;  /* 0x000000484a4a7210 */ /* 0x000fe40007fbe0ff */
[----:B------:R-:W-:Y:S07]  /*2aee0*/  STL [R1+0xcc0], R69 ;  /* 0x000cc04501007387 */ /* 0x000fee0000100800 */
[----:B0-----:R-:W-:-:S02]  /*2aef0*/  @P3 IMAD.MOV.U32 R4, RZ, RZ, R0 ;  /* 0x000000ffff043224 */ /* 0x001fc400078e0000 */
[----:B------:R-:W-:-:S05]  /*2af00*/  @P3 IMAD.MOV.U32 R5, RZ, RZ, R69 ;  /* 0x000000ffff053224 */ /* 0x000fca00078e0045 */
[----:B------:R0:W5:Y:S04]  /*2af10*/  @P3 LDG.E.U16 R44, desc[UR20][R4.64] ;  /* 0x00000014042c3981 */ /* 0x000168000c1e1500 */
[----:B--2---:R1:W-:Y:S04]  /*2af20*/  STL [R1+0x8], R66 ;  /* 0x0000084201007387 */ /* 0x0043e80000100800 */
[----:B-1----:R-:W2:Y:S04]  /*2af30*/  LDL.LU R66, [R1+0xcdc] ;  /* 0x000cdc0001427983 */ /* 0x002ea80000300800 */
[----:B------:R-:W3:Y:S04]  /*2af40*/  LDL.LU R69, [R1+0xce0] ;  /* 0x000ce00001457983 */ /* 0x000ee80000300800 */
[----:B------:R-:W-:Y:S04]  /*2af50*/  STL [R1+0xccc], R74 ;  /* 0x000ccc4a01007387 */ /* 0x000fe80000100800 */
[----:B------:R-:W4:Y:S04]  /*2af60*/  LDL.LU R0, [R1+0xce4] ;  /* 0x000ce40001007983 */ /* 0x000f280000300800 */
[----:B------:R-:W2:Y:S01]  /*2af70*/  LDL.LU R5, [R1+0xcc8] ;  /* 0x000cc80001057983 */ /* 0x000ea20000300800 */
[----:B------:R-:W-:-:S02]  /*2af80*/  ISETP.GT.AND P4, PT, R40, 0x52, PT ;  /* 0x000000522800780c */ /* 0x000fc40003f84270 */
[----:B------:R-:W-:-:S11]  /*2af90*/  PRMT R70, RZ, 0x7610, R70 ;  /* 0x00007610ff467816 */ /* 0x000fd60000000046 */
[----:B0-----:R-:W-:Y:S02]  /*2afa0*/  @P4 IMAD.MOV.U32 R4, RZ, RZ, R74 ;  /* 0x000000ffff044224 */ /* 0x001fe400078e004a */
[----:B--2---:R-:W-:-:S05]  /*2afb0*/  IMAD.X R5, R5, 0x1, R71, P5 ;  /* 0x0000000105057824 */ /* 0x004fca00028e0647 */
[----:B------:R0:W2:Y:S01]  /*2afc0*/  @P4 LDG.E.U16 R70, desc[UR20][R4.64] ;  /* 0x0000001404464981 */ /* 0x0000a2000c1e1500 */
[----:B------:R-:W-:Y:S02]  /*2afd0*/  ISETP.GT.AND P1, PT, R40, 0x53, PT ;  /* 0x000000532800780c */ /* 0x000fe40003f24270 */
[----:B------:R-:W-:-:S05]  /*2afe0*/  IADD3 R67, P3, PT, R67, R72, RZ ;  /* 0x0000004843437210 */ /* 0x000fca0007f7e0ff */
[----:B------:R-:W-:Y:S01]  /*2aff0*/  IMAD.X R68, R68, 0x1, R71, P3 ;  /* 0x0000000144447824 */ /* 0x000fe200018e0647 */
[----:B------:R-:W-:Y:S01]  /*2b000*/  STL [R1+0xcd4], R67 ;  /* 0x000cd44301007387 */ /* 0x000fe20000100800 */
[----:B------:R-:W-:Y:S02]  /*2b010*/  PRMT R45, RZ, 0x7610, R45 ;  /* 0x00007610ff2d7816 */ /* 0x000fe4000000002d */
[----:B------:R-:W-:Y:S01]  /*2b020*/  IADD3 R66, P5, PT, R66, R72, RZ ;  /* 0x0000004842427210 */ /* 0x000fe20007fbe0ff */
[----:B------:R1:W-:Y:S01]  /*2b030*/  STL [R1+0xcc8], R5 ;  /* 0x000cc80501007387 */ /* 0x0003e20000100800 */
[----:B0-----:R-:W-:-:S03]  /*2b040*/  @P1 IMAD.MOV.U32 R4, RZ, RZ, R67 ;  /* 0x000000ffff041224 */ /* 0x001fc600078e0043 */
[----:B------:R-:W-:Y:S01]  /*2b050*/  STL [R1+0xcd0], R68 ;  /* 0x000cd04401007387 */ /* 0x000fe20000100800 */
[----:B-1----:R-:W-:-:S05]  /*2b060*/  @P1 IMAD.MOV.U32 R5, RZ, RZ, R68 ;  /* 0x000000ffff051224 */ /* 0x002fca00078e0044 */
[----:B------:R0:W5:Y:S02]  /*2b070*/  @P1 LDG.E.U16 R45, desc[UR20][R4.64] ;  /* 0x00000014042d1981 */ /* 0x000164000c1e1500 */
[----:B0-----:R-:W-:Y:S02]  /*2b080*/  IMAD.MOV.U32 R5, RZ, RZ, R66 ;  /* 0x000000ffff057224 */ /* 0x001fe400078e0042 */
[----:B--2---:R0:W-:Y:S04]  /*2b090*/  STL [R1+0x4], R70 ;  /* 0x0000044601007387 */ /* 0x0041e80000100800 */
[----:B0-----:R-:W2:Y:S04]  /*2b0a0*/  LDL.LU R70, [R1+0xcec] ;  /* 0x000cec0001467983 */ /* 0x001ea80000300800 */
[----:B------:R-:W2:Y:S04]  /*2b0b0*/  LDL.LU R74, [R1+0xce8] ;  /* 0x000ce800014a7983 */ /* 0x000ea80000300800 */
[----:B------:R0:W-:Y:S04]  /*2b0c0*/  STL [R1+0xcdc], R66 ;  /* 0x000cdc4201007387 */ /* 0x0001e80000100800 */
[----:B------:R-:W2:Y:S04]  /*2b0d0*/  LDL.LU R68, [R1+0xcf0] ;  /* 0x000cf00001447983 */ /* 0x000ea80000300800 */
        /* <DEDUP_REMOVED lines=12> */
[----:B------:R-:W2:Y:S01]  /*2b1a0*/  @P3 LDG.E.U16 R73, desc[UR20][R4.64] ;  /* 0x0000001404493981 */ /* 0x000ea2000c1e1500 */
[----:B---3--:R-:W-:-:S05]  /*2b1b0*/  IMAD.X R69, R69, 0x1, R71, P1 ;  /* 0x0000000145457824 */ /* 0x008fca00008e0647 */
[----:B------:R-:W-:Y:S01]  /*2b1c0*/  STL [R1+0xce0], R69 ;  /* 0x000ce04501007387 */ /* 0x000fe20000100800 */
[C---:B------:R-:W-:Y:S02]  /*2b1d0*/  ISETP.GT.AND P4, PT, R40.reuse, 0x55, PT ;  /* 0x000000552800780c */ /* 0x040fe40003f84270 */
[----:B------:R-:W-:Y:S02]  /*2b1e0*/  ISETP.GT.AND P1, PT, R40, 0x56, PT ;  /* 0x000000562800780c */ /* 0x000fe40003f24270 */
[----:B------:R-:W-:Y:S01]  /*2b1f0*/  PRMT R46, RZ, 0x7610, R46 ;  /* 0x00007610ff2e7816 */ /* 0x000fe2000000002e */
[----:B--2---:R0:W-:Y:S04]  /*2b200*/  STL [R1], R73 ;  /* 0x0000004901007387 */ /* 0x0041e80000100800 */
[----:B0-----:R-:W2:Y:S01]  /*2b210*/  LDL.LU R73, [R1+0xcfc] ;  /* 0x000cfc0001497983 */ /* 0x001ea20000300800 */
[----:B------:R-:W-:-:S03]  /*2b220*/  IADD3 R70, P5, PT, R70, R72, RZ ;  /* 0x0000004846467210 */ /* 0x000fc60007fbe0ff */
[----:B------:R-:W-:Y:S02]  /*2b230*/  @P4 IMAD.MOV.U32 R4, RZ, RZ, R0 ;  /* 0x000000ffff044224 */ /* 0x000fe400078e0000 */
[----:B------:R-:W-:Y:S01]  /*2b240*/  @P4 IMAD.MOV.U32 R5, RZ, RZ, R69 ;  /* 0x000000ffff054224 */ /* 0x000fe200078e0045 */
[----:B------:R-:W-:Y:S01]  /*2b250*/  ISETP.GT.AND P3, PT, R40, 0x57, PT ;  /* 0x000000572800780c */ /* 0x000fe20003f64270 */
[----:B------:R-:W-:Y:S01]  /*2b260*/  IMAD.X R74, R74, 0x1, R71, P5 ;  /* 0x000000014a4a7824 */ /* 0x000fe200028e0647 */
[----:B------:R-:W-:Y:S01]  /*2b270*/  PRMT R93, RZ, 0x7610, R93 ;  /* 0x00007610ff5d7816 */ /* 0x000fe2000000005d */
[----:B------:R-:W3:Y:S04]  /*2b280*/  LDL.LU R69, [R1+0xd00] ;  /* 0x000d000001457983 */ /* 0x000ee80000300800 */
[----:B------:R0:W5:Y:S01]  /*2b290*/  @P4 LDG.E.U16 R46, desc[UR20][R4.64] ;  /* 0x00000014042e4981 */ /* 0x000162000c1e1500 */
[----:B------:R-:W-:-:S03]  /*2b2a0*/  IADD3 R67, P4, PT, R67, R72, RZ ;  /* 0x0000004843437210 */ /* 0x000fc60007f9e0ff */
[----:B------:R1:W-:Y:S02]  /*2b2b0*/  STL [R1+0xcec], R70 ;  /* 0x000cec4601007387 */ /* 0x0003e40000100800 */
[----:B------:R-:W-:Y:S02]  /*2b2c0*/  IMAD.X R68, R68, 0x1, R71, P4 ;  /* 0x0000000144447824 */ /* 0x000fe400020e0647 */
[----:B------:R-:W4:Y:S01]  /*2b2d0*/  LDL.LU R0, [R1+0xd04] ;  /* 0x000d040001007983 */ /* 0x000f220000300800 */
[----:B0-----:R-:W-:Y:S02]  /*2b2e0*/  @P1 IMAD.MOV.U32 R4, RZ, RZ, R70 ;  /* 0x000000ffff041224 */ /* 0x001fe400078e0046 */
[----:B------:R-:W-:Y:S01]  /*2b2f0*/  @P1 IMAD.MOV.U32 R5, RZ, RZ, R74 ;  /* 0x000000ffff051224 */ /* 0x000fe200078e004a */
[----:B------:R-:W-:Y:S01]  /*2b300*/  STL [R1+0xcf4], R67 ;  /* 0x000cf44301007387 */ /* 0x000fe20000100800 */
[----:B------:R-:W-:-:S03]  /*2b310*/  PRMT R47, RZ, 0x7610, R47 ;  /* 0x00007610ff2f7816 */ /* 0x000fc6000000002f */
[----:B------:R0:W-:Y:S04]  /*2b320*/  STL [R1+0xce8], R74 ;  /* 0x000ce84a01007387 */ /* 0x0001e80000100800 */
[----:B------:R0:W5:Y:S04]  /*2b330*/  @P1 LDG.E.U16 R93, desc[UR20][R4.64] ;  /* 0x00000014045d1981 */ /* 0x000168000c1e1500 */
[----:B-1----:R-:W3:Y:S04]  /*2b340*/  LDL.LU R70, [R1+0xd0c] ;  /* 0x000d0c0001467983 */ /* 0x002ee80000300800 */
[----:B------:R1:W-:Y:S01]  /*2b350*/  STL [R1+0xcf0], R68 ;  /* 0x000cf04401007387 */ /* 0x0003e20000100800 */
[----:B0-----:R-:W-:-:S02]  /*2b360*/  @P3 IMAD.MOV.U32 R4, RZ, RZ, R67 ;  /* 0x000000ffff043224 */ /* 0x001fc400078e0043 */
[----:B------:R-:W-:Y:S01]  /*2b370*/  @P3 IMAD.MOV.U32 R5, RZ, RZ, R68 ;  /* 0x000000ffff053224 */ /* 0x000fe200078e0044 */
[----:B------:R-:W3:Y:S04]  /*2b380*/  LDL.LU R74, [R1+0xd08] ;  /* 0x000d0800014a7983 */ /* 0x000ee80000300800 */
[----:B------:R0:W5:Y:S01]  /*2b390*/  @P3 LDG.E.U16 R47, desc[UR20][R4.64] ;  /* 0x00000014042f3981 */ /* 0x000162000c1e1500 */
[----:B--2---:R-:W-:-:S05]  /*2b3a0*/  IADD3 R73, P5, PT, R73, R72, RZ ;  /* 0x0000004849497210 */ /* 0x004fca0007fbe0ff */
[----:B------:R2:W-:Y:S04]  /*2b3b0*/  STL [R1+0xcfc], R73 ;  /* 0x000cfc4901007387 */ /* 0x0005e80000100800 */
[----:B-1----:R-:W2:Y:S04]  /*2b3c0*/  LDL.LU R68, [R1+0xd10] ;  /* 0x000d100001447983 */ /* 0x002ea80000300800 */
[----:B------:R-:W2:Y:S04]  /*2b3d0*/  LDL.LU R67, [R1+0xd14] ;  /* 0x000d140001437983 */ /* 0x000ea80000300800 */
[----:B------:R-:W2:Y:S01]  /*2b3e0*/  LDL.LU R5, [R1+0xcf8] ;  /* 0x000cf80001057983 */ /* 0x000ea20000300800 */
[----:B------:R-:W-:-:S02]  /*2b3f0*/  ISETP.GT.AND P4, PT, R40, 0x58, PT ;  /* 0x000000582800780c */ /* 0x000fc40003f84270 */
[----:B----4-:R-:W-:-:S05]  /*2b400*/  IADD3 R0, P3, PT, R0, R72, RZ ;  /* 0x0000004800007210 */ /* 0x010fca0007f7e0ff */
[----:B------:R-:W-:Y:S06]  /*2b410*/  STL [R1+0xd04], R0 ;  /* 0x000d040001007387 */ /* 0x000fec0000100800 */
[----:B0-----:R-:W-:Y:S01]  /*2b420*/  @P4 IMAD.MOV.U32 R4, RZ, RZ, R73 ;  /* 0x000000ffff044224 */ /* 0x001fe200078e0049 */
[----:B------:R-:W-:Y:S01]  /*2b430*/  ISETP.GT.AND P1, PT, R40, 0x59, PT ;  /* 0x000000592800780c */ /* 0x000fe20003f24270 */
[----:B--2---:R-:W-:-:S05]  /*2b440*/  IMAD.X R5, R5, 0x1, R71, P5 ;  /* 0x0000000105057824 */ /* 0x004fca00028e0647 */
[----:B------:R0:W-:Y:S04]  /*2b450*/  STL [R1+0xcf8], R5 ;  /* 0x000cf80501007387 */ /* 0x0001e80000100800 */
[----:B------:R-:W2:Y:S01]  /*2b460*/  LDL.LU R73, [R1+0xd1c] ;  /* 0x000d1c0001497983 */ /* 0x000ea20000300800 */
[----:B------:R-:W-:Y:S01]  /*2b470*/  PRMT R92, RZ, 0x7610, R92 ;  /* 0x00007610ff5c7816 */ /* 0x000fe2000000005c */
[----:B---3--:R-:W-:Y:S01]  /*2b480*/  IMAD.X R69, R69, 0x1, R71, P3 ;  /* 0x0000000145457824 */ /* 0x008fe200018e0647 */
[----:B------:R-:W-:Y:S02]  /*2b490*/  ISETP.GT.AND P3, PT, R40, 0x5a, PT ;  /* 0x0000005a2800780c */ /* 0x000fe40003f64270 */
[----:B------:R-:W-:Y:S02]  /*2b4a0*/  PRMT R48, RZ, 0x7610, R48 ;  /* 0x00007610ff307816 */ /* 0x000fe40000000030 */
[----:B------:R1:W5:Y:S01]  /*2b4b0*/  @P4 LDG.E.U16 R92, desc[UR20][R4.64] ;  /* 0x00000014045c4981 */ /* 0x000362000c1e1500 */
[----:B------:R-:W-:-:S02]  /*2b4c0*/  IADD3 R70, P5, PT, R70, R72, RZ ;  /* 0x0000004846467210 */ /* 0x000fc40007fbe0ff */
[----:B------:R-:W-:Y:S01]  /*2b4d0*/  ISETP.GT.AND P4, PT, R40, 0x5b, PT ;  /* 0x0000005b2800780c */ /* 0x000fe20003f84270 */
[----:B-1----:R-:W-:Y:S02]  /*2b4e0*/  @P1 IMAD.MOV.U32 R4, RZ, RZ, R0 ;  /* 0x000000ffff041224 */ /* 0x002fe400078e0000 */
[----:B0-----:R-:W-:Y:S02]  /*2b4f0*/  @P1 IMAD.MOV.U32 R5, RZ, RZ, R69 ;  /* 0x000000ffff051224 */ /* 0x001fe400078e0045 */
[----:B------:R-:W-:-:S03]  /*2b500*/  IMAD.X R74, R74, 0x1, R71, P5 ;  /* 0x000000014a4a7824 */ /* 0x000fc600028e0647 */
[----:B------:R0:W5:Y:S01]  /*2b510*/  @P1 LDG.E.U16 R48, desc[UR20][R4.64] ;  /* 0x0000001404301981 */ /* 0x000162000c1e1500 */
[----:B------:R-:W-:Y:S02]  /*2b520*/  IADD3 R67, P1, PT, R67, R72, RZ ;  /* 0x0000004843437210 */ /* 0x000fe40007f3e0ff */
[----:B------:R-:W-:Y:S01]  /*2b530*/  PRMT R91, RZ, 0x7610, R91 ;  /* 0x00007610ff5b7816 */ /* 0x000fe2000000005b */
[----:B------:R1:W-:Y:S02]  /*2b540*/  STL [R1+0xd00], R69 ;  /* 0x000d004501007387 */ /* 0x0003e40000100800 */
[----:B------:R-:W-:Y:S02]  /*2b550*/  IMAD.X R68, R68, 0x1, R71, P1 ;  /* 0x0000000144447824 */ /* 0x000fe400008e0647 */
[----:B0-----:R-:W-:Y:S02]  /*2b560*/  @P3 IMAD.MOV.U32 R4, RZ, RZ, R70 ;  /* 0x000000ffff043224 */ /* 0x001fe400078e0046 */
[----:B------:R-:W-:Y:S01]  /*2b570*/  @P3 IMAD.MOV.U32 R5, RZ, RZ, R74 ;  /* 0x000000ffff053224 */ /* 0x000fe200078e004a */
[----:B-1----:R-:W3:Y:S01]  /*2b580*/  LDL.LU R69, [R1+0xd20] ;  /* 0x000d200001457983 */ /* 0x002ee20000300800 */
[----:B------:R-:W-:-:S03]  /*2b590*/  PRMT R49, RZ, 0x7610, R49 ;  /* 0x00007610ff317816 */ /* 0x000fc60000000031 */
[----:B------:R0:W-:Y:S04]  /*2b5a0*/  STL [R1+0xd0c], R70 ;  /* 0x000d0c4601007387 */ /* 0x0001e80000100800 */
[----:B------:R-:W4:Y:S04]  /*2b5b0*/  LDL.LU R0, [R1+0xd24] ;  /* 0x000d240001007983 */ /* 0x000f280000300800 */
[----:B------:R-:W-:Y:S04]  /*2b5c0*/  STL [R1+0xd14], R67 ;  /* 0x000d144301007387 */ /* 0x000fe80000100800 */
[----:B------:R1:W-:Y:S04]  /*2b5d0*/  STL [R1+0xd08], R74 ;  /* 0x000d084a01007387 */ /* 0x0003e80000100800 */
[----:B------:R1:W5:Y:S04]  /*2b5e0*/  @P3 LDG.E.U16 R91, desc[UR20][R4.64] ;  /* 0x00000014045b3981 */ /* 0x000368000c1e1500 */
[----:B0-----:R-:W3:Y:S04]  /*2b5f0*/  LDL.LU R70, [R1+0xd2c] ;  /* 0x000d2c0001467983 */ /* 0x001ee80000300800 */
[----:B------:R0:W-:Y:S01]  /*2b600*/  STL [R1+0xd10], R68 ;  /* 0x000d104401007387 */ /* 0x0001e20000100800 */
[----:B-1----:R-:W-:-:S02]  /*2b610*/  @P4 IMAD.MOV.U32 R4, RZ, RZ, R67 ;  /* 0x000000ffff044224 */ /* 0x002fc400078e0043 */
[----:B------:R-:W-:Y:S01]  /*2b620*/  @P4 IMAD.MOV.U32 R5, RZ, RZ, R68 ;  /* 0x000000ffff054224 */ /* 0x000fe200078e0044 */
[----:B------:R-:W3:Y:S04]  /*2b630*/  LDL.LU R74, [R1+0xd28] ;  /* 0x000d2800014a7983 */ /* 0x000ee80000300800 */
[----:B------:R1:W5:Y:S01]  /*2b640*/  @P4 LDG.E.U16 R49, desc[UR20][R4.64] ;  /* 0x0000001404314981 */ /* 0x000362000c1e1500 */
[----:B--2---:R-:W-:-:S05]  /*2b650*/  IADD3 R73, P5, PT, R73, R72, RZ ;  /* 0x0000004849497210 */ /* 0x004fca0007fbe0ff */
[----:B------:R2:W-:Y:S04]  /*2b660*/  STL [R1+0xd1c], R73 ;  /* 0x000d1c4901007387 */ /* 0x0005e80000100800 */
[----:B0-----:R-:W2:Y:S04]  /*2b670*/  LDL.LU R68, [R1+0xd30] ;  /* 0x000d300001447983 */ /* 0x001ea80000300800 */
[----:B------:R-:W2:Y:S04]  /*2b680*/  LDL.LU R67, [R1+0xd34] ;  /* 0x000d340001437983 */ /* 0x000ea80000300800 */
[----:B------:R-:W2:Y:S01]  /*2b690*/  LDL.LU R5, [R1+0xd18] ;  /* 0x000d180001057983 */ /* 0x000ea20000300800 */
[----:B------:R-:W-:-:S13]  /*2b6a0*/  ISETP.GT.AND P1, PT, R40, 0x5c, PT ;  /* 0x0000005c2800780c */ /* 0x000fda0003f24270 */
[----:B-1----:R-:W-:Y:S01]  /*2b6b0*/  @P1 IMAD.MOV.U32 R4, RZ, RZ, R73 ;  /* 0x000000ffff041224 */ /* 0x002fe200078e0049 */
[----:B----4-:R-:W-:-:S05]  /*2b6c0*/  IADD3 R0, P4, PT, R0, R72, RZ ;  /* 0x0000004800007210 */ /* 0x010fca0007f9e0ff */
[----:B------:R-:W-:Y:S01]  /*2b6d0*/  STL [R1+0xd24], R0 ;  /* 0x000d240001007387 */ /* 0x000fe20000100800 */
[----:B--2---:R-:W-:-:S05]  /*2b6e0*/  IMAD.X R5, R5, 0x1, R71, P5 ;  /* 0x0000000105057824 */ /* 0x004fca00028e0647 */
[----:B------:R0:W-:Y:S04]  /*2b6f0*/  STL [R1+0xd18], R5 ;  /* 0x000d180501007387 */ /* 0x0001e80000100800 */
[----:B------:R-:W2:Y:S01]  /*2b700*/  LDL.LU R73, [R1+0xd3c] ;  /* 0x000d3c0001497983 */ /* 0x000ea20000300800 */
[C---:B------:R-:W-:Y:S02]  /*2b710*/  ISETP.GT.AND P3, PT, R40.reuse, 0x5d, PT ;  /* 0x0000005d2800780c */ /* 0x040fe40003f64270 */
[----:B------:R-:W-:Y:S01]  /*2b720*/  PRMT R90, RZ, 0x7610, R90 ;  /* 0x00007610ff5a7816 */ /* 0x000fe2000000005a */
[----:B---3--:R-:W-:Y:S01]  /*2b730*/  IMAD.X R69, R69, 0x1, R71, P4 ;  /* 0x0000000145457824 */ /* 0x008fe200020e0647 */
[----:B------:R-:W-:Y:S02]  /*2b740*/  ISETP.GT.AND P4, PT, R40, 0x5e, PT ;  /* 0x0000005e2800780c */ /* 0x000fe40003f84270 */
[----:B------:R-:W-:-:S02]  /*2b750*/  PRMT R50, RZ, 0x7610, R50 ;  /* 0x00007610ff327816 */ /* 0x000fc40000000032 */
[----:B------:R1:W5:Y:S01]  /*2b760*/  @P1 LDG.E.U16 R90, desc[UR20][R4.64] ;  /* 0x00000014045a1981 */ /* 0x000362000c1e1500 */
[----:B------:R-:W-:Y:S02]  /*2b770*/  IADD3 R70, P5, PT, R70, R72, RZ ;  /* 0x0000004846467210 */ /* 0x000fe40007fbe0ff */
[----:B------:R-:W-:Y:S02]  /*2b780*/  ISETP.GT.AND P1, PT, R40, 0x5f, PT ;  /* 0x0000005f2800780c */ /* 0x000fe40003f24270 */
        /* <DEDUP_REMOVED lines=270> */
[----:B------:R-:W-:Y:S04]  /*2c870*/  STL [R1+0xdec], R70 ;  /* 0x000dec4601007387 */ /* 0x000fe80000100800 */
[----:B------:R-:W4:Y:S04]  /*2c880*/  LDL.LU R0, [R1+0xe04] ;  /* 0x000e040001007983 */ /* 0x000f280000300800 */
[----:B------:R-:W-:Y:S04]  /*2c890*/  STL [R1+0xdf4], R67 ;  /* 0x000df44301007387 */ /* 0x000fe80000100800 */
[----:B------:R0:W-:Y:S04]  /*2c8a0*/  STL [R1+0xde8], R74 ;  /* 0x000de84a01007387 */ /* 0x0001e80000100800 */
[----:B------:R1:W5:Y:S04]  /*2c8b0*/  @P4 LDG.E.U16 R63, desc[UR20][R4.64] ;  /* 0x00000014043f4981 */ /* 0x000368000c1e1500 */
[----:B0-----:R-:W3:Y:S01]  /*2c8c0*/  LDL.LU R74, [R1+0xe0c] ;  /* 0x000e0c00014a7983 */ /* 0x001ee20000300800 */
[----:B-1----:R-:W-:-:S03]  /*2c8d0*/  @P1 IMAD.MOV.U32 R4, RZ, RZ, R67 ;  /* 0x000000ffff041224 */ /* 0x002fc600078e0043 */
[----:B------:R0:W-:Y:S01]  /*2c8e0*/  STL [R1+0xdf0], R68 ;  /* 0x000df04401007387 */ /* 0x0001e20000100800 */
[----:B------:R-:W-:-:S03]  /*2c8f0*/  @P1 IMAD.MOV.U32 R5, RZ, RZ, R68 ;  /* 0x000000ffff051224 */ /* 0x000fc600078e0044 */
[----:B------:R-:W3:Y:S04]  /*2c900*/  LDL.LU R70, [R1+0xe10] ;  /* 0x000e100001467983 */ /* 0x000ee80000300800 */
[----:B------:R1:W5:Y:S01]  /*2c910*/  @P1 LDG.E.U16 R77, desc[UR20][R4.64] ;  /* 0x00000014044d1981 */ /* 0x000362000c1e1500 */
[----:B--2---:R-:W-:-:S05]  /*2c920*/  IADD3 R73, P5, PT, R73, R72, RZ ;  /* 0x0000004849497210 */ /* 0x004fca0007fbe0ff */
[----:B------:R2:W-:Y:S04]  /*2c930*/  STL [R1+0xdfc], R73 ;  /* 0x000dfc4901007387 */ /* 0x0005e80000100800 */
[----:B0-----:R-:W2:Y:S04]  /*2c940*/  LDL.LU R68, [R1+0xe14] ;  /* 0x000e140001447983 */ /* 0x001ea80000300800 */
[----:B------:R-:W2:Y:S04]  /*2c950*/  LDL.LU R67, [R1+0xe1c] ;  /* 0x000e1c0001437983 */ /* 0x000ea80000300800 */
[----:B------:R-:W2:Y:S01]  /*2c960*/  LDL.LU R5, [R1+0xdf8] ;  /* 0x000df80001057983 */ /* 0x000ea20000300800 */
[----:B------:R-:W-:-:S02]  /*2c970*/  ISETP.GT.AND P3, PT, R40, 0x78, PT ;  /* 0x000000782800780c */ /* 0x000fc40003f64270 */
[----:B------:R-:W-:Y:S02]  /*2c980*/  ISETP.GT.AND P4, PT, R40, 0x79, PT ;  /* 0x000000792800780c */ /* 0x000fe40003f84270 */
[----:B------:R-:W-:Y:S02]  /*2c990*/  PRMT R64, RZ, 0x7610, R64 ;  /* 0x00007610ff407816 */ /* 0x000fe40000000040 */
[----:B------:R-:W-:-:S07]  /*2c9a0*/  PRMT R76, RZ, 0x7610, R76 ;  /* 0x00007610ff4c7816 */ /* 0x000fce000000004c */
[----:B-1----:R-:W-:Y:S01]  /*2c9b0*/  @P3 IMAD.MOV.U32 R4, RZ, RZ, R73 ;  /* 0x000000ffff043224 */ /* 0x002fe200078e0049 */
[----:B----4-:R-:W-:-:S05]  /*2c9c0*/  IADD3 R0, P1, PT, R0, R72, RZ ;  /* 0x0000004800007210 */ /* 0x010fca0007f3e0ff */
[--C-:B---3--:R-:W-:Y:S01]  /*2c9d0*/  IMAD.X R69, R69, 0x1, R71.reuse, P1 ;  /* 0x0000000145457824 */ /* 0x108fe200008e0647 */
[----:B------:R-:W-:Y:S01]  /*2c9e0*/  STL [R1+0xe04], R0 ;  /* 0x000e040001007387 */ /* 0x000fe20000100800 */
[----:B--2---:R-:W-:Y:S01]  /*2c9f0*/  IMAD.X R5, R5, 0x1, R71, P5 ;  /* 0x0000000105057824 */ /* 0x004fe200028e0647 */
[----:B------:R-:W-:-:S04]  /*2ca00*/  IADD3 R74, P5, PT, R74, R72, RZ ;  /* 0x000000484a4a7210 */ /* 0x000fc80007fbe0ff */
[----:B------:R0:W-:Y:S04]  /*2ca10*/  STL [R1+0xdf8], R5 ;  /* 0x000df80501007387 */ /* 0x0001e80000100800 */
[----:B------:R1:W5:Y:S04]  /*2ca20*/  @P3 LDG.E.U16 R64, desc[UR20][R4.64] ;  /* 0x0000001404403981 */ /* 0x000368000c1e1500 */
[----:B------:R2:W-:Y:S04]  /*2ca30*/  STL [R1+0xe00], R69 ;  /* 0x000e004501007387 */ /* 0x0005e80000100800 */
[----:B------:R-:W3:Y:S01]  /*2ca40*/  LDL.LU R73, [R1+0xe24] ;  /* 0x000e240001497983 */ /* 0x000ee20000300800 */
[----:B-1----:R-:W-:-:S02]  /*2ca50*/  @P4 IMAD.MOV.U32 R4, RZ, RZ, R0 ;  /* 0x000000ffff044224 */ /* 0x002fc400078e0000 */
[----:B0-----:R-:W-:Y:S02]  /*2ca60*/  @P4 IMAD.MOV.U32 R5, RZ, RZ, R69 ;  /* 0x000000ffff054224 */ /* 0x001fe400078e0045 */
[----:B--2---:R-:W2:Y:S04]  /*2ca70*/  LDL.LU R69, [R1+0xe2c] ;  /* 0x000e2c0001457983 */ /* 0x004ea80000300800 */
[----:B------:R0:W-:Y:S04]  /*2ca80*/  STL [R1+0xe0c], R74 ;  /* 0x000e0c4a01007387 */ /* 0x0001e80000100800 */
[----:B------:R1:W5:Y:S04]  /*2ca90*/  @P4 LDG.E.U16 R76, desc[UR20][R4.64] ;  /* 0x00000014044c4981 */ /* 0x000368000c1e1500 */
[----:B------:R-:W4:Y:S01]  /*2caa0*/  LDL.LU R0, [R1+0xe34] ;  /* 0x000e340001007983 */ /* 0x000f220000300800 */
[----:B-1----:R-:W-:-:S03]  /*2cab0*/  IMAD.MOV.U32 R5, RZ, RZ, R74 ;  /* 0x000000ffff057224 */ /* 0x002fc600078e004a */
[----:B0-----:R-:W2:Y:S04]  /*2cac0*/  LDL.LU R74, [R1+0x12e8] ;  /* 0x0012e800014a7983 */ /* 0x001ea80000300800 */
[----:B------:R-:W2:Y:S01]  /*2cad0*/  LDL.LU R4, [R1+0xe08] ;  /* 0x000e080001047983 */ /* 0x000ea20000300800 */
[----:B------:R-:W-:Y:S02]  /*2cae0*/  ISETP.GT.AND P1, PT, R40, 0x7a, PT ;  /* 0x0000007a2800780c */ /* 0x000fe40003f24270 */
[----:B------:R-:W-:Y:S02]  /*2caf0*/  IADD3 R68, P4, PT, R68, R72, RZ ;  /* 0x0000004844447210 */ /* 0x000fe40007f9e0ff */
[----:B------:R-:W-:-:S03]  /*2cb00*/  ISETP.GT.AND P3, PT, R40, 0x7b, PT ;  /* 0x0000007b2800780c */ /* 0x000fc60003f64270 */
[----:B------:R-:W-:Y:S01]  /*2cb10*/  STL [R1+0xe14], R68 ;  /* 0x000e144401007387 */ /* 0x000fe20000100800 */
[----:B------:R-:W-:Y:S01]  /*2cb20*/  PRMT R65, RZ, 0x7610, R65 ;  /* 0x00007610ff417816 */ /* 0x000fe20000000041 */
[----:B------:R-:W-:Y:S01]  /*2cb30*/  IMAD.X R70, R70, 0x1, R71, P4 ;  /* 0x0000000146467824 */ /* 0x000fe200020e0647 */
[----:B------:R-:W-:Y:S02]  /*2cb40*/  PRMT R75, RZ, 0x7610, R75 ;  /* 0x00007610ff4b7816 */ /* 0x000fe4000000004b */
[----:B------:R-:W-:Y:S01]  /*2cb50*/  IADD3 R67, P4, PT, R67, R72, RZ ;  /* 0x0000004843437210 */ /* 0x000fe20007f9e0ff */
[----:B--2---:R-:W-:-:S05]  /*2cb60*/  IMAD.X R4, R4, 0x1, R71, P5 ;  /* 0x0000000104047824 */ /* 0x004fca00028e0647 */
[-C--:B------:R-:W-:Y:S01]  /*2cb70*/  @P1 LOP3.LUT R5, R5, R4.reuse, RZ, 0x3c, !PT ;  /* 0x0000000405051212 */ /* 0x080fe200078e3cff */
[----:B------:R0:W-:Y:S03]  /*2cb80*/  STL [R1+0xe08], R4 ;  /* 0x000e080401007387 */ /* 0x0001e60000100800 */
[----:B0-----:R-:W-:-:S04]  /*2cb90*/  @P1 LOP3.LUT R4, R5, R4, RZ, 0x3c, !PT ;  /* 0x0000000405041212 */ /* 0x001fc800078e3cff */
[----:B------:R-:W-:Y:S01]  /*2cba0*/  @P1 LOP3.LUT R5, R5, R4, RZ, 0x3c, !PT ;  /* 0x0000000405051212 */ /* 0x000fe200078e3cff */
[----:B------:R0:W-:Y:S04]  /*2cbb0*/  STL [R1+0xe10], R70 ;  /* 0x000e104601007387 */ /* 0x0001e80000100800 */
[----:B------:R1:W5:Y:S04]  /*2cbc0*/  @P1 LDG.E.U16 R65, desc[UR20][R4.64] ;  /* 0x0000001404411981 */ /* 0x000368000c1e1500 */
[----:B------:R2:W-:Y:S01]  /*2cbd0*/  STL [R1+0xe1c], R67 ;  /* 0x000e1c4301007387 */ /* 0x0005e20000100800 */
[----:B-1----:R-:W-:-:S02]  /*2cbe0*/  @P3 IMAD.MOV.U32 R4, RZ, RZ, R68 ;  /* 0x000000ffff043224 */ /* 0x002fc400078e0044 */
[----:B------:R-:W-:Y:S02]  /*2cbf0*/  @P3 IMAD.MOV.U32 R5, RZ, RZ, R70 ;  /* 0x000000ffff053224 */ /* 0x000fe400078e0046 */
[----:B0-----:R-:W3:Y:S04]  /*2cc00*/  LDL.LU R70, [R1+0xe28] ;  /* 0x000e280001467983 */ /* 0x001ee80000300800 */
[----:B------:R0:W5:Y:S04]  /*2cc10*/  @P3 LDG.E.U16 R75, desc[UR20][R4.64] ;  /* 0x00000014044b3981 */ /* 0x000168000c1e1500 */
[----:B------:R-:W3:Y:S01]  /*2cc20*/  LDL.LU R68, [R1+0xe30] ;  /* 0x000e300001447983 */ /* 0x000ee20000300800 */
[----:B0-----:R-:W-:-:S03]  /*2cc30*/  IMAD.MOV.U32 R5, RZ, RZ, R67 ;  /* 0x000000ffff057224 */ /* 0x001fc600078e0043 */
[----:B--2---:R-:W2:Y:S04]  /*2cc40*/  LDL.LU R67, [R1+0x12e4] ;  /* 0x0012e40001437983 */ /* 0x004ea80000300800 */
[----:B------:R-:W2:Y:S01]  /*2cc50*/  LDL.LU R4, [R1+0xe18] ;  /* 0x000e180001047983 */ /* 0x000ea20000300800 */
[----:B------:R-:W-:Y:S02]  /*2cc60*/  ISETP.GT.AND P5, PT, R40, 0x7c, PT ;  /* 0x0000007c2800780c */ /* 0x000fe40003fa4270 */
[----:B------:R-:W-:Y:S01]  /*2cc70*/  PRMT R66, RZ, 0x7610, R66 ;  /* 0x00007610ff427816 */ /* 0x000fe20000000042 */
[----:B--2---:R-:W-:-:S10]  /*2cc80*/  IMAD.X R4, R4, 0x1, R71, P4 ;  /* 0x0000000104047824 */ /* 0x004fd400020e0647 */
[----:B------:R-:W-:Y:S01]  /*2cc90*/  @P5 LOP3.LUT R5, R5, R4, RZ, 0x3c, !PT ;  /* 0x0000000405055212 */ /* 0x000fe200078e3cff */
[----:B------:R0:W-:Y:S01]  /*2cca0*/  STL [R1+0xe18], R4 ;  /* 0x000e180401007387 */ /* 0x0001e20000100800 */
[----:B---3--:R-:W-:Y:S02]  /*2ccb0*/  IADD3 R73, P4, PT, R73, R72, RZ ;  /* 0x0000004849497210 */ /* 0x008fe40007f9e0ff */
[----:B0-----:R-:W-:-:S04]  /*2ccc0*/  @P5 LOP3.LUT R4, R5, R4, RZ, 0x3c, !PT ;  /* 0x0000000405045212 */ /* 0x001fc800078e3cff */
[----:B------:R-:W-:Y:S01]  /*2ccd0*/  @P5 LOP3.LUT R5, R5, R4, RZ, 0x3c, !PT ;  /* 0x0000000405055212 */ /* 0x000fe200078e3cff */
[----:B------:R0:W-:Y:S04]  /*2cce0*/  STL [R1+0xe24], R73 ;  /* 0x000e244901007387 */ /* 0x0001e80000100800 */
[----:B------:R1:W5:Y:S02]  /*2ccf0*/  @P5 LDG.E.U16 R66, desc[UR20][R4.64] ;  /* 0x0000001404425981 */ /* 0x000364000c1e1500 */
[----:B-1----:R-:W-:Y:S02]  /*2cd00*/  IMAD.MOV.U32 R5, RZ, RZ, R73 ;  /* 0x000000ffff057224 */ /* 0x002fe400078e0049 */
[----:B0-----:R-:W2:Y:S04]  /*2cd10*/  LDL.LU R73, [R1+0x12e0] ;  /* 0x0012e00001497983 */ /* 0x001ea80000300800 */
[----:B------:R-:W3:Y:S01]  /*2cd20*/  LDL.LU R4, [R1+0xe20] ;  /* 0x000e200001047983 */ /* 0x000ee20000300800 */
[----:B------:R-:W-:-:S02]  /*2cd30*/  ISETP.GT.AND P3, PT, R40, 0x7d, PT ;  /* 0x0000007d2800780c */ /* 0x000fc40003f64270 */
[----:B------:R-:W-:Y:S02]  /*2cd40*/  IADD3 R69, P6, PT, R69, R72, RZ ;  /* 0x0000004845457210 */ /* 0x000fe40007fde0ff */
[----:B------:R-:W-:-:S03]  /*2cd50*/  ISETP.GT.AND P1, PT, R40, 0x7e, PT ;  /* 0x0000007e2800780c */ /* 0x000fc60003f24270 */
[----:B------:R-:W-:Y:S01]  /*2cd60*/  STL [R1+0xe2c], R69 ;  /* 0x000e2c4501007387 */ /* 0x000fe20000100800 */
[----:B------:R-:W-:Y:S02]  /*2cd70*/  ISETP.GT.AND P5, PT, R40, 0x7f, PT ;  /* 0x0000007f2800780c */ /* 0x000fe40003fa4270 */
[----:B------:R-:W-:Y:S01]  /*2cd80*/  PRMT R74, RZ, 0x7610, R74 ;  /* 0x00007610ff4a7816 */ /* 0x000fe2000000004a */
[----:B------:R-:W-:Y:S01]  /*2cd90*/  IMAD.X R70, R70, 0x1, R71, P6 ;  /* 0x0000000146467824 */ /* 0x000fe200030e0647 */
[----:B------:R-:W-:Y:S01]  /*2cda0*/  PRMT R67, RZ, 0x7610, R67 ;  /* 0x00007610ff437816 */ /* 0x000fe20000000043 */
[----:B------:R-:W-:Y:S01]  /*2cdb0*/  USHF.L.U32 UR4, UR4, 0x1f, URZ ;  /* 0x0000001f04047899 */ /* 0x000fe200080006ff */
[----:B---3--:R-:W-:-:S05]  /*2cdc0*/  IMAD.X R4, R4, 0x1, R71, P4 ;  /* 0x0000000104047824 */ /* 0x008fca00020e0647 */
[----:B------:R-:W-:Y:S01]  /*2cdd0*/  @P3 LOP3.LUT R5, R5, R4, RZ, 0x3c, !PT ;  /* 0x0000000405053212 */ /* 0x000fe200078e3cff */
[----:B------:R0:W-:Y:S01]  /*2cde0*/  STL [R1+0xe20], R4 ;  /* 0x000e200401007387 */ /* 0x0001e20000100800 */
[----:B----4-:R-:W-:Y:S02]  /*2cdf0*/  IADD3 R0, P4, PT, R0, R72, RZ ;  /* 0x0000004800007210 */ /* 0x010fe40007f9e0ff */
[----:B0-----:R-:W-:-:S04]  /*2ce00*/  @P3 LOP3.LUT R4, R5, R4, RZ, 0x3c, !PT ;  /* 0x0000000405043212 */ /* 0x001fc800078e3cff */
[----:B------:R-:W-:Y:S01]  /*2ce10*/  @P3 LOP3.LUT R5, R5, R4, RZ, 0x3c, !PT ;  /* 0x0000000405053212 */ /* 0x000fe200078e3cff */
[----:B------:R-:W-:Y:S01]  /*2ce20*/  IMAD.X R68, R68, 0x1, R71, P4 ;  /* 0x0000000144447824 */ /* 0x000fe200020e0647 */
[----:B------:R-:W-:Y:S04]  /*2ce30*/  STL [R1+0xe34], R0 ;  /* 0x000e340001007387 */ /* 0x000fe80000100800 */
[----:B------:R0:W5:Y:S04]  /*2ce40*/  @P3 LDG.E.U16 R74, desc[UR20][R4.64] ;  /* 0x00000014044a3981 */ /* 0x000168000c1e1500 */
[----:B------:R1:W-:Y:S01]  /*2ce50*/  STL [R1+0xe28], R70 ;  /* 0x000e284601007387 */ /* 0x0003e20000100800 */
[----:B0-----:R-:W-:-:S02]  /*2ce60*/  @P1 IMAD.MOV.U32 R4, RZ, RZ, R69 ;  /* 0x000000ffff041224 */ /* 0x001fc400078e0045 */
[----:B------:R-:W-:Y:S02]  /*2ce70*/  @P1 IMAD.MOV.U32 R5, RZ, RZ, R70 ;  /* 0x000000ffff051224 */ /* 0x000fe400078e0046 */
[----:B-1----:R-:W5:Y:S04]  /*2ce80*/  LDL.LU R70, [R1+0x12dc] ;  /* 0x0012dc0001467983 */ /* 0x002f680000300800 */
[----:B------:R-:W5:Y:S04]  /*2ce90*/  LDL.LU R69, [R1+0x12d8] ;  /* 0x0012d80001457983 */ /* 0x000f680000300800 */
[----:B------:R0:W5:Y:S04]  /*2cea0*/  @P1 LDG.E.U16 R67, desc[UR20][R4.64] ;  /* 0x0000001404431981 */ /* 0x000168000c1e1500 */
[----:B------:R1:W-:Y:S01]  /*2ceb0*/  STL [R1+0xe30], R68 ;  /* 0x000e304401007387 */ /* 0x0003e20000100800 */
[----:B0-----:R-:W-:-:S02]  /*2cec0*/  @P5 IMAD.MOV.U32 R5, RZ, RZ, R68 ;  /* 0x000000ffff055224 */ /* 0x001fc400078e0044 */
[----:B------:R-:W-:Y:S01]  /*2ced0*/  @P5 IMAD.MOV.U32 R4, RZ, RZ, R0 ;  /* 0x000000ffff045224 */ /* 0x000fe200078e0000 */
[----:B-1----:R-:W5:Y:S04]  /*2cee0*/  LDL.LU R68, [R1+0x12d4] ;  /* 0x0012d40001447983 */ /* 0x002f680000300800 */
[----:B------:R-:W5:Y:S01]  /*2cef0*/  LDL.LU R0, [R1+0x12d0] ;  /* 0x0012d00001007983 */ /* 0x000f620000300800 */
[----:B--2---:R-:W-:-:S06]  /*2cf00*/  PRMT R73, RZ, 0x7610, R73 ;  /* 0x00007610ff497816 */ /* 0x004fcc0000000049 */
[----:B------:R0:W5:Y:S02]  /*2cf10*/  @P5 LDG.E.U16 R73, desc[UR20][R4.64] ;  /* 0x0000001404495981 */ /* 0x000164000c1e1500 */
[----:B0-----:R-:W0:Y:S02]  /*2cf20*/  S2R R5, SR_TID.X ;  /* 0x0000000000057919 */ /* 0x001e240000002100 */
[----:B0-----:R-:W-:Y:S01]  /*2cf30*/  LOP3.LUT R4, R5, 0x7f, RZ, 0xc0, !PT ;  /* 0x0000007f05047812 */ /* 0x001fe200078ec0ff */
[----:B------:R-:W-:-:S04]  /*2cf40*/  IMAD.U32 R5, RZ, RZ, UR4 ;  /* 0x00000004ff057e24 */ /* 0x000fc8000f8e00ff */
[----:B------:R-:W0:Y:S01]  /*2cf50*/  SYNCS.PHASECHK.TRANS64.TRYWAIT P3, [UR6], R5 ;  /* 0x00000005ff0075a7 */ /* 0x000e220008061106 */
[----:B------:R-:W-:Y:S02]  /*2cf60*/  ISETP.GE.AND P1, PT, R4, R40, PT ;  /* 0x000000280400720c */ /* 0x000fe40003f26270 */
[----:B------:R-:W-:Y:S01]  /*2cf70*/  PRMT R4, R41, 0x5410, R42 ;  /* 0x0000541029047816 */ /* 0x000fe2000000002a */
[----:B0-----:R-:W-:Y:S10]  /*2cf80*/  @!P3 BRA `(.L_x_9) ;  /* 0x000001a00008b947 */ /* 0x001ff40003800000 */
.L_x_17:
[----:B------:R-:W2:Y:S04]  /*2cf90*/  LDL.LU R42, [R1+0x84] ;  /* 0x00008400012a7983 */ /* 0x000ea80000300800 */
[----:B------:R-:W3:Y:S04]  /*2cfa0*/  LDL.LU R41, [R1+0x78] ;  /* 0x0000780001297983 */ /* 0x000ee80000300800 */
[----:B------:R-:W3:Y:S04]  /*2cfb0*/  LDL.LU R40, [R1+0x7c] ;  /* 0x00007c0001287983 */ /* 0x000ee80000300800 */
[----:B-----5:R0:W-:Y:S04]  /*2cfc0*/  STL [R1+0x1590], R63 ;  /* 0x0015903f01007387 */ /* 0x0201e80000100800 */
[----:B0-----:R-:W2:Y:S04]  /*2cfd0*/  LDL.LU R63, [R1+0x80] ;  /* 0x00008000013f7983 */ /* 0x001ea80000300800 */
[----:B------:R0:W-:Y:S04]  /*2cfe0*/  STL [R1+0x158c], R77 ;  /* 0x00158c4d01007387 */ /* 0x0001e80000100800 */
[----:B0-----:R-:W4:Y:S04]  /*2cff0*/  LDL.LU R77, [R1+0x8c] ;  /* 0x00008c00014d7983 */ /* 0x001f280000300800 */
        /* <DEDUP_REMOVED lines=21> */
[----:B0-----:R-:W4:Y:S01]  /*2d150*/  LDL.LU R69, [R1+0xb0] ;  /* 0x0000b00001457983 */ /* 0x001f220000300800 */
[----:B------:R-:W-:-:S02]  /*2d160*/  PRMT R15, R15, 0x5410, R28 ;  /* 0x000054100f0f7816 */ /* 0x000fc4000000001c */
[----:B------:R-:W-:Y:S01]  /*2d170*/  PRMT R13, R13, 0x5410, R30 ;  /* 0x000054100d0d7816 */ /* 0x000fe2000000001e */
[----:B------:R-:W-:Y:S01]  /*2d180*/  STL [R1+0x1354], R68 ;  /* 0x0013544401007387 */ /* 0x000fe20000100800 */
[----:B------:R-:W-:Y:S02]  /*2d190*/  PRMT R16, R16, 0x5410, R27 ;  /* 0x0000541010107816 */ /* 0x000fe4000000001b */
[----:B------:R-:W-:Y:S01]  /*2d1a0*/  PRMT R12, R12, 0x5410, R31 ;  /* 0x000054100c0c7816 */ /* 0x000fe2000000001f */
[----:B------:R-:W-:Y:S01]  /*2d1b0*/  STL [R1+0x13c4], R68 ;  /* 0x0013c44401007387 */ /* 0x000fe20000100800 */
[----:B------:R-:W-:Y:S02]  /*2d1c0*/  PRMT R11, R32, 0x5410, R11 ;  /* 0x00005410200b7816 */ /* 0x000fe4000000000b */
[----:B------:R-:W-:Y:S01]  /*2d1d0*/  PRMT R17, R17, 0x5410, R26 ;  /* 0x0000541011117816 */ /* 0x000fe2000000001a */
[----:B------:R-:W-:Y:S01]  /*2d1e0*/  STL [R1+0x13c8], R68 ;  /* 0x0013c84401007387 */ /* 0x000fe20000100800 */
        /* <DEDUP_REMOVED lines=15> */
[----:B------:R-:W-:-:S03]  /*2d2e0*/  PRMT R21, R21, 0x5410, R22 ;  /* 0x0000541015157816 */ /* 0x000fc60000000016 */
        /* <DEDUP_REMOVED lines=21> */
[----:B---3--:R-:W-:-:S03]  /*2d440*/  PRMT R29, R40, 0x5410, R41 ;  /* 0x00005410281d7816 */ /* 0x008fc60000000029 */
[----:B------:R-:W-:Y:S04]  /*2d450*/  STL [R1+0x150c], R68 ;  /* 0x00150c4401007387 */ /* 0x000fe80000100800 */
[----:B------:R-:W-:Y:S04]  /*2d460*/  STL [R1+0x1518], R68 ;  /* 0x0015184401007387 */ /* 0x000fe80000100800 */
[----:B------:R-:W-:Y:S04]  /*2d470*/  STL [R1+0x1524], R68 ;  /* 0x0015244401007387 */ /* 0x000fe80000100800 */
[----:B------:R-:W-:Y:S01]  /*2d480*/  STL [R1+0x1530], R68 ;  /* 0x0015304401007387 */ /* 0x000fe20000100800 */
[----:B--2---:R-:W-:-:S03]  /*2d490*/  PRMT R28, R42, 0x5410, R63 ;  /* 0x000054102a1c7816 */ /* 0x004fc6000000003f */
[----:B------:R-:W-:Y:S04]  /*2d4a0*/  STL [R1+0x153c], R68 ;  /* 0x00153c4401007387 */ /* 0x000fe80000100800 */
[----:B------:R-:W-:Y:S04]  /*2d4b0*/  STL [R1+0x1548], R68 ;  /* 0x0015484401007387 */ /* 0x000fe80000100800 */
[----:B------:R-:W-:Y:S04]  /*2d4c0*/  STL [R1+0x1554], R68 ;  /* 0x0015544401007387 */ /* 0x000fe80000100800 */
[----:B------:R-:W-:Y:S04]  /*2d4d0*/  STL [R1+0x12e0], R72 ;  /* 0x0012e04801007387 */ /* 0x000fe80000100800 */
[----:B------:R-:W-:Y:S04]  /*2d4e0*/  STL [R1+0x1358], R72 ;  /* 0x0013584801007387 */ /* 0x000fe80000100800 */
[----:B------:R-:W-:Y:S04]  /*2d4f0*/  STL [R1+0x135c], R72 ;  /* 0x00135c4801007387 */ /* 0x000fe80000100800 */
[----:B------:R-:W-:Y:S01]  /*2d500*/  STL [R1+0x1368], R72 ;  /* 0x0013684801007387 */ /* 0x000fe20000100800 */
[----:B----4-:R-:W-:-:S03]  /*2d510*/  PRMT R27, R77, 0x5410, R64 ;  /* 0x000054104d1b7816 */ /* 0x010fc60000000040 */
[----:B------:R-:W-:Y:S04]  /*2d520*/  STL [R1+0x1374], R72 ;  /* 0x0013744801007387 */ /* 0x000fe80000100800 */
[----:B------:R-:W-:Y:S04]  /*2d530*/  STL [R1+0x1380], R72 ;  /* 0x0013804801007387 */ /* 0x000fe80000100800 */
[----:B------:R-:W-:Y:S04]  /*2d540*/  STL [R1+0x138c], R72 ;  /* 0x00138c4801007387 */ /* 0x000fe80000100800 */
[----:B------:R-:W-:Y:S04]  /*2d550*/  STL [R1+0x1398], R72 ;  /* 0x0013984801007387 */ /* 0x000fe80000100800 */
[----:B------:R-:W-:Y:S04]  /*2d560*/  STL [R1+0x13a4], R72 ;  /* 0x0013a44801007387 */ /* 0x000fe80000100800 */
[----:B------:R-:W-:Y:S04]  /*2d570*/  STL [R1+0x13b0], R72 ;  /* 0x0013b04801007387 */ /* 0x000fe80000100800 */
        /* <DEDUP_REMOVED lines=20> */
[----:B------:R0:W-:Y:S04]  /*2d6c0*/  STL [R1+0x154c], R72 ;  /* 0x00154c4801007387 */ /* 0x0001e80000100800 */
        /* <DEDUP_REMOVED lines=95> */
[----:B0-----:R-:W4:Y:S04]  /*2dcc0*/  LDL.LU R72, [R1+0xc] ;  /* 0x00000c0001487983 */ /* 0x001f280000300800 */
[----:B-1----:R-:W4:Y:S04]  /*2dcd0*/  LDL.LU R71, [R1+0x8] ;  /* 0x0000080001477983 */ /* 0x002f280000300800 */
[----:B--2---:R-:W2:Y:S04]  /*2dce0*/  LDL.LU R3, [R1+0x4] ;  /* 0x0000040001037983 */ /* 0x004ea80000300800 */
[----:B---3--:R-:W3:Y:S01]  /*2dcf0*/  LDL.LU R0, [R1] ;  /* 0x0000000001007983 */ /* 0x008ee20000300800 */
[----:B----4-:R-:W-:-:S03]  /*2dd00*/  PRMT R30, R30, 0x5410, R63 ;  /* 0x000054101e1e7816 */ /* 0x010fc6000000003f */
[----:B------:R-:W4:Y:S01]  /*2dd10*/  LDL.LU R63, [R1+0x1590] ;  /* 0x00159000013f7983 */ /* 0x000f220000300800 */
[----:B------:R-:W-:-:S03]  /*2dd20*/  PRMT R31, R31, 0x5410, R77 ;  /* 0x000054101f1f7816 */ /* 0x000fc6000000004d */
        /* <DEDUP_REMOVED lines=27> */
[----:B--2---:R-:W-:-:S03]  /*2dee0*/  PRMT R45, R3, 0x5410, R45 ;  /* 0x00005410032d7816 */ /* 0x004fc6000000002d */
[----:B------:R-:W2:Y:S01]  /*2def0*/  LDL.LU R3, [R1+0x2c4] ;  /* 0x0002c40001037983 */ /* 0x000ea20000300800 */
[----:B---3--:R-:W-:-:S03]  /*2df00*/  PRMT R46, R0, 0x5410, R46 ;  /* 0x00005410002e7816 */ /* 0x008fc6000000002e */
[----:B------:R-:W3:Y:S01]  /*2df10*/  LDL.LU R0, [R1+0x2d4] ;  /* 0x0002d40001007983 */ /* 0x000ee20000300800 */
        /* <DEDUP_REMOVED lines=12> */
[----:B------:R-:W-:Y:S01]  /*2dfe0*/  PRMT R59, R81, 0x5410, R59 ;  /* 0x00005410513b7816 */ /* 0x000fe2000000003b */
[----:B---3--:R0:W-:Y:S04]  /*2dff0*/  STL [R1+0x155c], R0 ;  /* 0x00155c0001007387 */ /* 0x0081e80000100800 */
[----:B0-----:R-:W3:Y:S01]  /*2e000*/  LDL.LU R0, [R1+0x2c0] ;  /* 0x0002c00001007983 */ /* 0x001ee20000300800 */
[----:B------:R-:W-:Y:S02]  /*2e010*/  PRMT R60, R60, 0x5410, R80 ;  /* 0x000054103c3c7816 */ /* 0x000fe40000000050 */
[----:B------:R-:W-:Y:S02]  /*2e020*/  PRMT R61, R61, 0x5410, R79 ;  /* 0x000054103d3d7816 */ /* 0x000fe4000000004f */
[----:B------:R-:W-:-:S02]  /*2e030*/  PRMT R62, R62, 0x5410, R78 ;  /* 0x000054103e3e7816 */ /* 0x000fc4000000004e */
[----:B----4-:R-:W-:Y:S02]  /*2e040*/  PRMT R63, R63, 0x5410, R77 ;  /* 0x000054103f3f7816 */ /* 0x010fe4000000004d */
[----:B------:R-:W-:Y:S02]  /*2e050*/  PRMT R64, R64, 0x5410, R76 ;  /* 0x0000541040407816 */ /* 0x000fe4000000004c */
[----:B------:R-:W-:Y:S02]  /*2e060*/  PRMT R65, R65, 0x5410, R75 ;  /* 0x0000541041417816 */ /* 0x000fe4000000004b */
[----:B------:R-:W-:Y:S02]  /*2e070*/  PRMT R66, R66, 0x5410, R74 ;  /* 0x0000541042427816 */ /* 0x000fe4000000004a */
[----:B------:R-:W-:-:S04]  /*2e080*/  PRMT R67, R67, 0x5410, R73 ;  /* 0x0000541043437816 */ /* 0x000fc80000000049 */
[----:B------:R0:W-:Y:S01]  /*2e090*/  STTM.x64 tmem[UR10+0x100], R4 ;  /* 0x00010004000079ed */ /* 0x0001e2000834000a */
[----:B------:R-:W1:Y:S01]  /*2e0a0*/  FENCE.VIEW.ASYNC.T ;  /* 0x00000000000073c6 */ /* 0x000e620000000200 */
[-C--:B------:R-:W-:Y:S02]  /*2e0b0*/  IADD3 R71, P3, PT, R71, R70.reuse, RZ ;  /* 0x0000004647477210 */ /* 0x080fe40007f7e0ff */
[----:B--2---:R-:W-:-:S03]  /*2e0c0*/  IADD3 R3, P4, PT, R3, R70, RZ ;  /* 0x0000004603037210 */ /* 0x004fc60007f9e0ff */
[----:B------:R-:W-:Y:S01]  /*2e0d0*/  IMAD.X R72, R72, 0x1, R69, P3 ;  /* 0x0000000148487824 */ /* 0x000fe200018e0645 */
[----:B------:R-:W-:Y:S04]  /*2e0e0*/  STL [R1+0x1388], R93 ;  /* 0x0013885d01007387 */ /* 0x000fe80000100800 */
[----:B------:R-:W-:Y:S04]  /*2e0f0*/  STL [R1+0x1390], R93 ;  /* 0x0013905d01007387 */ /* 0x000fe80000100800 */
[----:B------:R-:W-:Y:S04]  /*2e100*/  STL [R1+0x1394], R92 ;  /* 0x0013945c01007387 */ /* 0x000fe80000100800 */
[----:B------:R2:W-:Y:S01]  /*2e110*/  STL [R1+0x139c], R92 ;  /* 0x00139c5c01007387 */ /* 0x0005e20000100800 */
[----:B------:R-:W-:-:S03]  /*2e120*/  PRMT R68, RZ, 0x7610, R68 ;  /* 0x00007610ff447816 */ /* 0x000fc60000000044 */
[----:B--2---:R-:W2:Y:S01]  /*2e130*/  LDL.LU R92, [R1+0x2cc] ;  /* 0x0002cc00015c7983 */ /* 0x004ea20000300800 */
[----:B0-----:R-:W-:Y:S01]  /*2e140*/  PRMT R39, RZ, 0x7610, R39 ;  /* 0x00007610ff277816 */ /* 0x001fe20000000027 */
[----:B------:R-:W-:Y:S02]  /*2e150*/  @!P1 IMAD.MOV.U32 R4, RZ, RZ, R71 ;  /* 0x000000ffff049224 */ /* 0x000fe400078e0047 */
[----:B------:R-:W4:Y:S01]  /*2e160*/  LDL.LU R33, [R1+0x2c8] ;  /* 0x0002c80001217983 */ /* 0x000f220000300800 */
[----:B------:R-:W-:Y:S01]  /*2e170*/  @!P1 IMAD.MOV.U32 R5, RZ, RZ, R72 ;  /* 0x000000ffff059224 */ /* 0x000fe200078e0048 */
[----:B-1----:R-:W-:Y:S06]  /*2e180*/  BAR.SYNC.DEFER_BLOCKING 0x0 ;  /* 0x0000000000007b1d */ /* 0x002fec0000010000 */
[----:B------:R0:W4:Y:S02]  /*2e190*/  @!P1 LDG.E.U16 R39, desc[UR20][R4.64] ;  /* 0x0000001404279981 */ /* 0x000124000c1e1500 */
[----:B0-----:R-:W-:-:S02]  /*2e1a0*/  IMAD.MOV.U32 R5, RZ, RZ, R3 ;  /* 0x000000ffff057224 */ /* 0x001fc400078e0003 */
[----:B---3--:R-:W-:-:S04]  /*2e1b0*/  IMAD.X R0, R0, 0x1, R69, P4 ;  /* 0x0000000100007824 */ /* 0x008fc800020e0645 */
[----:B------:R-:W-:-:S05]  /*2e1c0*/  IMAD.MOV.U32 R4, RZ, RZ, R0 ;  /* 0x000000ffff047224 */ /* 0x000fca00078e0000 */
[----:B------:R-:W-:-:S04]  /*2e1d0*/  @!P1 LOP3.LUT R5, R5, R4, RZ, 0x3c, !PT ;  /* 0x0000000405059212 */ /* 0x000fc800078e3cff */
[----:B------:R-:W-:-:S04]  /*2e1e0*/  @!P1 LOP3.LUT R4, R5, R4, RZ, 0x3c, !PT ;  /* 0x0000000405049212 */ /* 0x000fc800078e3cff */
[----:B------:R-:W-:-:S05]  /*2e1f0*/  @!P1 LOP3.LUT R5, R5, R4, RZ, 0x3c, !PT ;  /* 0x0000000405059212 */ /* 0x000fca00078e3cff */
[----:B------:R0:W3:Y:S04]  /*2e200*/  @!P1 LDG.E.U16 R68, desc[UR20][R4.64] ;  /* 0x0000001404449981 */ /* 0x0000e8000c1e1500 */
[----:B------:R-:W-:Y:S04]  /*2e210*/  STL [R1+0x2bc], R71 ;  /* 0x0002bc4701007387 */ /* 0x000fe80000100800 */
[----:B------:R-:W-:Y:S04]  /*2e220*/  STL [R1+0x2c4], R3 ;  /* 0x0002c40301007387 */ /* 0x000fe80000100800 */
[----:B------:R1:W-:Y:S01]  /*2e230*/  STL [R1+0x2b8], R72 ;  /* 0x0002b84801007387 */ /* 0x0003e20000100800 */
[----:B------:R-:W-:-:S02]  /*2e240*/  PRMT R2, RZ, 0x7610, R2 ;  /* 0x00007610ff027816 */ /* 0x000fc40000000002 */
[----:B--2---:R-:W-:-:S05]  /*2e250*/  IADD3 R92, P3, PT, R92, R70, RZ ;  /* 0x000000465c5c7210 */ /* 0x004fca0007f7e0ff */
[----:B------:R-:W-:Y:S04]  /*2e260*/  STL [R1+0x2cc], R92 ;  /* 0x0002cc5c01007387 */ /* 0x000fe80000100800 */
[----:B-1----:R-:W2:Y:S01]  /*2e270*/  LDL.LU R72, [R1+0x2d8] ;  /* 0x0002d80001487983 */ /* 0x002ea20000300800 */
[----:B0-----:R-:W-:-:S03]  /*2e280*/  @!P1 IMAD.MOV.U32 R4, RZ, RZ, R92 ;  /* 0x000000ffff049224 */ /* 0x001fc600078e005c */
[----:B------:R0:W-:Y:S04]  /*2e290*/  STL [R1+0x2c0], R0 ;  /* 0x0002c00001007387 */ /* 0x0001e80000100800 */
[----:B------:R-:W2:Y:S04]  /*2e2a0*/  LDL.LU R71, [R1+0x2dc] ;  /* 0x0002dc0001477983 */ /* 0x000ea80000300800 */
[----:B------:R-:W2:Y:S04]  /*2e2b0*/  LDL.LU R93, [R1+0x2e4] ;  /* 0x0002e400015d7983 */ /* 0x000ea80000300800 */
[----:B0-----:R-:W2:Y:S04]  /*2e2c0*/  LDL.LU R0, [R1+0x155c] ;  /* 0x00155c0001007983 */ /* 0x001ea80000300800 */
[----:B------:R-:W2:Y:S01]  /*2e2d0*/  LDL.LU R3, [R1+0x1558] ;  /* 0x0015580001037983 */ /* 0x000ea20000300800 */
[----:B----4-:R-:W-:-:S04]  /*2e2e0*/  IMAD.X R33, R33, 0x1, R69, P3 ;  /* 0x0000000121217824 */ /* 0x010fc800018e0645 */
[----:B------:R-:W-:-:S05]  /*2e2f0*/  IMAD.MOV.U32 R5, RZ, RZ, R33 ;  /* 0x000000ffff057224 */ /* 0x000fca00078e0021 */
[----:B------:R0:W4:Y:S04]  /*2e300*/  @!P1 LDG.E.U16 R2, desc[UR20][R4.64] ;  /* 0x0000001404029981 */ /* 0x000128000c1e1500 */
[----:B---3--:R1:W-:Y:S04]  /*2e310*/  STL [R1+0x2ac], R68 ;  /* 0x0002ac4401007387 */ /* 0x0083e80000100800 */
[----:B-1----:R-:W3:Y:S04]  /*2e320*/  LDL.LU R68, [R1+0x1554] ;  /* 0x0015540001447983 */ /* 0x002ee80000300800 */
[----:B------:R1:W-:Y:S04]  /*2e330*/  STL [R1+0x2c8], R33 ;  /* 0x0002c82101007387 */ /* 0x0003e80000100800 */
[----:B-1----:R-:W3:Y:S04]  /*2e340*/  LDL.LU R33, [R1+0x2e0] ;  /* 0x0002e00001217983 */ /* 0x002ee80000300800 */
[----:B------:R-:W3:Y:S01]  /*2e350*/  LDL.LU R4, [R1+0x2d0] ;  /* 0x0002d00001047983 */ /* 0x000ee20000300800 */
[----:B--2---:R-:W-:-:S02]  /*2e360*/  IADD3 R71, P4, PT, R71, R70, RZ ;  /* 0x0000004647477210 */ /* 0x004fc40007f9e0ff */
[----:B------:R-:W-:-:S05]  /*2e370*/  IADD3 R0, P3, PT, R0, R70, RZ ;  /* 0x0000004600007210 */ /* 0x000fca0007f7e0ff */
[----:B0-----:R-:W-:Y:S01]  /*2e380*/  IMAD.MOV.U32 R5, RZ, RZ, R0 ;  /* 0x000000ffff057224 */ /* 0x001fe200078e0000 */
[----:B------:R0:W-:Y:S01]  /*2e390*/  STL [R1+0x2d4], R0 ;  /* 0x0002d40001007387 */ /* 0x0001e20000100800 */
[----:B------:R-:W-:-:S03]  /*2e3a0*/  PRMT R3, RZ, 0x7610, R3 ;  /* 0x00007610ff037816 */ /* 0x000fc60000000003 */
[----:B0-----:R-:W2:Y:S04]  /*2e3b0*/  LDL.LU R0, [R1+0x2ec] ;  /* 0x0002ec0001007983 */ /* 0x001ea80000300800 */
[----:B----4-:R0:W-:Y:S04]  /*2e3c0*/  STL [R1+0x2a8], R2 ;  /* 0x0002a80201007387 */ /* 0x0101e80000100800 */
[----:B0-----:R-:W4:Y:S04]  /*2e3d0*/  LDL.LU R2, [R1+0x2f4] ;  /* 0x0002f40001027983 */ /* 0x001f280000300800 */
[----:B------:R-:W2:Y:S04]  /*2e3e0*/  LDL.LU R92, [R1+0x2fc] ;  /* 0x0002fc00015c7983 */ /* 0x000ea80000300800 */
[----:B------:R-:W-:Y:S01]  /*2e3f0*/  STL [R1+0x2dc], R71 ;  /* 0x0002dc4701007387 */ /* 0x000fe20000100800 */
[----:B---3--:R-:W-:-:S05]  /*2e400*/  IMAD.X R4, R4, 0x1, R69, P3 ;  /* 0x0000000104047824 */ /* 0x008fca00018e0645 */
[-C--:B------:R-:W-:Y:S01]  /*2e410*/  @!P1 LOP3.LUT R5, R5, R4.reuse, RZ, 0x3c, !PT ;  /* 0x0000000405059212 */ /* 0x080fe200078e3cff */
[----:B------:R0:W-:Y:S03]  /*2e420*/  STL [R1+0x2d0], R4 ;  /* 0x0002d00401007387 */ /* 0x0001e60000100800 */
[----:B0-----:R-:W-:-:S04]  /*2e430*/  @!P1 LOP3.LUT R4, R5, R4, RZ, 0x3c, !PT ;  /* 0x0000000405049212 */ /* 0x001fc800078e3cff */
[----:B------:R-:W-:-:S05]  /*2e440*/  @!P1 LOP3.LUT R5, R5, R4, RZ, 0x3c, !PT ;  /* 0x0000000405059212 */ /* 0x000fca00078e3cff */
[----:B------:R0:W3:Y:S01]  /*2e450*/  @!P1 LDG.E.U16 R3, desc[UR20][R4.64] ;  /* 0x0000001404039981 */ /* 0x0000e2000c1e1500 */
[----:B------:R-:W-:Y:S01]  /*2e460*/  IMAD.X R72, R72, 0x1, R69, P4 ;  /* 0x0000000148487824 */ /* 0x000fe200020e0645 */
[----:B------:R-:W-:-:S03]  /*2e470*/  IADD3 R93, P3, PT, R93, R70, RZ ;  /* 0x000000465d5d7210 */ /* 0x000fc60007f7e0ff */
[----:B0-----:R-:W-:Y:S02]  /*2e480*/  IMAD.MOV.U32 R4, RZ, RZ, R72 ;  /* 0x000000ffff047224 */ /* 0x001fe400078e0048 */
[----:B------:R-:W-:-:S05]  /*2e490*/  IMAD.MOV.U32 R5, RZ, RZ, R71 ;  /* 0x000000ffff057224 */ /* 0x000fca00078e0047 */
[----:B------:R-:W-:-:S04]  /*2e4a0*/  @!P1 LOP3.LUT R5, R5, R4, RZ, 0x3c, !PT ;  /* 0x0000000405059212 */ /* 0x000fc800078e3cff */
[C---:B------:R-:W-:Y:S01]  /*2e4b0*/  @!P1 LOP3.LUT R4, R5.reuse, R4, RZ, 0x3c, !PT ;  /* 0x0000000405049212 */ /* 0x040fe200078e3cff */
[----:B------:R-:W-:Y:S01]  /*2e4c0*/  STL [R1+0x2e4], R93 ;  /* 0x0002e45d01007387 */ /* 0x000fe20000100800 */
[----:B------:R-:W-:Y:S02]  /*2e4d0*/  PRMT R68, RZ, 0x7610, R68 ;  /* 0x00007610ff447816 */ /* 0x000fe40000000044 */
[----:B------:R-:W-:-:S05]  /*2e4e0*/  @!P1 LOP3.LUT R5, R5, R4, RZ, 0x3c, !PT ;  /* 0x0000000405059212 */ /* 0x000fca00078e3cff */
[----:B------:R0:W2:Y:S04]  /*2e4f0*/  @!P1 LDG.E.U16 R68, desc[UR20][R4.64] ;  /* 0x0000001404449981 */ /* 0x0000a8000c1e1500 */
[----:B---3--:R1:W-:Y:S04]  /*2e500*/  STL [R1+0x2a4], R3 ;  /* 0x0002a40301007387 */ /* 0x0083e80000100800 */
[----:B-1----:R-:W3:Y:S01]  /*2e510*/  LDL.LU R3, [R1+0x1550] ;  /* 0x0015500001037983 */ /* 0x002ee20000300800 */
[----:B------:R-:W-:Y:S02]  /*2e520*/  IMAD.X R33, R33, 0x1, R69, P3 ;  /* 0x0000000121217824 */ /* 0x000fe400018e0645 */
[----:B0-----:R-:W-:Y:S01]  /*2e530*/  @!P1 IMAD.MOV.U32 R4, RZ, RZ, R93 ;  /* 0x000000ffff049224 */ /* 0x001fe200078e005d */
[----:B------:R0:W-:Y:S01]  /*2e540*/  STL [R1+0x2d8], R72 ;  /* 0x0002d84801007387 */ /* 0x0001e20000100800 */
[----:B------:R-:W-:-:S03]  /*2e550*/  IMAD.MOV.U32 R5, RZ, RZ, R33 ;  /* 0x000000ffff057224 */ /* 0x000fc600078e0021 */
[----:B0-----:R-:W4:Y:S04]  /*2e560*/  LDL.LU R72, [R1+0x154c] ;  /* 0x00154c0001487983 */ /* 0x001f280000300800 */
[----:B------:R-:W4:Y:S04]  /*2e570*/  LDL.LU R71, [R1+0x2f0] ;  /* 0x0002f00001477983 */ /* 0x000f280000300800 */
[----:B--2---:R0:W-:Y:S04]  /*2e580*/  STL [R1+0x2a0], R68 ;  /* 0x0002a04401007387 */ /* 0x0041e80000100800 */
[----:B0-----:R-:W2:Y:S04]  /*2e590*/  LDL.LU R68, [R1+0x1548] ;  /* 0x0015480001447983 */ /* 0x001ea80000300800 */
[----:B------:R0:W-:Y:S04]  /*2e5a0*/  STL [R1+0x2e0], R33 ;  /* 0x0002e02101007387 */ /* 0x0001e80000100800 */
[----:B0-----:R-:W2:Y:S01]  /*2e5b0*/  LDL.LU R33, [R1+0x2f8] ;  /* 0x0002f80001217983 */ /* 0x001ea20000300800 */
[----:B---3--:R-:W-:-:S06]  /*2e5c0*/  PRMT R3, RZ, 0x7610, R3 ;  /* 0x00007610ff037816 */ /* 0x008fcc0000000003 */
[----:B------:R0:W3:Y:S04]  /*2e5d0*/  @!P1 LDG.E.U16 R3, desc[UR20][R4.64] ;  /* 0x0000001404039981 */ /* 0x0000e8000c1e1500 */
[----:B------:R-:W2:Y:S01]  /*2e5e0*/  LDL.LU R4, [R1+0x2e8] ;  /* 0x0002e80001047983 */ /* 0x000ea20000300800 */
[-C--:B------:R-:W-:Y:S02]  /*2e5f0*/  IADD3 R0, P3, PT, R0, R70.reuse, RZ ;  /* 0x0000004600007210 */ /* 0x080fe40007f7e0ff */
[----:B----4-:R-:W-:-:S03]  /*2e600*/  IADD3 R2, P4, PT, R2, R70, RZ ;  /* 0x0000004602027210 */ /* 0x010fc60007f9e0ff */
[----:B0-----:R-:W-:Y:S01]  /*2e610*/  IMAD.MOV.U32 R5, RZ, RZ, R0 ;  /* 0x000000ffff057224 */ /* 0x001fe200078e0000 */
[----:B------:R0:W-:Y:S01]  /*2e620*/  STL [R1+0x2ec], R0 ;  /* 0x0002ec0001007387 */ /* 0x0001e20000100800 */
[----:B------:R-:W-:-:S03]  /*2e630*/  PRMT R72, RZ, 0x7610, R72 ;  /* 0x00007610ff487816 */ /* 0x000fc60000000048 */
[----:B0-----:R-:W4:Y:S04]  /*2e640*/  LDL.LU R0, [R1+0x304] ;  /* 0x0003040001007983 */ /* 0x001f280000300800 */
[----:B---3--:R0:W-:Y:S01]  /*2e650*/  STL [R1+0x29c], R3 ;  /* 0x00029c0301007387 */ /* 0x0081e20000100800 */
[----:B--2---:R-:W-:-:S03]  /*2e660*/  IMAD.X R4, R4, 0x1, R69, P3 ;  /* 0x0000000104047824 */ /* 0x004fc600018e0645 */
[----:B0-----:R-:W2:Y:S02]  /*2e670*/  LDL.LU R3, [R1+0x314] ;  /* 0x0003140001037983 */ /* 0x001ea40000300800 */
[-C--:B------:R-:W-:Y:S02]  /*2e680*/  @!P1 LOP3.LUT R5, R5, R4.reuse, RZ, 0x3c, !PT ;  /* 0x0000000405059212 */ /* 0x080fe400078e3cff */
[----:B------:R-:W3:Y:S04]  /*2e690*/  LDL.LU R93, [R1+0x504] ;  /* 0x00050400015d7983 */ /* 0x000ee80000300800 */
[----:B------:R-:W-:Y:S04]  /*2e6a0*/  STL [R1+0x2f4], R2 ;  /* 0x0002f40201007387 */ /* 0x000fe80000100800 */
[----:B------:R0:W-:Y:S02]  /*2e6b0*/  STL [R1+0x2e8], R4 ;  /* 0x0002e80401007387 */ /* 0x0001e40000100800 */
[----:B0-----:R-:W-:-:S04]  /*2e6c0*/  @!P1 LOP3.LUT R4, R5, R4, RZ, 0x3c, !PT ;  /* 0x0000000405049212 */ /* 0x001fc800078e3cff */
[----:B------:R-:W-:-:S05]  /*2e6d0*/  @!P1 LOP3.LUT R5, R5, R4, RZ, 0x3c, !PT ;  /* 0x0000000405059212 */ /* 0x000fca00078e3cff */
[----:B------:R0:W2:Y:S01]  /*2e6e0*/  @!P1 LDG.E.U16 R72, desc[UR20][R4.64] ;  /* 0x0000001404489981 */ /* 0x0000a2000c1e1500 */
        /* <DEDUP_REMOVED lines=9> */
[----:B------:R0:W3:Y:S04]  /*2e780*/  @!P1 LDG.E.U16 R68, desc[UR20][R4.64] ;  /* 0x0000001404449981 */ /* 0x0000e8000c1e1500 */
[----:B--2---:R1:W-:Y:S04]  /*2e790*/  STL [R1+0x298], R72 ;  /* 0x0002984801007387 */ /* 0x0043e80000100800 */
[----:B-1----:R-:W2:Y:S01]  /*2e7a0*/  LDL.LU R72, [R1+0x1544] ;  /* 0x0015440001487983 */ /* 0x002ea20000300800 */
[----:B------:R-:W-:Y:S02]  /*2e7b0*/  IMAD.X R33, R33, 0x1, R69, P3 ;  /* 0x0000000121217824 */ /* 0x000fe400018e0645 */
[----:B0-----:R-:W-:Y:S01]  /*2e7c0*/  @!P1 IMAD.MOV.U32 R4, RZ, RZ, R92 ;  /* 0x000000ffff049224 */ /* 0x001fe200078e005c */
[----:B------:R0:W-:Y:S01]  /*2e7d0*/  STL [R1+0x2f0], R71 ;  /* 0x0002f04701007387 */ /* 0x0001e20000100800 */
[----:B------:R-:W-:-:S03]  /*2e7e0*/  IMAD.MOV.U32 R5, RZ, RZ, R33 ;  /* 0x000000ffff057224 */ /* 0x000fc600078e0021 */
[----:B0-----:R-:W4:Y:S04]  /*2e7f0*/  LDL.LU R71, [R1+0x1540] ;  /* 0x0015400001477983 */ /* 0x001f280000300800 */
[----:B------:R-:W4:Y:S04]  /*2e800*/  LDL.LU R2, [R1+0x308] ;  /* 0x0003080001027983 */ /* 0x000f280000300800 */
[----:B---3--:R0:W-:Y:S04]  /*2e810*/  STL [R1+0x294], R68 ;  /* 0x0002944401007387 */ /* 0x0081e80000100800 */
[----:B0-----:R-:W3:Y:S04]  /*2e820*/  LDL.LU R68, [R1+0x153c] ;  /* 0x00153c0001447983 */ /* 0x001ee80000300800 */
[----:B------:R0:W-:Y:S04]  /*2e830*/  STL [R1+0x2f8], R33 ;  /* 0x0002f82101007387 */ /* 0x0001e80000100800 */
[----:B0-----:R-:W3:Y:S01]  /*2e840*/  LDL.LU R33, [R1+0x500] ;  /* 0x0005000001217983 */ /* 0x001ee20000300800 */
[----:B--2---:R-:W-:-:S06]  /*2e850*/  PRMT R72, RZ, 0x7610, R72 ;  /* 0x00007610ff487816 */ /* 0x004fcc0000000048 */
[----:B------:R0:W2:Y:S04]  /*2e860*/  @!P1 LDG.E.U16 R72, desc[UR20][R4.64] ;  /* 0x0000001404489981 */ /* 0x0000a8000c1e1500 */
[----:B------:R-:W3:Y:S01]  /*2e870*/  LDL.LU R4, [R1+0x300] ;  /* 0x0003000001047983 */ /* 0x000ee20000300800 */
[-C--:B----4-:R-:W-:Y:S02]  /*2e880*/  IADD3 R0, P3, PT, R0, R70.reuse, RZ ;  /* 0x0000004600007210 */ /* 0x090fe40007f7e0ff */
[----:B------:R-:W-:-:S03]  /*2e890*/  IADD3 R3, P4, PT, R3, R70, RZ ;  /* 0x0000004603037210 */ /* 0x000fc60007f9e0ff */
[----:B0-----:R-:W-:Y:S01]  /*2e8a0*/  IMAD.MOV.U32 R5, RZ, RZ, R0 ;  /* 0x000000ffff057224 */ /* 0x001fe200078e0000 */
[----:B------:R0:W-:Y:S01]  /*2e8b0*/  STL [R1+0x304], R0 ;  /* 0x0003040001007387 */ /* 0x0001e20000100800 */
[----:B------:R-:W-:-:S03]  /*2e8c0*/  PRMT R71, RZ, 0x7610, R71 ;  /* 0x00007610ff477816 */ /* 0x000fc60000000047 */
[----:B0-----:R-:W4:Y:S04]  /*2e8d0*/  LDL.LU R0, [R1+0x50c] ;  /* 0x00050c0001007983 */ /* 0x001f280000300800 */
[----:B--2---:R0:W-:Y:S01]  /*2e8e0*/  STL [R1+0x290], R72 ;  /* 0x0002904801007387 */ /* 0x0041e20000100800 */
[----:B---3--:R-:W-:-:S03]  /*2e8f0*/  IMAD.X R4, R4, 0x1, R69, P3 ;  /* 0x0000000104047824 */ /* 0x008fc600018e0645 */
        /* <DEDUP_REMOVED lines=1262> */
[----:B------:R-:W2:Y:S01]  /*337e0*/  LDL.LU R4, [R1+0x3c0] ;  /* 0x0003c00001047983 */ /* 0x000ea20000300800 */
[-C--:B----4-:R-:W-:Y:S02]  /*337f0*/  IADD3 R0, P3, PT, R0, R70.reuse, RZ ;  /* 0x0000004600007210 */ /* 0x090fe40007f7e0ff */
[----:B------:R-:W-:-:S03]  /*33800*/  IADD3 R2, P4, PT, R2, R70, RZ ;  /* 0x0000004602027210 */ /* 0x000fc60007f9e0ff */
[----:B0-----:R-:W-:Y:S01]  /*33810*/  IMAD.MOV.U32 R5, RZ, RZ, R0 ;  /* 0x000000ffff057224 */ /* 0x001fe200078e0000 */
[----:B------:R0:W-:Y:S04]  /*33820*/  STL [R1+0x3c4], R0 ;  /* 0x0003c40001007387 */ /* 0x0001e80000100800 */
[----:B0-----:R-:W4:Y:S01]  /*33830*/  LDL.LU R0, [R1+0x734] ;  /* 0x0007340001007983 */ /* 0x001f220000300800 */
[----:B---3--:R-:W-:-:S03]  /*33840*/  PRMT R68, RZ, 0x7610, R68 ;  /* 0x00007610ff447816 */ /* 0x008fc60000000044 */
[----:B--2---:R0:W-:Y:S01]  /*33850*/  STL [R1+0x11c], R3 ;  /* 0x00011c0301007387 */ /* 0x0041e20000100800 */
[----:B------:R-:W-:-:S03]  /*33860*/  IMAD.X R4, R4, 0x1, R69, P3 ;  /* 0x0000000104047824 */ /* 0x000fc600018e0645 */
        /* <DEDUP_REMOVED lines=39> */
[----:B------:R-:W4:Y:S04]  /*33ae0*/  LDL.LU R92, [R1+0x754] ;  /* 0x00075400015c7983 */ /* 0x000f280000300800 */
[----:B--2---:R0:W-:Y:S01]  /*33af0*/  STL [R1+0x110], R68 ;  /* 0x0001104401007387 */ /* 0x0041e20000100800 */
[----:B---3--:R-:W-:-:S03]  /*33b00*/  IMAD.X R4, R4, 0x1, R69, P3 ;  /* 0x0000000104047824 */ /* 0x008fc600018e0645 */
[----:B0-----:R-:W2:Y:S02]  /*33b10*/  LDL.LU R68, [R1+0x3d4] ;  /* 0x0003d40001447983 */ /* 0x001ea40000300800 */
[-C--:B------:R-:W-:Y:S02]  /*33b20*/  @!P1 LOP3.LUT R5, R5, R4.reuse, RZ, 0x3c, !PT ;  /* 0x0000000405059212 */ /* 0x080fe400078e3cff */
[----:B------:R-:W-:Y:S04]  /*33b30*/  STL [R1+0x73c], R3 ;  /* 0x00073c0301007387 */ /* 0x000fe80000100800 */
[----:B------:R0:W-:Y:S02]  /*33b40*/  STL [R1+0x730], R4 ;  /* 0x0007300401007387 */ /* 0x0001e40000100800 */
        /* <DEDUP_REMOVED lines=28> */
[-C--:B----4-:R-:W-:Y:S02]  /*33d10*/  IADD3 R0, P3, PT, R0, R70.reuse, RZ ;  /* 0x0000004600007210 */ /* 0x090fe40007f7e0ff */
[----:B------:R-:W-:-:S03]  /*33d20*/  IADD3 R92, P4, PT, R92, R70, RZ ;  /* 0x000000465c5c7210 */ /* 0x000fc60007f9e0ff */
[----:B0-----:R-:W-:Y:S01]  /*33d30*/  IMAD.MOV.U32 R5, RZ, RZ, R0 ;  /* 0x000000ffff057224 */ /* 0x001fe200078e0000 */
[----:B------:R0:W-:Y:S01]  /*33d40*/  STL [R1+0x74c], R0 ;  /* 0x00074c0001007387 */ /* 0x0001e20000100800 */
[----:B------:R-:W-:-:S03]  /*33d50*/  PRMT R2, RZ, 0x7610, R2 ;  /* 0x00007610ff027816 */ /* 0x000fc60000000002 */
[----:B0-----:R-:W4:Y:S04]  /*33d60*/  LDL.LU R0, [R1+0x3dc] ;  /* 0x0003dc0001007983 */ /* 0x001f280000300800 */
[----:B------:R-:W4:Y:S04]  /*33d70*/  LDL.LU R93, [R1+0x75c] ;  /* 0x00075c00015d7983 */ /* 0x000f280000300800 */
[----:B---3--:R0:W-:Y:S01]  /*33d80*/  STL [R1+0x104], R71 ;  /* 0x0001044701007387 */ /* 0x0081e20000100800 */
[----:B--2---:R-:W-:-:S03]  /*33d90*/  IMAD.X R4, R4, 0x1, R69, P3 ;  /* 0x0000000104047824 */ /* 0x004fc600018e0645 */
        /* <DEDUP_REMOVED lines=35> */
[----:B------:R-:W-:Y:S01]  /*33fd0*/  STL [R1+0x3dc], R0 ;  /* 0x0003dc0001007387 */ /* 0x000fe20000100800 */
[----:B------:R-:W-:-:S03]  /*33fe0*/  PRMT R3, RZ, 0x7610, R3 ;  /* 0x00007610ff037816 */ /* 0x000fc60000000003 */
[----:B---3--:R0:W-:Y:S01]  /*33ff0*/  STL [R1+0xf8], R2 ;  /* 0x0000f80201007387 */ /* 0x0081e20000100800 */
[----:B--2---:R-:W-:-:S03]  /*34000*/  IMAD.X R4, R4, 0x1, R69, P3 ;  /* 0x0000000104047824 */ /* 0x004fc600018e0645 */
[----:B0-----:R-:W2:Y:S04]  /*34010*/  LDL.LU R2, [R1+0x76c] ;  /* 0x00076c0001027983 */ /* 0x001ea80000300800 */
[----:B------:R-:W3:Y:S01]  /*34020*/  LDL.LU R0, [R1+0x774] ;  /* 0x0007740001007983 */ /* 0x000ee20000300800 */
[----:B------:R-:W-:-:S03]  /*34030*/  @!P1 LOP3.LUT R5, R5, R4, RZ, 0x3c, !PT ;  /* 0x0000000405059212 */ /* 0x000fc600078e3cff */
[----:B------:R-:W4:Y:S04]  /*34040*/  LDL.LU R68, [R1+0x77c] ;  /* 0x00077c0001447983 */ /* 0x000f280000300800 */
        /* <DEDUP_REMOVED lines=30> */
[-C--:B------:R-:W-:Y:S02]  /*34230*/  IADD3 R2, P3, PT, R2, R70.reuse, RZ ;  /* 0x0000004602027210 */ /* 0x080fe40007f7e0ff */
[----:B------:R-:W-:-:S03]  /*34240*/  IADD3 R0, P4, PT, R0, R70, RZ ;  /* 0x0000004600007210 */ /* 0x000fc60007f9e0ff */
[----:B0-----:R-:W-:Y:S01]  /*34250*/  IMAD.MOV.U32 R5, RZ, RZ, R2 ;  /* 0x000000ffff057224 */ /* 0x001fe200078e0002 */
[----:B------:R-:W-:Y:S01]  /*34260*/  STL [R1+0x76c], R2 ;  /* 0x00076c0201007387 */ /* 0x000fe20000100800 */
[----:B----4-:R-:W-:Y:S01]  /*34270*/  PRMT R92, RZ, 0x7610, R92 ;  /* 0x00007610ff5c7816 */ /* 0x010fe2000000005c */
[--C-:B------:R-:W-:Y:S01]  /*34280*/  IMAD.X R93, R93, 0x1, R69.reuse, P4 ;  /* 0x000000015d5d7824 */ /* 0x100fe200020e0645 */
[----:B---3--:R-:W-:Y:S01]  /*34290*/  PRMT R72, RZ, 0x7610, R72 ;  /* 0x00007610ff487816 */ /* 0x008fe20000000048 */
[----:B--2---:R0:W-:Y:S01]  /*342a0*/  STL [R1+0xec], R3 ;  /* 0x0000ec0301007387 */ /* 0x0041e20000100800 */
[----:B------:R-:W-:-:S03]  /*342b0*/  IMAD.X R4, R4, 0x1, R69, P3 ;  /* 0x0000000104047824 */ /* 0x000fc600018e0645 */
        /* <DEDUP_REMOVED lines=8> */
[----:B------:R0:W2:Y:S02]  /*34340*/  @!P1 LDG.E.U16 R92, desc[UR20][R4.64] ;  /* 0x00000014045c9981 */ /* 0x0000a4000c1e1500 */
[----:B0-----:R-:W-:Y:S02]  /*34350*/  IMAD.MOV.U32 R4, RZ, RZ, R93 ;  /* 0x000000ffff047224 */ /* 0x001fe400078e005d */
[----:B------:R-:W-:-:S05]  /*34360*/  IMAD.MOV.U32 R5, RZ, RZ, R0 ;  /* 0x000000ffff057224 */ /* 0x000fca00078e0000 */
[----:B------:R-:W-:-:S04]  /*34370*/  @!P1 LOP3.LUT R5, R5, R4, RZ, 0x3c, !PT ;  /* 0x0000000405059212 */ /* 0x000fc800078e3cff */
[----:B------:R-:W-:-:S04]  /*34380*/  @!P1 LOP3.LUT R4, R5, R4, RZ, 0x3c, !PT ;  /* 0x0000000405049212 */ /* 0x000fc800078e3cff */
[----:B------:R-:W-:-:S05]  /*34390*/  @!P1 LOP3.LUT R5, R5, R4, RZ, 0x3c, !PT ;  /* 0x0000000405059212 */ /* 0x000fca00078e3cff */
[----:B------:R0:W3:Y:S01]  /*343a0*/  @!P1 LDG.E.U16 R72, desc[UR20][R4.64] ;  /* 0x0000001404489981 */ /* 0x0000e2000c1e1500 */
[----:B------:R-:W-:Y:S02]  /*343b0*/  IADD3 R68, P3, PT, R68, R70, RZ ;  /* 0x0000004644447210 */ /* 0x000fe40007f7e0ff */
[----:B------:R-:W-:-:S03]  /*343c0*/  PRMT R15, RZ, 0x7610, R15 ;  /* 0x00007610ff0f7816 */ /* 0x000fc6000000000f */
[----:B------:R-:W-:Y:S01]  /*343d0*/  STL [R1+0x77c], R68 ;  /* 0x00077c4401007387 */ /* 0x000fe20000100800 */
[----:B------:R-:W-:Y:S02]  /*343e0*/  IMAD.X R33, R33, 0x1, R69, P3 ;  /* 0x0000000121217824 */ /* 0x000fe400018e0645 */
[----:B0-----:R-:W-:Y:S02]  /*343f0*/  @!P1 IMAD.MOV.U32 R4, RZ, RZ, R68 ;  /* 0x000000ffff049224 */ /* 0x001fe400078e0044 */
[----:B------:R-:W-:-:S05]  /*34400*/  IMAD.MOV.U32 R5, RZ, RZ, R33 ;  /* 0x000000ffff057224 */ /* 0x000fca00078e0021 */
[----:B------:R0:W4:Y:S04]  /*34410*/  @!P1 LDG.E.U16 R15, desc[UR20][R4.64] ;  /* 0x00000014040f9981 */ /* 0x000128000c1e1500 */
[----:B--2---:R1:W-:Y:S04]  /*34420*/  STL [R1+0xe8], R92 ;  /* 0x0000e85c01007387 */ /* 0x0043e80000100800 */
[----:B-1----:R-:W2:Y:S04]  /*34430*/  LDL.LU R92, [R1+0x1394] ;  /* 0x00139400015c7983 */ /* 0x002ea80000300800 */
[----:B------:R1:W-:Y:S04]  /*34440*/  STL [R1+0x770], R93 ;  /* 0x0007705d01007387 */ /* 0x0003e80000100800 */
[----:B-1----:R-:W2:Y:S04]  /*34450*/  LDL.LU R93, [R1+0x1390] ;  /* 0x00139000015d7983 */ /* 0x002ea80000300800 */
[----:B------:R-:W2:Y:S04]  /*34460*/  LDL.LU R0, [R1+0x3e0] ;  /* 0x0003e00001007983 */ /* 0x000ea80000300800 */
[----:B---3--:R1:W-:Y:S04]  /*34470*/  STL [R1+0xe4], R72 ;  /* 0x0000e44801007387 */ /* 0x0083e80000100800 */
[----:B-1----:R-:W3:Y:S04]  /*34480*/  LDL.LU R72, [R1+0x138c] ;  /* 0x00138c0001487983 */ /* 0x002ee80000300800 */
[----:B------:R1:W-:Y:S04]  /*34490*/  STL [R1+0x778], R33 ;  /* 0x0007782101007387 */ /* 0x0003e80000100800 */
[----:B-1----:R-:W3:Y:S04]  /*344a0*/  LDL.LU R33, [R1+0x3e8] ;  /* 0x0003e80001217983 */ /* 0x002ee80000300800 */
[----:B------:R-:W3:Y:S01]  /*344b0*/  LDL.LU R4, [R1+0x780] ;  /* 0x0007800001047983 */ /* 0x000ee20000300800 */
[----:B------:R-:W-:-:S02]  /*344c0*/  IADD3 R3, P3, PT, R3, R70, RZ ;  /* 0x0000004603037210 */ /* 0x000fc40007f7e0ff */
[----:B------:R-:W-:-:S03]  /*344d0*/  IADD3 R2, P4, PT, R2, R70, RZ ;  /* 0x0000004602027210 */ /* 0x000fc60007f9e0ff */
[----:B0-----:R-:W-:Y:S01]  /*344e0*/  IMAD.MOV.U32 R5, RZ, RZ, R3 ;  /* 0x000000ffff057224 */ /* 0x001fe200078e0003 */
[----:B------:R-:W-:Y:S04]  /*344f0*/  STL [R1+0x784], R3 ;  /* 0x0007840301007387 */ /* 0x000fe80000100800 */
[----:B----4-:R0:W-:Y:S04]  /*34500*/  STL [R1+0xe0], R15 ;  /* 0x0000e00f01007387 */ /* 0x0101e80000100800 */
[----:B0-----:R-:W4:Y:S04]  /*34510*/  LDL.LU R15, [R1+0x78c] ;  /* 0x00078c00010f7983 */ /* 0x001f280000300800 */
[----:B------:R-:W4:Y:S04]  /*34520*/  LDL.LU R3, [R1+0x794] ;  /* 0x0007940001037983 */ /* 0x000f280000300800 */
[----:B------:R-:W4:Y:S04]  /*34530*/  LDL.LU R68, [R1+0x79c] ;  /* 0x00079c0001447983 */ /* 0x000f280000300800 */
[----:B------:R-:W-:Y:S01]  /*34540*/  STL [R1+0x3e4], R2 ;  /* 0x0003e40201007387 */ /* 0x000fe20000100800 */
[----:B--2---:R-:W-:Y:S01]  /*34550*/  PRMT R93, RZ, 0x7610, R93 ;  /* 0x00007610ff5d7816 */ /* 0x004fe2000000005d */
[----:B------:R-:W-:-:S02]  /*34560*/  IMAD.X R0, R0, 0x1, R69, P4 ;  /* 0x0000000100007824 */ /* 0x000fc400020e0645 */
[----:B---3--:R-:W-:-:S05]  /*34570*/  IMAD.X R4, R4, 0x1, R69, P3 ;  /* 0x0000000104047824 */ /* 0x008fca00018e0645 */
[-C--:B------:R-:W-:Y:S01]  /*34580*/  @!P1 LOP3.LUT R5, R5, R4.reuse, RZ, 0x3c, !PT ;  /* 0x0000000405059212 */ /* 0x080fe200078e3cff */
[----:B------:R0:W-:Y:S03]  /*34590*/  STL [R1+0x780], R4 ;  /* 0x0007800401007387 */ /* 0x0001e60000100800 */
[----:B0-----:R-:W-:-:S04]  /*345a0*/  @!P1 LOP3.LUT R4, R5, R4, RZ, 0x3c, !PT ;  /* 0x0000000405049212 */ /* 0x001fc800078e3cff */
[----:B------:R-:W-:-:S05]  /*345b0*/  @!P1 LOP3.LUT R5, R5, R4, RZ, 0x3c, !PT ;  /* 0x0000000405059212 */ /* 0x000fca00078e3cff */
[----:B------:R0:W2:Y:S02]  /*345c0*/  @!P1 LDG.E.U16 R93, desc[UR20][R4.64] ;  /* 0x00000014045d9981 */ /* 0x0000a4000c1e1500 */
[----:B0-----:R-:W-:Y:S02]  /*345d0*/  IMAD.MOV.U32 R4, RZ, RZ, R0 ;  /* 0x000000ffff047224 */ /* 0x001fe400078e0000 */
[----:B------:R-:W-:-:S05]  /*345e0*/  IMAD.MOV.U32 R5, RZ, RZ, R2 ;  /* 0x000000ffff057224 */ /* 0x000fca00078e0002 */
[----:B------:R-:W-:-:S04]  /*345f0*/  @!P1 LOP3.LUT R5, R5, R4, RZ, 0x3c, !PT ;  /* 0x0000000405059212 */ /* 0x000fc800078e3cff */
[C---:B------:R-:W-:Y:S02]  /*34600*/  @!P1 LOP3.LUT R4, R5.reuse, R4, RZ, 0x3c, !PT ;  /* 0x0000000405049212 */ /* 0x040fe400078e3cff */
[----:B------:R-:W-:Y:S02]  /*34610*/  PRMT R72, RZ, 0x7610, R72 ;  /* 0x00007610ff487816 */ /* 0x000fe40000000048 */
        /* <DEDUP_REMOVED lines=19> */
[----:B----4-:R-:W-:-:S02]  /*34750*/  IADD3 R15, P3, PT, R15, R70, RZ ;  /* 0x000000460f0f7210 */ /* 0x010fc40007f7e0ff */
[----:B------:R-:W-:-:S03]  /*34760*/  IADD3 R3, P4, PT, R3, R70, RZ ;  /* 0x0000004603037210 */ /* 0x000fc60007f9e0ff */
[----:B0-----:R-:W-:Y:S01]  /*34770*/  IMAD.MOV.U32 R5, RZ, RZ, R15 ;  /* 0x000000ffff057224 */ /* 0x001fe200078e000f */
[----:B------:R0:W-:Y:S04]  /*34780*/  STL [R1+0x78c], R15 ;  /* 0x00078c0f01007387 */ /* 0x0001e80000100800 */
[----:B0-----:R-:W4:Y:S04]  /*34790*/  LDL.LU R15, [R1+0x7a4] ;  /* 0x0007a400010f7983 */ /* 0x001f280000300800 */
[----:B------:R-:W4:Y:S04]  /*347a0*/  LDL.LU R71, [R1+0x7ac] ;  /* 0x0007ac0001477983 */ /* 0x000f280000300800 */
[----:B------:R0:W-:Y:S04]  /*347b0*/  STL [R1+0xd4], R43 ;  /* 0x0000d42b01007387 */ /* 0x0001e80000100800 */
[----:B0-----:R-:W4:Y:S04]  /*347c0*/  LDL.LU R43, [R1+0x7b4] ;  /* 0x0007b400012b7983 */ /* 0x001f280000300800 */
        /* <DEDUP_REMOVED lines=104> */
[----:B------:R-:W4:Y:S04]  /*34e50*/  @!P1 LDG.E.U16 R9, desc[UR20][R4.64] ;  /* 0x0000001404099981 */ /* 0x000f28000c1e1500 */
[----:B--2---:R0:W-:Y:S04]  /*34e60*/  STL [R1+0xb8], R3 ;  /* 0x0000b80301007387 */ /* 0x0041e80000100800 */
[----:B0-----:R-:W2:Y:S04]  /*34e70*/  LDL.LU R3, [R1+0x1364] ;  /* 0x0013640001037983 */ /* 0x001ea80000300800 */
[----:B------:R0:W-:Y:S04]  /*34e80*/  STL [R1+0x3f8], R71 ;  /* 0x0003f84701007387 */ /* 0x0001e80000100800 */
[----:B0-----:R-:W2:Y:S04]  /*34e90*/  LDL.LU R71, [R1+0x1360] ;  /* 0x0013600001477983 */ /* 0x001ea80000300800 */
[----:B------:R-:W2:Y:S04]  /*34ea0*/  LDL.LU R68, [R1+0x7c8] ;  /* 0x0007c80001447983 */ /* 0x000ea80000300800 */
[----:B---3--:R0:W-:Y:S04]  /*34eb0*/  STL [R1+0xb4], R72 ;  /* 0x0000b44801007387 */ /* 0x0081e80000100800 */
[----:B0-----:R-:W3:Y:S04]  /*34ec0*/  LDL.LU R72, [R1+0x135c] ;  /* 0x00135c0001487983 */ /* 0x001ee80000300800 */
[----:B------:R0:W-:Y:S04]  /*34ed0*/  STL [R1+0x7b8], R33 ;  /* 0x0007b82101007387 */ /* 0x0001e80000100800 */
[----:B0-----:R-:W3:Y:S04]  /*34ee0*/  LDL.LU R33, [R1+0x7d0] ;  /* 0x0007d00001217983 */ /* 0x001ee80000300800 */
[----:B------:R-:W3:Y:S01]  /*34ef0*/  LDL.LU R5, [R1+0x7c0] ;  /* 0x0007c00001057983 */ /* 0x000ee20000300800 */
[----:B----4-:R-:W-:-:S02]  /*34f00*/  IADD3 R15, P3, PT, R15, R70, RZ ;  /* 0x000000460f0f7210 */ /* 0x010fc40007f7e0ff */
[----:B------:R-:W-:Y:S01]  /*34f10*/  IADD3 R43, P4, PT, R43, R70, RZ ;  /* 0x000000462b2b7210 */ /* 0x000fe20007f9e0ff */
[----:B------:R0:W-:Y:S02]  /*34f20*/  STL [R1+0xb0], R9 ;  /* 0x0000b00901007387 */ /* 0x0001e40000100800 */
[----:B------:R-:W-:Y:S01]  /*34f30*/  @!P1 IMAD.MOV.U32 R4, RZ, RZ, R15 ;  /* 0x000000ffff049224 */ /* 0x000fe200078e000f */
[----:B------:R-:W-:Y:S01]  /*34f40*/  PRMT R37, RZ, 0x7610, R37 ;  /* 0x00007610ff257816 */ /* 0x000fe20000000025 */
[----:B0-----:R-:W4:Y:S04]  /*34f50*/  LDL.LU R9, [R1+0x7dc] ;  /* 0x0007dc0001097983 */ /* 0x001f280000300800 */
[----:B------:R-:W-:Y:S04]  /*34f60*/  STL [R1+0x7c4], R15 ;  /* 0x0007c40f01007387 */ /* 0x000fe80000100800 */
[----:B------:R-:W4:Y:S04]  /*34f70*/  LDL.LU R42, [R1+0x7e4] ;  /* 0x0007e400012a7983 */ /* 0x000f280000300800 */
[----:B------:R-:W-:Y:S01]  /*34f80*/  STL [R1+0x7cc], R43 ;  /* 0x0007cc2b01007387 */ /* 0x000fe20000100800 */
[--C-:B--2---:R-:W-:Y:S01]  /*34f90*/  IMAD.X R68, R68, 0x1, R69.reuse, P4 ;  /* 0x0000000144447824 */ /* 0x104fe200020e0645 */
[----:B---3--:R-:W-:Y:S01]  /*34fa0*/  PRMT R72, RZ, 0x7610, R72 ;  /* 0x00007610ff487816 */ /* 0x008fe20000000048 */
[----:B------:R-:W-:-:S05]  /*34fb0*/  IMAD.X R5, R5, 0x1, R69, P3 ;  /* 0x0000000105057824 */ /* 0x000fca00018e0645 */
[----:B------:R0:W-:Y:S04]  /*34fc0*/  STL [R1+0x7c0], R5 ;  /* 0x0007c00501007387 */ /* 0x0001e80000100800 */
[----:B------:R0:W2:Y:S02]  /*34fd0*/  @!P1 LDG.E.U16 R72, desc[UR20][R4.64] ;  /* 0x0000001404489981 */ /* 0x0000a4000c1e1500 */
[----:B0-----:R-:W-:Y:S02]  /*34fe0*/  IMAD.MOV.U32 R5, RZ, RZ, R68 ;  /* 0x000000ffff057224 */ /* 0x001fe400078e0044 */
[----:B------:R-:W-:-:S05]  /*34ff0*/  @!P1 IMAD.MOV.U32 R4, RZ, RZ, R43 ;  /* 0x000000ffff049224 */ /* 0x000fca00078e002b */
[----:B------:R0:W3:Y:S01]  /*35000*/  @!P1 LDG.E.U16 R37, desc[UR20][R4.64] ;  /* 0x0000001404259981 */ /* 0x0000e2000c1e1500 */
[----:B------:R-:W-:-:S05]  /*35010*/  IADD3 R19, P3, PT, R19, R70, RZ ;  /* 0x0000004613137210 */ /* 0x000fca0007f7e0ff */
[----:B------:R-:W-:Y:S01]  /*35020*/  STL [R1+0x7d4], R19 ;  /* 0x0007d41301007387 */ /* 0x000fe20000100800 */
[----:B------:R-:W-:-:S03]  /*35030*/  IMAD.X R33, R33, 0x1, R69, P3 ;  /* 0x0000000121217824 */ /* 0x000fc600018e0645 */
[----:B------:R-:W3:Y:S01]  /*35040*/  LDL.LU R15, [R1+0x404] ;  /* 0x00040400010f7983 */ /* 0x000ee20000300800 */
[----:B------:R-:W-:-:S03]  /*35050*/  PRMT R12, RZ, 0x7610, R12 ;  /* 0x00007610ff0c7816 */ /* 0x000fc6000000000c */
[----:B------:R-:W-:Y:S01]  /*35060*/  STL [R1+0x7c8], R68 ;  /* 0x0007c84401007387 */ /* 0x000fe20000100800 */
[----:B----4-:R-:W-:Y:S01]  /*35070*/  IADD3 R9, P3, PT, R9, R70, RZ ;  /* 0x0000004609097210 */ /* 0x010fe20007f7e0ff */
[----:B0-----:R-:W-:Y:S02]  /*35080*/  @!P1 IMAD.MOV.U32 R4, RZ, RZ, R19 ;  /* 0x000000ffff049224 */ /* 0x001fe400078e0013 */
[----:B------:R-:W-:-:S05]  /*35090*/  @!P1 IMAD.MOV.U32 R5, RZ, RZ, R33 ;  /* 0x000000ffff059224 */ /* 0x000fca00078e0021 */
[----:B------:R0:W4:Y:S04]  /*350a0*/  @!P1 LDG.E.U16 R12, desc[UR20][R4.64] ;  /* 0x00000014040c9981 */ /* 0x000128000c1e1500 */
[----:B--2---:R1:W-:Y:S04]  /*350b0*/  STL [R1+0xac], R72 ;  /* 0x0000ac4801007387 */ /* 0x0043e80000100800 */
[----:B-1----:R-:W2:Y:S04]  /*350c0*/  LDL.LU R72, [R1+0x1358] ;  /* 0x0013580001487983 */ /* 0x002ea80000300800 */
[----:B------:R-:W2:Y:S04]  /*350d0*/  LDL.LU R68, [R1+0x1354] ;  /* 0x0013540001447983 */ /* 0x000ea80000300800 */
[----:B------:R-:W2:Y:S04]  /*350e0*/  LDL.LU R43, [R1+0x7e0] ;  /* 0x0007e000012b7983 */ /* 0x000ea80000300800 */
[----:B------:R-:W-:Y:S04]  /*350f0*/  STL [R1+0x7d0], R33 ;  /* 0x0007d02101007387 */ /* 0x000fe80000100800 */
[----:B---3--:R1:W-:Y:S04]  /*35100*/  STL [R1+0xa8], R37 ;  /* 0x0000a82501007387 */ /* 0x0083e80000100800 */
[----:B-1----:R-:W3:Y:S04]  /*35110*/  LDL.LU R37, [R1+0x400] ;  /* 0x0004000001257983 */ /* 0x002ee80000300800 */
[----:B------:R-:W-:Y:S04]  /*35120*/  STL [R1+0x7dc], R9 ;  /* 0x0007dc0901007387 */ /* 0x000fe80000100800 */
[----:B------:R-:W3:Y:S01]  /*35130*/  LDL.LU R4, [R1+0x7d8] ;  /* 0x0007d80001047983 */ /* 0x000ee20000300800 */
[----:B0-----:R-:W-:Y:S01]  /*35140*/  IMAD.MOV.U32 R5, RZ, RZ, R9 ;  /* 0x000000ffff057224 */ /* 0x001fe200078e0009 */
[----:B------:R-:W-:-:S02]  /*35150*/  IADD3 R42, P4, PT, R42, R70, RZ ;  /* 0x000000462a2a7210 */ /* 0x000fc40007f9e0ff */
[----:B------:R-:W3:Y:S04]  /*35160*/  LDL.LU R19, [R1+0x408] ;  /* 0x0004080001137983 */ /* 0x000ee80000300800 */
[----:B----4-:R0:W-:Y:S01]  /*35170*/  STL [R1+0xa4], R12 ;  /* 0x0000a40c01007387 */ /* 0x0101e20000100800 */
[----:B------:R-:W-:-:S03]  /*35180*/  PRMT R35, RZ, 0x7610, R35 ;  /* 0x00007610ff237816 */ /* 0x000fc60000000023 */
[----:B0-----:R-:W4:Y:S04]  /*35190*/  LDL.LU R12, [R1+0x40c] ;  /* 0x00040c00010c7983 */ /* 0x001f280000300800 */
[----:B------:R-:W4:Y:S04]  /*351a0*/  LDL.LU R33, [R1+0x7ec] ;  /* 0x0007ec0001217983 */ /* 0x000f280000300800 */
[----:B------:R-:W4:Y:S04]  /*351b0*/  LDL.LU R9, [R1+0x7f4] ;  /* 0x0007f40001097983 */ /* 0x000f280000300800 */
[----:B------:R-:W-:Y:S01]  /*351c0*/  STL [R1+0x7e4], R42 ;  /* 0x0007e42a01007387 */ /* 0x000fe20000100800 */
[----:B------:R-:W-:-:S02]  /*351d0*/  PRMT R38, RZ, 0x7610, R38 ;  /* 0x00007610ff267816 */ /* 0x000fc40000000026 */
[----:B------:R-:W-:Y:S01]  /*351e0*/  PRMT R36, RZ, 0x7610, R36 ;  /* 0x00007610ff247816 */ /* 0x000fe20000000024 */
[--C-:B--2---:R-:W-:Y:S02]  /*351f0*/  IMAD.X R43, R43, 0x1, R69.reuse, P4 ;  /* 0x000000012b2b7824 */ /* 0x104fe400020e0645 */
[----:B---3--:R-:W-:-:S05]  /*35200*/  IMAD.X R4, R4, 0x1, R69, P3 ;  /* 0x0000000104047824 */ /* 0x008fca00018e0645 */
[----:B------:R-:W-:Y:S01]  /*35210*/  @!P1 LOP3.LUT R5, R5, R4, RZ, 0x3c, !PT ;  /* 0x0000000405059212 */ /* 0x000fe200078e3cff */
[----:B------:R0:W-:Y:S01]  /*35220*/  STL [R1+0x7d8], R4 ;  /* 0x0007d80401007387 */ /* 0x0001e20000100800 */
[----:B------:R-:W-:Y:S02]  /*35230*/  IADD3 R15, P3, PT, R15, R70, RZ ;  /* 0x000000460f0f7210 */ /* 0x000fe40007f7e0ff */
[----:B0-----:R-:W-:-:S04]  /*35240*/  @!P1 LOP3.LUT R4, R5, R4, RZ, 0x3c, !PT ;  /* 0x0000000405049212 */ /* 0x001fc800078e3cff */
[----:B------:R-:W-:Y:S01]  /*35250*/  @!P1 LOP3.LUT R5, R5, R4, RZ, 0x3c, !PT ;  /* 0x0000000405059212 */ /* 0x000fe200078e3cff */
[----:B------:R-:W-:-:S04]  /*35260*/  IMAD.X R37, R37, 0x1, R69, P3 ;  /* 0x0000000125257824 */ /* 0x000fc800018e0645 */
[----:B------:R0:W2:Y:S02]  /*35270*/  @!P1 LDG.E.U16 R35, desc[UR20][R4.64] ;  /* 0x0000001404239981 */ /* 0x0000a4000c1e1500 */
[----:B0-----:R-:W-:Y:S02]  /*35280*/  @!P1 IMAD.MOV.U32 R4, RZ, RZ, R42 ;  /* 0x000000ffff049224 */ /* 0x001fe400078e002a */
[----:B------:R-:W-:-:S05]  /*35290*/  @!P1 IMAD.MOV.U32 R5, RZ, RZ, R43 ;  /* 0x000000ffff059224 */ /* 0x000fca00078e002b */
[----:B------:R0:W3:Y:S02]  /*352a0*/  @!P1 LDG.E.U16 R38, desc[UR20][R4.64] ;  /* 0x0000001404269981 */ /* 0x0000e4000c1e1500 */
[----:B0-----:R-:W-:Y:S02]  /*352b0*/  @!P1 IMAD.MOV.U32 R4, RZ, RZ, R15 ;  /* 0x000000ffff049224 */ /* 0x001fe400078e000f */
[----:B------:R-:W-:-:S05]  /*352c0*/  @!P1 IMAD.MOV.U32 R5, RZ, RZ, R37 ;  /* 0x000000ffff059224 */ /* 0x000fca00078e0025 */
[----:B------:R0:W3:Y:S04]  /*352d0*/  @!P1 LDG.E.U16 R36, desc[UR20][R4.64] ;  /* 0x0000001404249981 */ /* 0x0000e8000c1e1500 */
[----:B------:R-:W-:Y:S04]  /*352e0*/  STL [R1+0x404], R15 ;  /* 0x0004040f01007387 */ /* 0x000fe80000100800 */
[----:B------:R-:W-:Y:S01]  /*352f0*/  STL [R1+0x7e0], R43 ;  /* 0x0007e02b01007387 */ /* 0x000fe20000100800 */
[-C--:B----4-:R-:W-:Y:S02]  /*35300*/  IADD3 R12, P3, PT, R12, R70.reuse, RZ ;  /* 0x000000460c0c7210 */ /* 0x090fe40007f7e0ff */
[----:B------:R-:W-:-:S03]  /*35310*/  IADD3 R33, P4, PT, R33, R70, RZ ;  /* 0x0000004621217210 */ /* 0x000fc60007f9e0ff */
[----:B------:R-:W-:Y:S01]  /*35320*/  IMAD.X R19, R19, 0x1, R69, P3 ;  /* 0x0000000113137824 */ /* 0x000fe200018e0645 */
[----:B------:R-:W-:Y:S01]  /*35330*/  PRMT R72, RZ, 0x7610, R72 ;  /* 0x00007610ff487816 */ /* 0x000fe20000000048 */
[----:B0-----:R-:W-:Y:S01]  /*35340*/  @!P1 IMAD.MOV.U32 R4, RZ, RZ, R12 ;  /* 0x000000ffff049224 */ /* 0x001fe200078e000c */
[----:B------:R-:W-:Y:S01]  /*35350*/  IADD3 R9, P3, PT, R9, R70, RZ ;  /* 0x0000004609097210 */ /* 0x000fe20007f7e0ff */
[----:B------:R-:W-:-:S05]  /*35360*/  @!P1 IMAD.MOV.U32 R5, RZ, RZ, R19 ;  /* 0x000000ffff059224 */ /* 0x000fca00078e0013 */
[----:B------:R0:W4:Y:S04]  /*35370*/  @!P1 LDG.E.U16 R72, desc[UR20][R4.64] ;  /* 0x0000001404489981 */ /* 0x000128000c1e1500 */
[----:B--2---:R1:W-:Y:S04]  /*35380*/  STL [R1+0xa0], R35 ;  /* 0x0000a02301007387 */ /* 0x0043e80000100800 */
[----:B-1----:R-:W2:Y:S04]  /*35390*/  LDL.LU R35, [R1+0x7e8] ;  /* 0x0007e80001237983 */ /* 0x002ea80000300800 */
[----:B------:R-:W-:Y:S04]  /*353a0*/  STL [R1+0x400], R37 ;  /* 0x0004002501007387 */ /* 0x000fe80000100800 */
[----:B------:R-:W4:Y:S04]  /*353b0*/  LDL.LU R15, [R1+0x7f0] ;  /* 0x0007f000010f7983 */ /* 0x000f280000300800 */
[----:B------:R-:W-:Y:S04]  /*353c0*/  STL [R1+0x40c], R12 ;  /* 0x00040c0c01007387 */ /* 0x000fe80000100800 */
[----:B---3--:R1:W-:Y:S04]  /*353d0*/  STL [R1+0x98], R36 ;  /* 0x0000982401007387 */ /* 0x0083e80000100800 */
[----:B-1----:R-:W3:Y:S04]  /*353e0*/  LDL.LU R36, [R1+0x7fc] ;  /* 0x0007fc0001247983 */ /* 0x002ee80000300800 */
[----:B------:R-:W-:Y:S04]  /*353f0*/  STL [R1+0x7ec], R33 ;  /* 0x0007ec2101007387 */ /* 0x000fe80000100800 */
[----:B------:R1:W-:Y:S04]  /*35400*/  STL [R1+0x408], R19 ;  /* 0x0004081301007387 */ /* 0x0003e80000100800 */
[----:B------:R-:W-:Y:S04]  /*35410*/  STL [R1+0x7f4], R9 ;  /* 0x0007f40901007387 */ /* 0x000fe80000100800 */
[----:B------:R-:W3:Y:S01]  /*35420*/  LDL.LU R37, [R1+0x7f8] ;  /* 0x0007f80001257983 */ /* 0x000ee20000300800 */
[----:B------:R-:W-:Y:S01]  /*35430*/  PRMT R27, RZ, 0x7610, R27 ;  /* 0x00007610ff1b7816 */ /* 0x000fe2000000001b */
[----:B0-----:R-:W-:Y:S01]  /*35440*/  @!P1 IMAD.MOV.U32 R4, RZ, RZ, R33 ;  /* 0x000000ffff049224 */ /* 0x001fe200078e0021 */
[----:B------:R-:W-:-:S02]  /*35450*/  PRMT R8, RZ, 0x7610, R8 ;  /* 0x00007610ff087816 */ /* 0x000fc40000000008 */
[----:B------:R-:W-:Y:S01]  /*35460*/  PRMT R30, RZ, 0x7610, R30 ;  /* 0x00007610ff1e7816 */ /* 0x000fe2000000001e */
[----:B--2---:R-:W-:-:S04]  /*35470*/  IMAD.X R35, R35, 0x1, R69, P4 ;  /* 0x0000000123237824 */ /* 0x004fc800020e0645 */
[----:B------:R-:W-:Y:S02]  /*35480*/  @!P1 IMAD.MOV.U32 R5, RZ, RZ, R35 ;  /* 0x000000ffff059224 */ /* 0x000fe400078e0023 */
[----:B----4-:R-:W-:-:S03]  /*35490*/  IMAD.X R15, R15, 0x1, R69, P3 ;  /* 0x000000010f0f7824 */ /* 0x010fc600018e0645 */
[----:B------:R0:W2:Y:S04]  /*354a0*/  @!P1 LDG.E.U16 R27, desc[UR20][R4.64] ;  /* 0x00000014041b9981 */ /* 0x0000a8000c1e1500 */
[----:B------:R4:W-:Y:S04]  /*354b0*/  STL [R1+0x7e8], R35 ;  /* 0x0007e82301007387 */ /* 0x0009e80000100800 */
[----:B------:R-:W2:Y:S01]  /*354c0*/  LDL.LU R12, [R1+0x804] ;  /* 0x00080400010c7983 */ /* 0x000ea20000300800 */
[----:B0-----:R-:W-:Y:S02]  /*354d0*/  @!P1 IMAD.MOV.U32 R4, RZ, RZ, R9 ;  /* 0x000000ffff049224 */ /* 0x001fe400078e0009 */
[----:B------:R-:W-:Y:S01]  /*354e0*/  @!P1 IMAD.MOV.U32 R5, RZ, RZ, R15 ;  /* 0x000000ffff059224 */ /* 0x000fe200078e000f */
[----:B-1----:R-:W2:Y:S04]  /*354f0*/  LDL.LU R19, [R1+0x80c] ;  /* 0x00080c0001137983 */ /* 0x002ea80000300800 */
[----:B------:R0:W2:Y:S01]  /*35500*/  @!P1 LDG.E.U16 R8, desc[UR20][R4.64] ;  /* 0x0000001404089981 */ /* 0x0000a2000c1e1500 */
[----:B---3--:R-:W-:-:S03]  /*35510*/  IADD3 R36, P3, PT, R36, R70, RZ ;  /* 0x0000004624247210 */ /* 0x008fc60007f7e0ff */
[----:B------:R-:W-:Y:S04]  /*35520*/  STL [R1+0x12e4], R72 ;  /* 0x0012e44801007387 */ /* 0x000fe80000100800 */
[----:B----4-:R-:W3:Y:S01]  /*35530*/  LDL.LU R35, [R1+0x800] ;  /* 0x0008000001237983 */ /* 0x010ee20000300800 */
[----:B0-----:R-:W-:-:S03]  /*35540*/  @!P1 IMAD.MOV.U32 R4, RZ, RZ, R36 ;  /* 0x000000ffff049224 */ /* 0x001fc600078e0024 */
[----:B------:R-:W-:Y:S01]  /*35550*/  STL [R1+0x7f0], R15 ;  /* 0x0007f00f01007387 */ /* 0x000fe20000100800 */
[----:B------:R-:W-:-:S03]  /*35560*/  IMAD.X R37, R37, 0x1, R69, P3 ;  /* 0x0000000125257824 */ /* 0x000fc600018e0645 */
[----:B------:R-:W-:Y:S01]  /*35570*/  STL [R1+0x9c], R38 ;  /* 0x00009c2601007387 */ /* 0x000fe20000100800 */
[----:B------:R-:W-:-:S03]  /*35580*/  @!P1 IMAD.MOV.U32 R5, RZ, RZ, R37 ;  /* 0x000000ffff059224 */ /* 0x000fc600078e0025 */
[----:B------:R-:W4:Y:S04]  /*35590*/  LDL.LU R33, [R1+0x808] ;  /* 0x0008080001217983 */ /* 0x000f280000300800 */
[----:B------:R0:W4:Y:S04]  /*355a0*/  @!P1 LDG.E.U16 R30, desc[UR20][R4.64] ;  /* 0x00000014041e9981 */ /* 0x000128000c1e1500 */
[----:B------:R-:W-:Y:S01]  /*355b0*/  STL [R1+0x7fc], R36 ;  /* 0x0007fc2401007387 */ /* 0x000fe20000100800 */
[----:B------:R-:W-:Y:S02]  /*355c0*/  PRMT R34, RZ, 0x7610, R34 ;  /* 0x00007610ff227816 */ /* 0x000fe40000000022 */
[----:B------:R-:W-:Y:S01]  /*355d0*/  PRMT R17, RZ, 0x7610, R17 ;  /* 0x00007610ff117816 */ /* 0x000fe20000000011 */
[----:B--2---:R1:W-:Y:S01]  /*355e0*/  STL [R1+0x90], R27 ;  /* 0x0000901b01007387 */ /* 0x0043e20000100800 */
[----:B------:R-:W-:-:S03]  /*355f0*/  IADD3 R12, P4, PT, R12, R70, RZ ;  /* 0x000000460c0c7210 */ /* 0x000fc60007f9e0ff */
[----:B-1----:R-:W2:Y:S01]  /*35600*/  LDL.LU R27, [R1+0x810] ;  /* 0x00081000011b7983 */ /* 0x002ea20000300800 */
[----:B------:R-:W-:-:S03]  /*35610*/  IADD3 R19, P3, PT, R19, R70, RZ ;  /* 0x0000004613137210 */ /* 0x000fc60007f7e0ff */
[----:B------:R1:W-:Y:S01]  /*35620*/  STL [R1+0x8c], R8 ;  /* 0x00008c0801007387 */ /* 0x0003e20000100800 */
[----:B0-----:R-:W-:-:S03]  /*35630*/  @!P1 IMAD.MOV.U32 R4, RZ, RZ, R12 ;  /* 0x000000ffff049224 */ /* 0x001fc600078e000c */
[----:B-1----:R-:W2:Y:S01]  /*35640*/  LDL.LU R8, [R1+0x814] ;  /* 0x0008140001087983 */ /* 0x002ea20000300800 */
[----:B---3--:R-:W-:-:S03]  /*35650*/  IMAD.X R35, R35, 0x1, R69, P4 ;  /* 0x0000000123237824 */ /* 0x008fc600020e0645 */
[----:B------:R-:W3:Y:S01]  /*35660*/  LDL.LU R15, [R1+0x414] ;  /* 0x00041400010f7983 */ /* 0x000ee20000300800 */
[----:B------:R-:W-:-:S03]  /*35670*/  @!P1 IMAD.MOV.U32 R5, RZ, RZ, R35 ;  /* 0x000000ffff059224 */ /* 0x000fc600078e0023 */
[----:B------:R-:W3:Y:S04]  /*35680*/  LDL.LU R9, [R1+0x41c] ;  /* 0x00041c0001097983 */ /* 0x000ee80000300800 */
[----:B------:R-:W-:Y:S04]  /*35690*/  STL [R1+0x804], R12 ;  /* 0x0008040c01007387 */ /* 0x000fe80000100800 */
[----:B------:R-:W-:Y:S01]  /*356a0*/  STL [R1+0x7f8], R37 ;  /* 0x0007f82501007387 */ /* 0x000fe20000100800 */
[----:B----4-:R-:W-:-:S03]  /*356b0*/  IMAD.X R33, R33, 0x1, R69, P3 ;  /* 0x0000000121217824 */ /* 0x010fc600018e0645 */
[----:B------:R-:W-:Y:S04]  /*356c0*/  STL [R1+0x80c], R19 ;  /* 0x00080c1301007387 */ /* 0x000fe80000100800 */
[----:B------:R-:W-:Y:S04]  /*356d0*/  STL [R1+0x800], R35 ;  /* 0x0008002301007387 */ /* 0x000fe80000100800 */
[----:B------:R0:W-:Y:S04]  /*356e0*/  STL [R1+0x88], R30 ;  /* 0x0000881e01007387 */ /* 0x0001e80000100800 */
[----:B------:R1:W4:Y:S04]  /*356f0*/  @!P1 LDG.E.U16 R34, desc[UR20][R4.64] ;  /* 0x0000001404229981 */ /* 0x000328000c1e1500 */
[----:B0-----:R-:W4:Y:S01]  /*35700*/  LDL.LU R30, [R1+0x410] ;  /* 0x00041000011e7983 */ /* 0x001f220000300800 */
[----:B-1----:R-:W-:-:S03]  /*35710*/  @!P1 IMAD.MOV.U32 R4, RZ, RZ, R19 ;  /* 0x000000ffff049224 */ /* 0x002fc600078e0013 */
[----:B------:R-:W4:Y:S01]  /*35720*/  LDL.LU R12, [R1+0x418] ;  /* 0x00041800010c7983 */ /* 0x000f220000300800 */
[----:B------:R-:W-:-:S05]  /*35730*/  @!P1 IMAD.MOV.U32 R5, RZ, RZ, R33 ;  /* 0x000000ffff059224 */ /* 0x000fca00078e0021 */
[----:B------:R0:W4:Y:S01]  /*35740*/  @!P1 LDG.E.U16 R17, desc[UR20][R4.64] ;  /* 0x0000001404119981 */ /* 0x000122000c1e1500 */
[----:B------:R-:W-:Y:S02]  /*35750*/  PRMT R32, RZ, 0x7610, R32 ;  /* 0x00007610ff207816 */ /* 0x000fe40000000020 */
[----:B------:R-:W-:Y:S01]  /*35760*/  PRMT R14, RZ, 0x7610, R14 ;  /* 0x00007610ff0e7816 */ /* 0x000fe2000000000e */
[----:B------:R-:W-:Y:S04]  /*35770*/  STL [R1+0x808], R33 ;  /* 0x0008082101007387 */ /* 0x000fe80000100800 */
[----:B------:R-:W4:Y:S01]  /*35780*/  LDL.LU R19, [R1+0x81c] ;  /* 0x00081c0001137983 */ /* 0x000f220000300800 */
[----:B------:R-:W-:Y:S02]  /*35790*/  PRMT R71, RZ, 0x7610, R71 ;  /* 0x00007610ff477816 */ /* 0x000fe40000000047 */
[----:B--2---:R-:W-:-:S02]  /*357a0*/  IADD3 R8, P3, PT, R8, R70, RZ ;  /* 0x0000004608087210 */ /* 0x004fc40007f7e0ff */
[----:B---3--:R-:W-:-:S03]  /*357b0*/  IADD3 R15, P4, PT, R15, R70, RZ ;  /* 0x000000460f0f7210 */ /* 0x008fc60007f9e0ff */
[----:B------:R-:W-:Y:S02]  /*357c0*/  IMAD.X R27, R27, 0x1, R69, P3 ;  /* 0x000000011b1b7824 */ /* 0x000fe400018e0645 */
[----:B0-----:R-:W-:Y:S02]  /*357d0*/  @!P1 IMAD.MOV.U32 R4, RZ, RZ, R8 ;  /* 0x000000ffff049224 */ /* 0x001fe400078e0008 */
[----:B------:R-:W-:Y:S01]  /*357e0*/  @!P1 IMAD.MOV.U32 R5, RZ, RZ, R27 ;  /* 0x000000ffff059224 */ /* 0x000fe200078e001b */
[----:B------:R-:W-:Y:S01]  /*357f0*/  IADD3 R9, P3, PT, R9, R70, RZ ;  /* 0x0000004609097210 */ /* 0x000fe20007f7e0ff */
[----:B------:R-:W-:Y:S04]  /*35800*/  STL [R1+0x814], R8 ;  /* 0x0008140801007387 */ /* 0x000fe80000100800 */
[----:B------:R0:W2:Y:S02]  /*35810*/  @!P1 LDG.E.U16 R32, desc[UR20][R4.64] ;  /* 0x0000001404209981 */ /* 0x0000a4000c1e1500 */
[----:B0-----:R-:W-:-:S02]  /*35820*/  @!P1 IMAD.MOV.U32 R4, RZ, RZ, R15 ;  /* 0x000000ffff049224 */ /* 0x001fc400078e000f */
[----:B----4-:R-:W-:-:S04]  /*35830*/  IMAD.X R30, R30, 0x1, R69, P4 ;  /* 0x000000011e1e7824 */ /* 0x010fc800020e0645 */
[----:B------:R-:W-:Y:S02]  /*35840*/  @!P1 IMAD.MOV.U32 R5, RZ, RZ, R30 ;  /* 0x000000ffff059224 */ /* 0x000fe400078e001e */
[----:B------:R-:W-:-:S03]  /*35850*/  IMAD.X R12, R12, 0x1, R69, P3 ;  /* 0x000000010c0c7824 */ /* 0x000fc600018e0645 */
[----:B------:R0:W3:Y:S04]  /*35860*/  @!P1 LDG.E.U16 R14, desc[UR20][R4.64] ;  /* 0x00000014040e9981 */ /* 0x0000e8000c1e1500 */
[----:B------:R1:W-:Y:S01]  /*35870*/  STL [R1+0x80], R17 ;  /* 0x0000801101007387 */ /* 0x0003e20000100800 */
[----:B0-----:R-:W-:-:S03]  /*35880*/  @!P1 IMAD.MOV.U32 R4, RZ, RZ, R9 ;  /* 0x000000ffff049224 */ /* 0x001fc600078e0009 */
[----:B-1----:R-:W4:Y:S01]  /*35890*/  LDL.LU R17, [R1+0x824] ;  /* 0x0008240001117983 */ /* 0x002f220000300800 */
[----:B------:R-:W-:-:S03]  /*358a0*/  @!P1 IMAD.MOV.U32 R5, RZ, RZ, R12 ;  /* 0x000000ffff059224 */ /* 0x000fc600078e000c */
[----:B------:R-:W-:Y:S04]  /*358b0*/  STL [R1+0x414], R15 ;  /* 0x0004140f01007387 */ /* 0x000fe80000100800 */
[----:B------:R0:W-:Y:S04]  /*358c0*/  STL [R1+0x810], R27 ;  /* 0x0008101b01007387 */ /* 0x0001e80000100800 */
[----:B------:R-:W-:Y:S04]  /*358d0*/  STL [R1+0x41c], R9 ;  /* 0x00041c0901007387 */ /* 0x000fe80000100800 */
[----:B------:R1:W2:Y:S04]  /*358e0*/  @!P1 LDG.E.U16 R71, desc[UR20][R4.64] ;  /* 0x0000001404479981 */ /* 0x0002a8000c1e1500 */
[----:B0-----:R-:W2:Y:S04]  /*358f0*/  LDL.LU R27, [R1+0x818] ;  /* 0x00081800011b7983 */ /* 0x001ea80000300800 */
[----:B------:R0:W-:Y:S04]  /*35900*/  STL [R1+0x410], R30 ;  /* 0x0004101e01007387 */ /* 0x0001e80000100800 */
[----:B------:R-:W2:Y:S04]  /*35910*/  LDL.LU R8, [R1+0x82c] ;  /* 0x00082c0001087983 */ /* 0x000ea80000300800 */
[----:B0-----:R-:W2:Y:S01]  /*35920*/  LDL.LU R30, [R1+0x820] ;  /* 0x00082000011e7983 */ /* 0x001ea20000300800 */
[----:B------:R-:W-:-:S03]  /*35930*/  IADD3 R19, P3, PT, R19, R70, RZ ;  /* 0x0000004613137210 */ /* 0x000fc60007f7e0ff */
[----:B------:R0:W-:Y:S04]  /*35940*/  STL [R1+0x418], R12 ;  /* 0x0004180c01007387 */ /* 0x0001e80000100800 */
[----:B------:R-:W2:Y:S04]  /*35950*/  LDL.LU R9, [R1+0x828] ;  /* 0x0008280001097983 */ /* 0x000ea80000300800 */
[----:B------:R-:W2:Y:S04]  /*35960*/  LDL.LU R15, [R1+0x834] ;  /* 0x00083400010f7983 */ /* 0x000ea80000300800 */
[----:B------:R-:W-:Y:S04]  /*35970*/  STL [R1+0x84], R34 ;  /* 0x0000842201007387 */ /* 0x000fe80000100800 */
[----:B------:R-:W-:Y:S04]  /*35980*/  STL [R1+0x81c], R19 ;  /* 0x00081c1301007387 */ /* 0x000fe80000100800 */
[----:B0-----:R-:W2:Y:S01]  /*35990*/  LDL.LU R12, [R1+0x83c] ;  /* 0x00083c00010c7983 */ /* 0x001ea20000300800 */
[----:B------:R-:W-:Y:S01]  /*359a0*/  PRMT R31, RZ, 0x7610, R31 ;  /* 0x00007610ff1f7816 */ /* 0x000fe2000000001f */
[----:B-1----:R-:W-:Y:S01]  /*359b0*/  @!P1 IMAD.MOV.U32 R4, RZ, RZ, R19 ;  /* 0x000000ffff049224 */ /* 0x002fe200078e0013 */
[----:B------:R-:W-:Y:S01]  /*359c0*/  PRMT R10, RZ, 0x7610, R10 ;  /* 0x00007610ff0a7816 */ /* 0x000fe2000000000a */
[----:B---3--:R0:W-:Y:S04]  /*359d0*/  STL [R1+0x78], R14 ;  /* 0x0000780e01007387 */ /* 0x0081e80000100800 */
[----:B0-----:R-:W3:Y:S01]  /*359e0*/  LDL.LU R14, [R1+0x844] ;  /* 0x00084400010e7983 */ /* 0x001ee20000300800 */
[----:B----4-:R-:W-:-:S03]  /*359f0*/  IADD3 R17, P4, PT, R17, R70, RZ ;  /* 0x0000004611117210 */ /* 0x010fc60007f9e0ff */
[----:B--2---:R-:W-:Y:S01]  /*35a00*/  STL [R1+0x12e8], R71 ;  /* 0x0012e84701007387 */ /* 0x004fe20000100800 */
[----:B------:R-:W-:-:S03]  /*35a10*/  IMAD.X R27, R27, 0x1, R69, P3 ;  /* 0x000000011b1b7824 */ /* 0x000fc600018e0645 */
[----:B------:R-:W-:Y:S01]  /*35a20*/  STL [R1+0x824], R17 ;  /* 0x0008241101007387 */ /* 0x000fe20000100800 */
[----:B------:R-:W-:Y:S01]  /*35a30*/  @!P1 IMAD.MOV.U32 R5, RZ, RZ, R27 ;  /* 0x000000ffff059224 */ /* 0x000fe200078e001b */
[----:B------:R-:W-:Y:S02]  /*35a40*/  IADD3 R8, P3, PT, R8, R70, RZ ;  /* 0x0000004608087210 */ /* 0x000fe40007f7e0ff */
[----:B------:R0:W-:Y:S04]  /*35a50*/  STL [R1+0x818], R27 ;  /* 0x0008181b01007387 */ /* 0x0001e80000100800 */
[----:B------:R-:W-:Y:S01]  /*35a60*/  STL [R1+0x82c], R8 ;  /* 0x00082c0801007387 */ /* 0x000fe20000100800 */
[----:B------:R-:W-:-:S03]  /*35a70*/  IMAD.X R30, R30, 0x1, R69, P4 ;  /* 0x000000011e1e7824 */ /* 0x000fc600020e0645 */
[----:B------:R-:W2:Y:S04]  /*35a80*/  LDL.LU R19, [R1+0x830] ;  /* 0x0008300001137983 */ /* 0x000ea80000300800 */
[----:B------:R1:W4:Y:S04]  /*35a90*/  @!P1 LDG.E.U16 R31, desc[UR20][R4.64] ;  /* 0x00000014041f9981 */ /* 0x000328000c1e1500 */
[----:B------:R-:W-:Y:S04]  /*35aa0*/  STL [R1+0x820], R30 ;  /* 0x0008201e01007387 */ /* 0x000fe80000100800 */
[----:B0-----:R-:W4:Y:S01]  /*35ab0*/  LDL.LU R27, [R1+0x838] ;  /* 0x00083800011b7983 */ /* 0x001f220000300800 */
[----:B-1----:R-:W-:-:S02]  /*35ac0*/  @!P1 IMAD.MOV.U32 R4, RZ, RZ, R17 ;  /* 0x000000ffff049224 */ /* 0x002fc400078e0011 */
[----:B------:R-:W-:-:S05]  /*35ad0*/  @!P1 IMAD.MOV.U32 R5, RZ, RZ, R30 ;  /* 0x000000ffff059224 */ /* 0x000fca00078e001e */
[----:B------:R0:W4:Y:S01]  /*35ae0*/  @!P1 LDG.E.U16 R10, desc[UR20][R4.64] ;  /* 0x00000014040a9981 */ /* 0x000122000c1e1500 */
[----:B------:R-:W-:Y:S01]  /*35af0*/  IMAD.X R9, R9, 0x1, R69, P3 ;  /* 0x0000000109097824 */ /* 0x000fe200018e0645 */
[-C--:B------:R-:W-:Y:S02]  /*35b00*/  IADD3 R15, P3, PT, R15, R70.reuse, RZ ;  /* 0x000000460f0f7210 */ /* 0x080fe40007f7e0ff */
[----:B------:R-:W-:Y:S02]  /*35b10*/  PRMT R29, RZ, 0x7610, R29 ;  /* 0x00007610ff1d7816 */ /* 0x000fe4000000001d */
[----:B------:R-:W-:Y:S01]  /*35b20*/  IADD3 R12, P4, PT, R12, R70, RZ ;  /* 0x000000460c0c7210 */ /* 0x000fe20007f9e0ff */
[----:B0-----:R-:W-:Y:S02]  /*35b30*/  @!P1 IMAD.MOV.U32 R4, RZ, RZ, R8 ;  /* 0x000000ffff049224 */ /* 0x001fe400078e0008 */
[----:B------:R-:W-:Y:S01]  /*35b40*/  @!P1 IMAD.MOV.U32 R5, RZ, RZ, R9 ;  /* 0x000000ffff059224 */ /* 0x000fe200078e0009 */
[----:B------:R-:W-:Y:S01]  /*35b50*/  PRMT R28, RZ, 0x7610, R28 ;  /* 0x00007610ff1c7816 */ /* 0x000fe2000000001c */
[----:B------:R-:W-:Y:S04]  /*35b60*/  STL [R1+0x7c], R32 ;  /* 0x00007c2001007387 */ /* 0x000fe80000100800 */
[----:B------:R0:W4:Y:S04]  /*35b70*/  @!P1 LDG.E.U16 R29, desc[UR20][R4.64] ;  /* 0x00000014041d9981 */ /* 0x000128000c1e1500 */
[----:B------:R1:W-:Y:S01]  /*35b80*/  STL [R1+0x828], R9 ;  /* 0x0008280901007387 */ /* 0x0003e20000100800 */
[----:B------:R-:W-:-:S03]  /*35b90*/  PRMT R20, RZ, 0x7610, R20 ;  /* 0x00007610ff147816 */ /* 0x000fc60000000014 */
[----:B------:R-:W4:Y:S01]  /*35ba0*/  LDL.LU R17, [R1+0x840] ;  /* 0x0008400001117983 */ /* 0x000f220000300800 */
[----:B0-----:R-:W-:-:S03]  /*35bb0*/  @!P1 IMAD.MOV.U32 R4, RZ, RZ, R15 ;  /* 0x000000ffff049224 */ /* 0x001fc600078e000f */
[----:B-1----:R-:W4:Y:S04]  /*35bc0*/  LDL.LU R9, [R1+0x424] ;  /* 0x0004240001097983 */ /* 0x002f280000300800 */
[----:B------:R-:W-:Y:S01]  /*35bd0*/  STL [R1+0x834], R15 ;  /* 0x0008340f01007387 */ /* 0x000fe20000100800 */
[----:B--2---:R-:W-:-:S04]  /*35be0*/  IMAD.X R19, R19, 0x1, R69, P3 ;  /* 0x0000000113137824 */ /* 0x004fc800018e0645 */
[----:B------:R-:W-:Y:S01]  /*35bf0*/  @!P1 IMAD.MOV.U32 R5, RZ, RZ, R19 ;  /* 0x000000ffff059224 */ /* 0x000fe200078e0013 */
[----:B---3--:R-:W-:-:S04]  /*35c00*/  IADD3 R14, P3, PT, R14, R70, RZ ;  /* 0x000000460e0e7210 */ /* 0x008fc80007f7e0ff */
[----:B------:R0:W2:Y:S01]  /*35c10*/  @!P1 LDG.E.U16 R28, desc[UR20][R4.64] ;  /* 0x00000014041c9981 */ /* 0x0000a2000c1e1500 */
[----:B----4-:R-:W-:Y:S02]  /*35c20*/  IMAD.X R27, R27, 0x1, R69, P4 ;  /* 0x000000011b1b7824 */ /* 0x010fe400020e0645 */
[----:B0-----:R-:W-:Y:S01]  /*35c30*/  @!P1 IMAD.MOV.U32 R4, RZ, RZ, R12 ;  /* 0x000000ffff049224 */ /* 0x001fe200078e000c */
[----:B------:R0:W-:Y:S01]  /*35c40*/  STL [R1+0x6c], R10 ;  /* 0x00006c0a01007387 */ /* 0x0001e20000100800 */
[----:B------:R-:W-:-:S05]  /*35c50*/  @!P1 IMAD.MOV.U32 R5, RZ, RZ, R27 ;  /* 0x000000ffff059224 */ /* 0x000fca00078e001b */
[----:B------:R1:W3:Y:S04]  /*35c60*/  @!P1 LDG.E.U16 R20, desc[UR20][R4.64] ;  /* 0x0000001404149981 */ /* 0x0002e8000c1e1500 */
[----:B0-----:R-:W4:Y:S04]  /*35c70*/  LDL.LU R10, [R1+0x42c] ;  /* 0x00042c00010a7983 */ /* 0x001f280000300800 */
[----:B------:R-:W2:Y:S04]  /*35c80*/  LDL.LU R8, [R1+0x84c] ;  /* 0x00084c0001087983 */ /* 0x000ea80000300800 */
[----:B------:R-:W-:Y:S04]  /*35c90*/  STL [R1+0x83c], R12 ;  /* 0x00083c0c01007387 */ /* 0x000fe80000100800 */
[----:B------:R0:W-:Y:S04]  /*35ca0*/  STL [R1+0x830], R19 ;  /* 0x0008301301007387 */ /* 0x0001e80000100800 */
[----:B------:R-:W-:Y:S04]  /*35cb0*/  STL [R1+0x844], R14 ;  /* 0x0008440e01007387 */ /* 0x000fe80000100800 */
[----:B0-----:R-:W2:Y:S04]  /*35cc0*/  LDL.LU R19, [R1+0x420] ;  /* 0x0004200001137983 */ /* 0x001ea80000300800 */
[----:B------:R-:W-:Y:S04]  /*35cd0*/  STL [R1+0x838], R27 ;  /* 0x0008381b01007387 */ /* 0x000fe80000100800 */
[----:B------:R-:W2:Y:S01]  /*35ce0*/  LDL.LU R15, [R1+0x428] ;  /* 0x00042800010f7983 */ /* 0x000ea20000300800 */
[----:B------:R-:W-:Y:S01]  /*35cf0*/  IMAD.X R17, R17, 0x1, R69, P3 ;  /* 0x0000000111117824 */ /* 0x000fe200018e0645 */
[----:B------:R-:W-:Y:S01]  /*35d00*/  IADD3 R9, P3, PT, R9, R70, RZ ;  /* 0x0000004609097210 */ /* 0x000fe20007f7e0ff */
[----:B-1----:R-:W-:Y:S01]  /*35d10*/  @!P1 IMAD.MOV.U32 R4, RZ, RZ, R14 ;  /* 0x000000ffff049224 */ /* 0x002fe200078e000e */
[----:B------:R-:W-:Y:S01]  /*35d20*/  PRMT R26, RZ, 0x7610, R26 ;  /* 0x00007610ff1a7816 */ /* 0x000fe2000000001a */
[----:B------:R-:W-:Y:S01]  /*35d30*/  STL [R1+0x70], R31 ;  /* 0x0000701f01007387 */ /* 0x000fe20000100800 */
[----:B------:R-:W-:-:S03]  /*35d40*/  @!P1 IMAD.MOV.U32 R5, RZ, RZ, R17 ;  /* 0x000000ffff059224 */ /* 0x000fc600078e0011 */
[----:B------:R-:W2:Y:S04]  /*35d50*/  LDL.LU R12, [R1+0x848] ;  /* 0x00084800010c7983 */ /* 0x000ea80000300800 */
[----:B------:R-:W-:Y:S01]  /*35d60*/  STL [R1+0x840], R17 ;  /* 0x0008401101007387 */ /* 0x000fe20000100800 */
[----:B------:R-:W-:-:S03]  /*35d70*/  PRMT R25, RZ, 0x7610, R25 ;  /* 0x00007610ff197816 */ /* 0x000fc60000000019 */
[----:B------:R0:W2:Y:S01]  /*35d80*/  @!P1 LDG.E.U16 R26, desc[UR20][R4.64] ;  /* 0x00000014041a9981 */ /* 0x0000a2000c1e1500 */
[----:B------:R-:W-:Y:S01]  /*35d90*/  PRMT R3, RZ, 0x7610, R3 ;  /* 0x00007610ff037816 */ /* 0x000fe20000000003 */
[----:B0-----:R-:W-:Y:S02]  /*35da0*/  @!P1 IMAD.MOV.U32 R4, RZ, RZ, R9 ;  /* 0x000000ffff049224 */ /* 0x001fe400078e0009 */
[----:B---3--:R0:W-:Y:S01]  /*35db0*/  STL [R1+0x60], R20 ;  /* 0x0000601401007387 */ /* 0x0081e20000100800 */
[----:B----4-:R-:W-:-:S03]  /*35dc0*/  IADD3 R10, P4, PT, R10, R70, RZ ;  /* 0x000000460a0a7210 */ /* 0x010fc60007f9e0ff */
[----:B0-----:R-:W3:Y:S04]  /*35dd0*/  LDL.LU R20, [R1+0x850] ;  /* 0x0008500001147983 */ /* 0x001ee80000300800 */
[----:B------:R-:W4:Y:S04]  /*35de0*/  LDL.LU R14, [R1+0x854] ;  /* 0x00085400010e7983 */ /* 0x000f280000300800 */
[----:B------:R-:W-:Y:S04]  /*35df0*/  STL [R1+0x424], R9 ;  /* 0x0004240901007387 */ /* 0x000fe80000100800 */
[----:B------:R-:W3:Y:S01]  /*35e00*/  LDL.LU R17, [R1+0x85c] ;  /* 0x00085c0001117983 */ /* 0x000ee20000300800 */
[----:B--2---:R-:W-:Y:S01]  /*35e10*/  IMAD.X R19, R19, 0x1, R69, P3 ;  /* 0x0000000113137824 */ /* 0x004fe200018e0645 */
[----:B------:R-:W-:-:S03]  /*35e20*/  IADD3 R8, P3, PT, R8, R70, RZ ;  /* 0x0000004608087210 */ /* 0x000fc60007f7e0ff */
[----:B------:R-:W-:Y:S01]  /*35e30*/  @!P1 IMAD.MOV.U32 R5, RZ, RZ, R19 ;  /* 0x000000ffff059224 */ /* 0x000fe200078e0013 */
[----:B------:R-:W-:Y:S01]  /*35e40*/  STL [R1+0x68], R29 ;  /* 0x0000681d01007387 */ /* 0x000fe20000100800 */
[----:B------:R-:W-:-:S03]  /*35e50*/  IMAD.X R15, R15, 0x1, R69, P4 ;  /* 0x000000010f0f7824 */ /* 0x000fc600020e0645 */
[----:B------:R0:W2:Y:S04]  /*35e60*/  @!P1 LDG.E.U16 R25, desc[UR20][R4.64] ;  /* 0x0000001404199981 */ /* 0x0000a8000c1e1500 */
[----:B------:R-:W-:Y:S04]  /*35e70*/  STL [R1+0x42c], R10 ;  /* 0x00042c0a01007387 */ /* 0x000fe80000100800 */
[----:B------:R1:W-:Y:S01]  /*35e80*/  STL [R1+0x420], R19 ;  /* 0x0004201301007387 */ /* 0x0003e20000100800 */
[----:B0-----:R-:W-:Y:S02]  /*35e90*/  @!P1 IMAD.MOV.U32 R4, RZ, RZ, R10 ;  /* 0x000000ffff049224 */ /* 0x001fe400078e000a */
[----:B------:R-:W-:Y:S01]  /*35ea0*/  @!P1 IMAD.MOV.U32 R5, RZ, RZ, R15 ;  /* 0x000000ffff059224 */ /* 0x000fe200078e000f */
[----:B------:R-:W-:Y:S04]  /*35eb0*/  STL [R1+0x84c], R8 ;  /* 0x00084c0801007387 */ /* 0x000fe80000100800 */
[----:B------:R0:W2:Y:S04]  /*35ec0*/  @!P1 LDG.E.U16 R3, desc[UR20][R4.64] ;  /* 0x0000001404039981 */ /* 0x0000a8000c1e1500 */
[----:B-1----:R-:W2:Y:S04]  /*35ed0*/  LDL.LU R19, [R1+0x858] ;  /* 0x0008580001137983 */ /* 0x002ea80000300800 */
[----:B------:R1:W-:Y:S04]  /*35ee0*/  STL [R1+0x428], R15 ;  /* 0x0004280f01007387 */ /* 0x0003e80000100800 */
[----:B------:R-:W2:Y:S01]  /*35ef0*/  LDL.LU R9, [R1+0x864] ;  /* 0x0008640001097983 */ /* 0x000ea20000300800 */
[----:B------:R-:W-:Y:S01]  /*35f00*/  IMAD.X R12, R12, 0x1, R69, P3 ;  /* 0x000000010c0c7824 */ /* 0x000fe200018e0645 */
[----:B------:R-:W-:Y:S01]  /*35f10*/  PRMT R24, RZ, 0x7610, R24 ;  /* 0x00007610ff187816 */ /* 0x000fe20000000018 */
[----:B0-----:R-:W-:-:S02]  /*35f20*/  @!P1 IMAD.MOV.U32 R4, RZ, RZ, R8 ;  /* 0x000000ffff049224 */ /* 0x001fc400078e0008 */
[----:B------:R-:W-:Y:S01]  /*35f30*/  @!P1 IMAD.MOV.U32 R5, RZ, RZ, R12 ;  /* 0x000000ffff059224 */ /* 0x000fe200078e000c */
[----:B------:R-:W-:Y:S01]  /*35f40*/  PRMT R23, RZ, 0x7610, R23 ;  /* 0x00007610ff177816 */ /* 0x000fe20000000017 */
[----:B------:R-:W-:Y:S04]  /*35f50*/  STL [R1+0x64], R28 ;  /* 0x0000641c01007387 */ /* 0x000fe80000100800 */
[----:B------:R0:W2:Y:S01]  /*35f60*/  @!P1 LDG.E.U16 R24, desc[UR20][R4.64] ;  /* 0x0000001404189981 */ /* 0x0000a2000c1e1500 */
[----:B------:R-:W-:-:S03]  /*35f70*/  PRMT R11, RZ, 0x7610, R11 ;  /* 0x00007610ff0b7816 */ /* 0x000fc6000000000b */
[----:B------:R-:W2:Y:S04]  /*35f80*/  LDL.LU R10, [R1+0x860] ;  /* 0x00086000010a7983 */ /* 0x000ea80000300800 */
[----:B------:R0:W-:Y:S01]  /*35f90*/  STL [R1+0x848], R12 ;  /* 0x0008480c01007387 */ /* 0x0001e20000100800 */
[----:B----4-:R-:W-:-:S05]  /*35fa0*/  IADD3 R14, P3, PT, R14, R70, RZ ;  /* 0x000000460e0e7210 */ /* 0x010fca0007f7e0ff */
[----:B---3--:R-:W-:Y:S01]  /*35fb0*/  IMAD.X R20, R20, 0x1, R69, P3 ;  /* 0x0000000114147824 */ /* 0x008fe200018e0645 */
[----:B------:R-:W-:Y:S01]  /*35fc0*/  IADD3 R17, P4, PT, R17, R70, RZ ;  /* 0x0000004611117210 */ /* 0x000fe20007f9e0ff */
[----:B0-----:R-:W-:Y:S02]  /*35fd0*/  @!P1 IMAD.MOV.U32 R4, RZ, RZ, R14 ;  /* 0x000000ffff049224 */ /* 0x001fe400078e000e */
[----:B------:R-:W-:-:S05]  /*35fe0*/  @!P1 IMAD.MOV.U32 R5, RZ, RZ, R20 ;  /* 0x000000ffff059224 */ /* 0x000fca00078e0014 */
[----:B------:R0:W3:Y:S02]  /*35ff0*/  @!P1 LDG.E.U16 R23, desc[UR20][R4.64] ;  /* 0x0000001404179981 */ /* 0x0000e4000c1e1500 */
[----:B0-----:R-:W-:Y:S02]  /*36000*/  @!P1 IMAD.MOV.U32 R4, RZ, RZ, R17 ;  /* 0x000000ffff049224 */ /* 0x001fe400078e0011 */
[----:B--2---:R-:W-:Y:S01]  /*36010*/  STL [R1+0x12ec], R3 ;  /* 0x0012ec0301007387 */ /* 0x004fe20000100800 */
[----:B------:R-:W-:-:S03]  /*36020*/  IMAD.X R19, R19, 0x1, R69, P4 ;  /* 0x0000000113137824 */ /* 0x000fc600020e0645 */
[----:B-1----:R-:W2:Y:S01]  /*36030*/  LDL.LU R15, [R1+0x868] ;  /* 0x00086800010f7983 */ /* 0x002ea20000300800 */
[----:B------:R-:W-:-:S03]  /*36040*/  @!P1 IMAD.MOV.U32 R5, RZ, RZ, R19 ;  /* 0x000000ffff059224 */ /* 0x000fc600078e0013 */
[----:B------:R-:W4:Y:S01]  /*36050*/  LDL.LU R8, [R1+0x86c] ;  /* 0x00086c0001087983 */ /* 0x000f220000300800 */
[----:B------:R-:W-:-:S03]  /*36060*/  IADD3 R9, P3, PT, R9, R70, RZ ;  /* 0x0000004609097210 */ /* 0x000fc60007f7e0ff */
[----:B------:R-:W-:Y:S04]  /*36070*/  STL [R1+0x854], R14 ;  /* 0x0008540e01007387 */ /* 0x000fe80000100800 */
[----:B------:R-:W3:Y:S04]  /*36080*/  LDL.LU R12, [R1+0x874] ;  /* 0x00087400010c7983 */ /* 0x000ee80000300800 */
[----:B------:R-:W-:Y:S04]  /*36090*/  STL [R1+0x5c], R26 ;  /* 0x00005c1a01007387 */ /* 0x000fe80000100800 */
[----:B------:R0:W3:Y:S04]  /*360a0*/  @!P1 LDG.E.U16 R11, desc[UR20][R4.64] ;  /* 0x00000014040b9981 */ /* 0x0000e8000c1e1500 */
[----:B------:R-:W-:Y:S04]  /*360b0*/  STL [R1+0x85c], R17 ;  /* 0x00085c1101007387 */ /* 0x000fe80000100800 */
[----:B------:R1:W-:Y:S04]  /*360c0*/  STL [R1+0x850], R20 ;  /* 0x0008501401007387 */ /* 0x0003e80000100800 */
[----:B------:R-:W-:Y:S04]  /*360d0*/  STL [R1+0x864], R9 ;  /* 0x0008640901007387 */ /* 0x000fe80000100800 */
[----:B-1----:R-:W3:Y:S04]  /*360e0*/  LDL.LU R20, [R1+0x870] ;  /* 0x0008700001147983 */ /* 0x002ee80000300800 */
[----:B------:R-:W-:Y:S04]  /*360f0*/  STL [R1+0x858], R19 ;  /* 0x0008581301007387 */ /* 0x000fe80000100800 */
[----:B------:R-:W3:Y:S04]  /*36100*/  LDL.LU R14, [R1+0x434] ;  /* 0x00043400010e7983 */ /* 0x000ee80000300800 */
[----:B------:R-:W-:Y:S04]  /*36110*/  STL [R1+0x58], R25 ;  /* 0x0000581901007387 */ /* 0x000fe80000100800 */
[----:B------:R-:W3:Y:S01]  /*36120*/  LDL.LU R17, [R1+0x430] ;  /* 0x0004300001117983 */ /* 0x000ee20000300800 */
[----:B------:R-:W-:Y:S01]  /*36130*/  IMAD.X R10, R10, 0x1, R69, P3 ;  /* 0x000000010a0a7824 */ /* 0x000fe200018e0645 */
[----:B------:R-:W-:Y:S01]  /*36140*/  PRMT R22, RZ, 0x7610, R22 ;  /* 0x00007610ff167816 */ /* 0x000fe20000000016 */
[----:B0-----:R-:W-:-:S02]  /*36150*/  @!P1 IMAD.MOV.U32 R4, RZ, RZ, R9 ;  /* 0x000000ffff049224 */ /* 0x001fc400078e0009 */
[----:B------:R-:W-:Y:S01]  /*36160*/  @!P1 IMAD.MOV.U32 R5, RZ, RZ, R10 ;  /* 0x000000ffff059224 */ /* 0x000fe200078e000a */
[----:B------:R-:W-:Y:S01]  /*36170*/  STL [R1+0x860], R10 ;  /* 0x0008600a01007387 */ /* 0x000fe20000100800 */
[----:B------:R-:W-:-:S03]  /*36180*/  PRMT R21, RZ, 0x7610, R21 ;  /* 0x00007610ff157816 */ /* 0x000fc60000000015 */
[----:B------:R0:W3:Y:S01]  /*36190*/  @!P1 LDG.E.U16 R22, desc[UR20][R4.64] ;  /* 0x0000001404169981 */ /* 0x0000e2000c1e1500 */
[----:B------:R-:W-:Y:S02]  /*361a0*/  PRMT R18, RZ, 0x7610, R18 ;  /* 0x00007610ff127816 */ /* 0x000fe40000000012 */
[----:B------:R-:W-:Y:S02]  /*361b0*/  PRMT R71, RZ, 0x7610, R71 ;  /* 0x00007610ff477816 */ /* 0x000fe40000000047 */
[----:B----4-:R-:W-:-:S05]  /*361c0*/  IADD3 R8, P3, PT, R8, R70, RZ ;  /* 0x0000004608087210 */ /* 0x010fca0007f7e0ff */
[----:B--2---:R-:W-:Y:S01]  /*361d0*/  IMAD.X R15, R15, 0x1, R69, P3 ;  /* 0x000000010f0f7824 */ /* 0x004fe200018e0645 */
[----:B---3--:R-:W-:Y:S01]  /*361e0*/  IADD3 R12, P4, PT, R12, R70, RZ ;  /* 0x000000460c0c7210 */ /* 0x008fe20007f9e0ff */
[----:B0-----:R-:W-:Y:S02]  /*361f0*/  @!P1 IMAD.MOV.U32 R4, RZ, RZ, R8 ;  /* 0x000000ffff049224 */ /* 0x001fe400078e0008 */
[----:B------:R-:W-:Y:S01]  /*36200*/  @!P1 IMAD.MOV.U32 R5, RZ, RZ, R15 ;  /* 0x000000ffff059224 */ /* 0x000fe200078e000f */
[----:B------:R0:W-:Y:S04]  /*36210*/  STL [R1+0x48], R11 ;  /* 0x0000480b01007387 */ /* 0x0001e80000100800 */
[----:B------:R1:W2:Y:S04]  /*36220*/  @!P1 LDG.E.U16 R21, desc[UR20][R4.64] ;  /* 0x0000001404159981 */ /* 0x0002a8000c1e1500 */
[----:B0-----:R-:W3:Y:S04]  /*36230*/  LDL.LU R11, [R1+0x438] ;  /* 0x00043800010b7983 */ /* 0x001ee80000300800 */
[----:B------:R-:W4:Y:S04]  /*36240*/  LDL.LU R10, [R1+0x43c] ;  /* 0x00043c00010a7983 */ /* 0x000f280000300800 */
[----:B------:R-:W-:Y:S01]  /*36250*/  STL [R1+0x86c], R8 ;  /* 0x00086c0801007387 */ /* 0x000fe20000100800 */
[----:B------:R-:W-:-:S03]  /*36260*/  IMAD.X R20, R20, 0x1, R69, P4 ;  /* 0x0000000114147824 */ /* 0x000fc600020e0645 */
[----:B------:R-:W2:Y:S01]  /*36270*/  LDL.LU R19, [R1+0x878] ;  /* 0x0008780001137983 */ /* 0x000ea20000300800 */
[----:B------:R-:W-:-:S03]  /*36280*/  IADD3 R14, P3, PT, R14, R70, RZ ;  /* 0x000000460e0e7210 */ /* 0x000fc60007f7e0ff */
[----:B------:R-:W2:Y:S01]  /*36290*/  LDL.LU R9, [R1+0x87c] ;  /* 0x00087c0001097983 */ /* 0x000ea20000300800 */
[----:B-1----:R-:W-:-:S03]  /*362a0*/  @!P1 IMAD.MOV.U32 R4, RZ, RZ, R12 ;  /* 0x000000ffff049224 */ /* 0x002fc600078e000c */
[----:B------:R-:W-:Y:S01]  /*362b0*/  STL [R1+0x50], R24 ;  /* 0x0000501801007387 */ /* 0x000fe20000100800 */
[----:B------:R-:W-:-:S03]  /*362c0*/  @!P1 IMAD.MOV.U32 R5, RZ, RZ, R20 ;  /* 0x000000ffff059224 */ /* 0x000fc600078e0014 */
[----:B------:R-:W-:Y:S01]  /*362d0*/  STL [R1+0x874], R12 ;  /* 0x0008740c01007387 */ /* 0x000fe20000100800 */
[----:B------:R-:W-:-:S03]  /*362e0*/  IMAD.X R17, R17, 0x1, R69, P3 ;  /* 0x0000000111117824 */ /* 0x000fc600018e0645 */
[----:B------:R0:W-:Y:S04]  /*362f0*/  STL [R1+0x868], R15 ;  /* 0x0008680f01007387 */ /* 0x0001e80000100800 */
[----:B------:R-:W-:Y:S04]  /*36300*/  STL [R1+0x434], R14 ;  /* 0x0004340e01007387 */ /* 0x000fe80000100800 */
[----:B------:R1:W2:Y:S04]  /*36310*/  @!P1 LDG.E.U16 R18, desc[UR20][R4.64] ;  /* 0x0000001404129981 */ /* 0x0002a8000c1e1500 */
[----:B0-----:R-:W2:Y:S04]  /*36320*/  LDL.LU R15, [R1+0x880] ;  /* 0x00088000010f7983 */ /* 0x001ea80000300800 */
[----:B------:R-:W-:Y:S01]  /*36330*/  STL [R1+0x870], R20 ;  /* 0x0008701401007387 */ /* 0x000fe20000100800 */
[----:B-1----:R-:W-:-:S03]  /*36340*/  @!P1 IMAD.MOV.U32 R4, RZ, RZ, R14 ;  /* 0x000000ffff049224 */ /* 0x002fc600078e000e */
[----:B------:R-:W2:Y:S01]  /*36350*/  LDL.LU R8, [R1+0x884] ;  /* 0x0008840001087983 */ /* 0x000ea20000300800 */
[----:B------:R-:W-:-:S05]  /*36360*/  @!P1 IMAD.MOV.U32 R5, RZ, RZ, R17 ;  /* 0x000000ffff059224 */ /* 0x000fca00078e0011 */
[----:B------:R0:W2:Y:S01]  /*36370*/  @!P1 LDG.E.U16 R71, desc[UR20][R4.64] ;  /* 0x0000001404479981 */ /* 0x0000a2000c1e1500 */
[----:B------:R-:W-:-:S03]  /*36380*/  PRMT R2, RZ, 0x7610, R2 ;  /* 0x00007610ff027816 */ /* 0x000fc60000000002 */
[----:B------:R-:W-:Y:S01]  /*36390*/  STL [R1+0x4c], R23 ;  /* 0x00004c1701007387 */ /* 0x000fe20000100800 */
[----:B------:R-:W-:-:S03]  /*363a0*/  PRMT R16, RZ, 0x7610, R16 ;  /* 0x00007610ff107816 */ /* 0x000fc60000000010 */
[----:B------:R-:W2:Y:S04]  /*363b0*/  LDL.LU R12, [R1+0x88c] ;  /* 0x00088c00010c7983 */ /* 0x000ea80000300800 */
[----:B------:R-:W-:Y:S01]  /*363c0*/  STL [R1+0x430], R17 ;  /* 0x0004301101007387 */ /* 0x000fe20000100800 */
[----:B------:R-:W-:Y:S02]  /*363d0*/  PRMT R13, RZ, 0x7610, R13 ;  /* 0x00007610ff0d7816 */ /* 0x000fe4000000000d */
[----:B----4-:R-:W-:-:S05]  /*363e0*/  IADD3 R10, P3, PT, R10, R70, RZ ;  /* 0x000000460a0a7210 */ /* 0x010fca0007f7e0ff */
[----:B---3--:R-:W-:Y:S02]  /*363f0*/  IMAD.X R11, R11, 0x1, R69, P3 ;  /* 0x000000010b0b7824 */ /* 0x008fe400018e0645 */
[----:B0-----:R-:W-:Y:S02]  /*36400*/  @!P1 IMAD.MOV.U32 R4, RZ, RZ, R10 ;  /* 0x000000ffff049224 */ /* 0x001fe400078e000a */
[----:B------:R-:W-:Y:S01]  /*36410*/  @!P1 IMAD.MOV.U32 R5, RZ, RZ, R11 ;  /* 0x000000ffff059224 */ /* 0x000fe200078e000b */
[----:B--2---:R-:W-:-:S04]  /*36420*/  IADD3 R9, P4, PT, R9, R70, RZ ;  /* 0x0000004609097210 */ /* 0x004fc80007f9e0ff */
[----:B------:R0:W2:Y:S01]  /*36430*/  @!P1 LDG.E.U16 R2, desc[UR20][R4.64] ;  /* 0x0000001404029981 */ /* 0x0000a2000c1e1500 */
[----:B------:R-:W-:Y:S02]  /*36440*/  IMAD.X R19, R19, 0x1, R69, P4 ;  /* 0x0000000113137824 */ /* 0x000fe400020e0645 */
[----:B0-----:R-:W-:Y:S02]  /*36450*/  @!P1 IMAD.MOV.U32 R4, RZ, RZ, R9 ;  /* 0x000000ffff049224 */ /* 0x001fe400078e0009 */
[----:B------:R-:W-:-:S05]  /*36460*/  @!P1 IMAD.MOV.U32 R5, RZ, RZ, R19 ;  /* 0x000000ffff059224 */ /* 0x000fca00078e0013 */
[----:B------:R0:W3:Y:S04]  /*36470*/  @!P1 LDG.E.U16 R16, desc[UR20][R4.64] ;  /* 0x0000001404109981 */ /* 0x0000e8000c1e1500 */
[----:B------:R1:W-:Y:S01]  /*36480*/  STL [R1+0x3c], R18 ;  /* 0x00003c1201007387 */ /* 0x0003e20000100800 */
[----:B------:R-:W-:-:S03]  /*36490*/  IADD3 R8, P3, PT, R8, R70, RZ ;  /* 0x0000004608087210 */ /* 0x000fc60007f7e0ff */
[----:B-1----:R-:W4:Y:S04]  /*364a0*/  LDL.LU R18, [R1+0x888] ;  /* 0x0008880001127983 */ /* 0x002f280000300800 */
[----:B------:R-:W4:Y:S01]  /*364b0*/  LDL.LU R17, [R1+0x890] ;  /* 0x0008900001117983 */ /* 0x000f220000300800 */
[----:B------:R-:W-:-:S03]  /*364c0*/  IMAD.X R15, R15, 0x1, R69, P3 ;  /* 0x000000010f0f7824 */ /* 0x000fc600018e0645 */
[----:B------:R-:W-:Y:S01]  /*364d0*/  STL [R1+0x43c], R10 ;  /* 0x00043c0a01007387 */ /* 0x000fe20000100800 */
[----:B0-----:R-:W-:-:S03]  /*364e0*/  @!P1 IMAD.MOV.U32 R4, RZ, RZ, R8 ;  /* 0x000000ffff049224 */ /* 0x001fc600078e0008 */
[----:B------:R-:W4:Y:S01]  /*364f0*/  LDL.LU R14, [R1+0x894] ;  /* 0x00089400010e7983 */ /* 0x000f220000300800 */
[----:B------:R-:W-:-:S03]  /*36500*/  @!P1 IMAD.MOV.U32 R5, RZ, RZ, R15 ;  /* 0x000000ffff059224 */ /* 0x000fc600078e000f */
[----:B------:R-:W-:Y:S04]  /*36510*/  STL [R1+0x12f0], R71 ;  /* 0x0012f04701007387 */ /* 0x000fe80000100800 */
[----:B------:R-:W-:Y:S04]  /*36520*/  STL [R1+0x44], R22 ;  /* 0x0000441601007387 */ /* 0x000fe80000100800 */
[----:B------:R-:W-:Y:S04]  /*36530*/  STL [R1+0x87c], R9 ;  /* 0x00087c0901007387 */ /* 0x000fe80000100800 */
[----:B------:R0:W-:Y:S04]  /*36540*/  STL [R1+0x438], R11 ;  /* 0x0004380b01007387 */ /* 0x0001e80000100800 */
[----:B------:R-:W-:Y:S04]  /*36550*/  STL [R1+0x884], R8 ;  /* 0x0008840801007387 */ /* 0x000fe80000100800 */
[----:B------:R1:W4:Y:S04]  /*36560*/  @!P1 LDG.E.U16 R13, desc[UR20][R4.64] ;  /* 0x00000014040d9981 */ /* 0x000328000c1e1500 */
[----:B0-----:R-:W4:Y:S04]  /*36570*/  LDL.LU R11, [R1+0x898] ;  /* 0x00089800010b7983 */ /* 0x001f280000300800 */
[----:B------:R-:W-:Y:S04]  /*36580*/  STL [R1+0x878], R19 ;  /* 0x0008781301007387 */ /* 0x000fe80000100800 */
[----:B------:R-:W4:Y:S01]  /*36590*/  LDL.LU R10, [R1+0x89c] ;  /* 0x00089c00010a7983 */ /* 0x000f220000300800 */
[----:B------:R-:W-:-:S02]  /*365a0*/  IADD3 R12, P3, PT, R12, R70, RZ ;  /* 0x000000460c0c7210 */ /* 0x000fc40007f7e0ff */
[----:B------:R-:W-:-:S03]  /*365b0*/  PRMT R7, RZ, 0x7610, R7 ;  /* 0x00007610ff077816 */ /* 0x000fc60000000007 */
[----:B-1----:R-:W-:Y:S01]  /*365c0*/  @!P1 IMAD.MOV.U32 R4, RZ, RZ, R12 ;  /* 0x000000ffff049224 */ /* 0x002fe200078e000c */
[----:B------:R-:W-:Y:S01]  /*365d0*/  PRMT R6, RZ, 0x7610, R6 ;  /* 0x00007610ff067816 */ /* 0x000fe20000000006 */
[----:B--2---:R-:W-:Y:S04]  /*365e0*/  STL [R1+0x12f4], R2 ;  /* 0x0012f40201007387 */ /* 0x004fe80000100800 */
[----:B------:R-:W-:Y:S04]  /*365f0*/  STL [R1+0x40], R21 ;  /* 0x0000401501007387 */ /* 0x000fe80000100800 */
[----:B------:R-:W2:Y:S04]  /*36600*/  LDL.LU R9, [R1+0x8a4] ;  /* 0x0008a40001097983 */ /* 0x000ea80000300800 */
[----:B------:R-:W-:Y:S04]  /*36610*/  STL [R1+0x880], R15 ;  /* 0x0008800f01007387 */ /* 0x000fe80000100800 */
[----:B---3--:R0:W-:Y:S04]  /*36620*/  STL [R1+0x30], R16 ;  /* 0x0000301001007387 */ /* 0x0081e80000100800 */
[----:B0-----:R-:W3:Y:S04]  /*36630*/  LDL.LU R16, [R1+0x8a0] ;  /* 0x0008a00001107983 */ /* 0x001ee80000300800 */
[----:B------:R-:W3:Y:S01]  /*36640*/  LDL.LU R8, [R1+0x444] ;  /* 0x0004440001087983 */ /* 0x000ee20000300800 */
[----:B----4-:R-:W-:-:S03]  /*36650*/  IMAD.X R18, R18, 0x1, R69, P3 ;  /* 0x0000000112127824 */ /* 0x010fc600018e0645 */
[----:B------:R-:W-:Y:S01]  /*36660*/  STL [R1+0x88c], R12 ;  /* 0x00088c0c01007387 */ /* 0x000fe20000100800 */
[----:B------:R-:W-:-:S05]  /*36670*/  @!P1 IMAD.MOV.U32 R5, RZ, RZ, R18 ;  /* 0x000000ffff059224 */ /* 0x000fca00078e0012 */
[----:B------:R0:W4:Y:S01]  /*36680*/  @!P1 LDG.E.U16 R7, desc[UR20][R4.64] ;  /* 0x0000001404079981 */ /* 0x000122000c1e1500 */
[----:B------:R-:W-:-:S05]  /*36690*/  IADD3 R14, P4, PT, R14, R70, RZ ;  /* 0x000000460e0e7210 */ /* 0x000fca0007f9e0ff */
[----:B------:R-:W-:Y:S02]  /*366a0*/  IMAD.X R17, R17, 0x1, R69, P4 ;  /* 0x0000000111117824 */ /* 0x000fe400020e0645 */
[----:B0-----:R-:W-:Y:S02]  /*366b0*/  @!P1 IMAD.MOV.U32 R4, RZ, RZ, R14 ;  /* 0x000000ffff049224 */ /* 0x001fe400078e000e */
[----:B------:R-:W-:-:S05]  /*366c0*/  @!P1 IMAD.MOV.U32 R5, RZ, RZ, R17 ;  /* 0x000000ffff059224 */ /* 0x000fca00078e0011 */
[----:B------:R0:W4:Y:S04]  /*366d0*/  @!P1 LDG.E.U16 R6, desc[UR20][R4.64] ;  /* 0x0000001404069981 */ /* 0x000128000c1e1500 */
[----:B------:R1:W-:Y:S04]  /*366e0*/  STL [R1+0x2c], R13 ;  /* 0x00002c0d01007387 */ /* 0x0003e80000100800 */
[----:B-1----:R-:W4:Y:S01]  /*366f0*/  LDL.LU R13, [R1+0x440] ;  /* 0x00044000010d7983 */ /* 0x002f220000300800 */
[----:B------:R-:W-:-:S03]  /*36700*/  IADD3 R10, P3, PT, R10, R70, RZ ;  /* 0x000000460a0a7210 */ /* 0x000fc60007f7e0ff */
[----:B------:R-:W4:Y:S04]  /*36710*/  LDL.LU R15, [R1+0x448] ;  /* 0x00044800010f7983 */ /* 0x000f280000300800 */
[----:B------:R-:W-:Y:S04]  /*36720*/  STL [R1+0x894], R14 ;  /* 0x0008940e01007387 */ /* 0x000fe80000100800 */
[----:B------:R-:W-:Y:S04]  /*36730*/  STL [R1+0x888], R18 ;  /* 0x0008881201007387 */ /* 0x000fe80000100800 */
[----:B------:R-:W-:Y:S04]  /*36740*/  STL [R1+0x89c], R10 ;  /* 0x00089c0a01007387 */ /* 0x000fe80000100800 */
[----:B------:R-:W4:Y:S01]  /*36750*/  LDL.LU R12, [R1+0x44c] ;  /* 0x00044c00010c7983 */ /* 0x000f220000300800 */
[----:B------:R-:W-:Y:S01]  /*36760*/  IMAD.X R11, R11, 0x1, R69, P3 ;  /* 0x000000010b0b7824 */ /* 0x000fe200018e0645 */
[----:B------:R-:W-:Y:S01]  /*36770*/  PRMT R2, RZ, 0x7610, R2 ;  /* 0x00007610ff027816 */ /* 0x000fe20000000002 */
[----:B0-----:R-:W-:-:S02]  /*36780*/  @!P1 IMAD.MOV.U32 R4, RZ, RZ, R10 ;  /* 0x000000ffff049224 */ /* 0x001fc400078e000a */
[----:B------:R-:W-:Y:S01]  /*36790*/  @!P1 IMAD.MOV.U32 R5, RZ, RZ, R11 ;  /* 0x000000ffff059224 */ /* 0x000fe200078e000b */
[----:B------:R-:W-:Y:S01]  /*367a0*/  PRMT R3, RZ, 0x7610, R3 ;  /* 0x00007610ff037816 */ /* 0x000fe20000000003 */
[----:B------:R-:W-:Y:S04]  /*367b0*/  STL [R1+0x890], R17 ;  /* 0x0008901101007387 */ /* 0x000fe80000100800 */
[----:B------:R0:W4:Y:S01]  /*367c0*/  @!P1 LDG.E.U16 R2, desc[UR20][R4.64] ;  /* 0x0000001404029981 */ /* 0x000122000c1e1500 */
[----:B------:R-:W-:Y:S02]  /*367d0*/  PRMT R72, RZ, 0x7610, R72 ;  /* 0x00007610ff487816 */ /* 0x000fe40000000048 */
[----:B------:R-:W-:Y:S02]  /*367e0*/  PRMT R0, RZ, 0x7610, R0 ;  /* 0x00007610ff007816 */ /* 0x000fe40000000000 */
[----:B--2---:R-:W-:-:S05]  /*367f0*/  IADD3 R9, P3, PT, R9, R70, RZ ;  /* 0x0000004609097210 */ /* 0x004fca0007f7e0ff */
[----:B0-----:R-:W-:Y:S02]  /*36800*/  @!P1 IMAD.MOV.U32 R4, RZ, RZ, R9 ;  /* 0x000000ffff049224 */ /* 0x001fe400078e0009 */
[----:B---3--:R-:W-:Y:S01]  /*36810*/  IMAD.X R16, R16, 0x1, R69, P3 ;  /* 0x0000000110107824 */ /* 0x008fe200018e0645 */
[----:B------:R-:W-:-:S03]  /*36820*/  IADD3 R8, P4, PT, R8, R70, RZ ;  /* 0x0000004608087210 */ /* 0x000fc60007f9e0ff */
[----:B------:R-:W-:-:S05]  /*36830*/  @!P1 IMAD.MOV.U32 R5, RZ, RZ, R16 ;  /* 0x000000ffff059224 */ /* 0x000fca00078e0010 */
[----:B------:R0:W2:Y:S04]  /*36840*/  @!P1 LDG.E.U16 R3, desc[UR20][R4.64] ;  /* 0x0000001404039981 */ /* 0x0000a8000c1e1500 */
[----:B----4-:R1:W-:Y:S01]  /*36850*/  STL [R1+0x28], R7 ;  /* 0x0000280701007387 */ /* 0x0103e20000100800 */
[----:B0-----:R-:W-:-:S03]  /*36860*/  @!P1 IMAD.MOV.U32 R4, RZ, RZ, R8 ;  /* 0x000000ffff049224 */ /* 0x001fc600078e0008 */
[----:B-1----:R-:W3:Y:S04]  /*36870*/  LDL.LU R7, [R1+0x8ac] ;  /* 0x0008ac0001077983 */ /* 0x002ee80000300800 */
[----:B------:R-:W-:Y:S04]  /*36880*/  STL [R1+0x898], R11 ;  /* 0x0008980b01007387 */ /* 0x000fe80000100800 */
[----:B------:R0:W-:Y:S04]  /*36890*/  STL [R1+0x24], R6 ;  /* 0x0000240601007387 */ /* 0x0001e80000100800 */
[----:B0-----:R-:W4:Y:S04]  /*368a0*/  LDL.LU R6, [R1+0x8b4] ;  /* 0x0008b40001067983 */ /* 0x001f280000300800 */
[----:B------:R-:W4:Y:S04]  /*368b0*/  LDL.LU R17, [R1+0x8a8] ;  /* 0x0008a80001117983 */ /* 0x000f280000300800 */
[----:B------:R-:W4:Y:S01]  /*368c0*/  LDL.LU R10, [R1+0x8b0] ;  /* 0x0008b000010a7983 */ /* 0x000f220000300800 */
[----:B------:R-:W-:-:S04]  /*368d0*/  IMAD.X R13, R13, 0x1, R69, P4 ;  /* 0x000000010d0d7824 */ /* 0x000fc800020e0645 */
        /* <DEDUP_REMOVED lines=8> */
[----:B------:R-:W4:Y:S04]  /*36960*/  LDL.LU R14, [R1+0x8b8] ;  /* 0x0008b800010e7983 */ /* 0x000f280000300800 */
[----:B------:R-:W4:Y:S04]  /*36970*/  LDL.LU R11, [R1+0x8bc] ;  /* 0x0008bc00010b7983 */ /* 0x000f280000300800 */
[----:B------:R-:W-:Y:S04]  /*36980*/  STL [R1+0x12f8], R2 ;  /* 0x0012f80201007387 */ /* 0x000fe80000100800 */
[----:B------:R0:W-:Y:S04]  /*36990*/  STL [R1+0x444], R8 ;  /* 0x0004440801007387 */ /* 0x0001e80000100800 */
[----:B------:R-:W-:Y:S04]  /*369a0*/  STL [R1+0x8a0], R16 ;  /* 0x0008a01001007387 */ /* 0x000fe80000100800 */
[----:B------:R-:W-:Y:S04]  /*369b0*/  STL [R1+0x44c], R12 ;  /* 0x00044c0c01007387 */ /* 0x000fe80000100800 */
[----:B-1----:R-:W4:Y:S04]  /*369c0*/  LDL.LU R9, [R1+0x8c4] ;  /* 0x0008c40001097983 */ /* 0x002f280000300800 */
[----:B------:R1:W-:Y:S04]  /*369d0*/  STL [R1+0x440], R13 ;  /* 0x0004400d01007387 */ /* 0x0003e80000100800 */
[----:B--2---:R-:W-:Y:S04]  /*369e0*/  STL [R1+0x12fc], R3 ;  /* 0x0012fc0301007387 */ /* 0x004fe80000100800 */
[----:B0-----:R-:W2:Y:S04]  /*369f0*/  LDL.LU R8, [R1+0x8cc] ;  /* 0x0008cc0001087983 */ /* 0x001ea80000300800 */
[----:B------:R-:W-:Y:S04]  /*36a00*/  STL [R1+0x448], R15 ;  /* 0x0004480f01007387 */ /* 0x000fe80000100800 */
[----:B-1----:R-:W2:Y:S01]  /*36a10*/  LDL.LU R13, [R1+0x8d4] ;  /* 0x0008d400010d7983 */ /* 0x002ea20000300800 */
[----:B---3--:R-:W-:-:S05]  /*36a20*/  IADD3 R7, P3, PT, R7, R70, RZ ;  /* 0x0000004607077210 */ /* 0x008fca0007f7e0ff */
[----:B------:R-:W-:Y:S01]  /*36a30*/  @!P1 IMAD.MOV.U32 R4, RZ, RZ, R7 ;  /* 0x000000ffff049224 */ /* 0x000fe200078e0007 */
[----:B----4-:R-:W-:Y:S01]  /*36a40*/  IADD3 R6, P4, PT, R6, R70, RZ ;  /* 0x0000004606067210 */ /* 0x010fe20007f9e0ff */
[----:B------:R-:W-:-:S04]  /*36a50*/  IMAD.X R17, R17, 0x1, R69, P3 ;  /* 0x0000000111117824 */ /* 0x000fc800018e0645 */
[----:B------:R-:W-:Y:S02]  /*36a60*/  @!P1 IMAD.MOV.U32 R5, RZ, RZ, R17 ;  /* 0x000000ffff059224 */ /* 0x000fe400078e0011 */
[----:B------:R-:W-:Y:S01]  /*36a70*/  IMAD.X R10, R10, 0x1, R69, P4 ;  /* 0x000000010a0a7824 */ /* 0x000fe200020e0645 */
[----:B------:R0:W-:Y:S04]  /*36a80*/  STL [R1+0x1300], R72 ;  /* 0x0013004801007387 */ /* 0x0001e80000100800 */
[----:B------:R-:W3:Y:S04]  /*36a90*/  LDL.LU R12, [R1+0x8c0] ;  /* 0x0008c000010c7983 */ /* 0x000ee80000300800 */
[----:B------:R-:W4:Y:S01]  /*36aa0*/  LDL.LU R16, [R1+0x8c8] ;  /* 0x0008c80001107983 */ /* 0x000f220000300800 */
[----:B0-----:R-:W-:-:S03]  /*36ab0*/  PRMT R72, RZ, 0x7610, R72 ;  /* 0x00007610ff487816 */ /* 0x001fc60000000048 */
[----:B------:R-:W-:Y:S04]  /*36ac0*/  STL [R1+0x8ac], R7 ;  /* 0x0008ac0701007387 */ /* 0x000fe80000100800 */
[----:B------:R-:W4:Y:S04]  /*36ad0*/  LDL.LU R15, [R1+0x8d0] ;  /* 0x0008d000010f7983 */ /* 0x000f280000300800 */
[----:B------:R0:W4:Y:S04]  /*36ae0*/  @!P1 LDG.E.U16 R72, desc[UR20][R4.64] ;  /* 0x0000001404489981 */ /* 0x000128000c1e1500 */
[----:B------:R1:W-:Y:S01]  /*36af0*/  STL [R1+0x1304], R0 ;  /* 0x0013040001007387 */ /* 0x0003e20000100800 */
[----:B0-----:R-:W-:-:S02]  /*36b00*/  @!P1 IMAD.MOV.U32 R4, RZ, RZ, R6 ;  /* 0x000000ffff049224 */ /* 0x001fc400078e0006 */
[----:B------:R-:W-:Y:S01]  /*36b10*/  @!P1 IMAD.MOV.U32 R5, RZ, RZ, R10 ;  /* 0x000000ffff059224 */ /* 0x000fe200078e000a */
[----:B-1----:R-:W-:-:S06]  /*36b20*/  PRMT R0, RZ, 0x7610, R0 ;  /* 0x00007610ff007816 */ /* 0x002fcc0000000000 */
[----:B------:R0:W4:Y:S01]  /*36b30*/  @!P1 LDG.E.U16 R0, desc[UR20][R4.64] ;  /* 0x0000001404009981 */ /* 0x000122000c1e1500 */
[----:B------:R-:W-:-:S03]  /*36b40*/  IADD3 R11, P3, PT, R11, R70, RZ ;  /* 0x000000460b0b7210 */ /* 0x000fc60007f7e0ff */
[----:B------:R-:W-:Y:S02]  /*36b50*/  STL [R1+0x8b4], R6 ;  /* 0x0008b40601007387 */ /* 0x000fe40000100800 */
[----:B------:R-:W-:Y:S02]  /*36b60*/  IMAD.X R14, R14, 0x1, R69, P3 ;  /* 0x000000010e0e7824 */ /* 0x000fe400018e0645 */
[----:B------:R-:W-:Y:S04]  /*36b70*/  STL [R1+0x8a8], R17 ;  /* 0x0008a81101007387 */ /* 0x000fe80000100800 */
[----:B------:R-:W-:Y:S04]  /*36b80*/  STL [R1+0x8bc], R11 ;  /* 0x0008bc0b01007387 */ /* 0x000fe80000100800 */
[----:B------:R-:W4:Y:S04]  /*36b90*/  LDL.LU R7, [R1+0x454] ;  /* 0x0004540001077983 */ /* 0x000f280000300800 */
[----:B------:R1:W-:Y:S01]  /*36ba0*/  STL [R1+0x8b0], R10 ;  /* 0x0008b00a01007387 */ /* 0x0003e20000100800 */
[----:B------:R-:W-:Y:S01]  /*36bb0*/  PRMT R3, RZ, 0x7610, R3 ;  /* 0x00007610ff037816 */ /* 0x000fe20000000003 */
[----:B0-----:R-:W-:-:S02]  /*36bc0*/  @!P1 IMAD.MOV.U32 R4, RZ, RZ, R11 ;  /* 0x000000ffff049224 */ /* 0x001fc400078e000b */
[----:B------:R-:W-:Y:S01]  /*36bd0*/  @!P1 IMAD.MOV.U32 R5, RZ, RZ, R14 ;  /* 0x000000ffff059224 */ /* 0x000fe200078e000e */
[----:B------:R-:W-:-:S04]  /*36be0*/  IADD3 R9, P3, PT, R9, R70, RZ ;  /* 0x0000004609097210 */ /* 0x000fc80007f7e0ff */
[----:B------:R0:W4:Y:S01]  /*36bf0*/  @!P1 LDG.E.U16 R3, desc[UR20][R4.64] ;  /* 0x0000001404039981 */ /* 0x000122000c1e1500 */
[----:B------:R-:W-:Y:S02]  /*36c00*/  PRMT R2, RZ, 0x7610, R2 ;  /* 0x00007610ff027816 */ /* 0x000fe40000000002 */
[----:B------:R-:W-:Y:S01]  /*36c10*/  PRMT R71, RZ, 0x7610, R71 ;  /* 0x00007610ff477816 */ /* 0x000fe20000000047 */
[----:B0-----:R-:W-:Y:S01]  /*36c20*/  @!P1 IMAD.MOV.U32 R4, RZ, RZ, R9 ;  /* 0x000000ffff049224 */ /* 0x001fe200078e0009 */
[----:B--2---:R-:W-:Y:S01]  /*36c30*/  IADD3 R8, P4, PT, R8, R70, RZ ;  /* 0x0000004608087210 */ /* 0x004fe20007f9e0ff */
[----:B---3--:R-:W-:Y:S01]  /*36c40*/  IMAD.X R12, R12, 0x1, R69, P3 ;  /* 0x000000010c0c7824 */ /* 0x008fe200018e0645 */
[----:B----4-:R-:W-:Y:S04]  /*36c50*/  STL [R1+0x132c], R72 ;  /* 0x00132c4801007387 */ /* 0x010fe80000100800 */
[----:B-1----:R-:W2:Y:S04]  /*36c60*/  LDL.LU R10, [R1+0x45c] ;  /* 0x00045c00010a7983 */ /* 0x002ea80000300800 */
[----:B------:R0:W-:Y:S04]  /*36c70*/  STL [R1+0x8b8], R14 ;  /* 0x0008b80e01007387 */ /* 0x0001e80000100800 */
[----:B------:R-:W3:Y:S04]  /*36c80*/  LDL.LU R6, [R1+0x8dc] ;  /* 0x0008dc0001067983 */ /* 0x000ee80000300800 */
[----:B------:R-:W-:Y:S04]  /*36c90*/  STL [R1+0x1308], R0 ;  /* 0x0013080001007387 */ /* 0x000fe80000100800 */
[----:B------:R-:W4:Y:S04]  /*36ca0*/  LDL.LU R11, [R1+0x450] ;  /* 0x00045000010b7983 */ /* 0x000f280000300800 */
[----:B0-----:R-:W3:Y:S01]  /*36cb0*/  LDL.LU R14, [R1+0x458] ;  /* 0x00045800010e7983 */ /* 0x001ee20000300800 */
[----:B------:R-:W-:-:S02]  /*36cc0*/  @!P1 IMAD.MOV.U32 R5, RZ, RZ, R12 ;  /* 0x000000ffff059224 */ /* 0x000fc400078e000c */
[----:B------:R-:W-:-:S03]  /*36cd0*/  IMAD.X R16, R16, 0x1, R69, P4 ;  /* 0x0000000110107824 */ /* 0x000fc600020e0645 */
[----:B------:R0:W3:Y:S02]  /*36ce0*/  @!P1 LDG.E.U16 R2, desc[UR20][R4.64] ;  /* 0x0000001404029981 */ /* 0x0000e4000c1e1500 */
[----:B0-----:R-:W-:Y:S02]  /*36cf0*/  @!P1 IMAD.MOV.U32 R4, RZ, RZ, R8 ;  /* 0x000000ffff049224 */ /* 0x001fe400078e0008 */
[----:B------:R-:W-:-:S05]  /*36d00*/  @!P1 IMAD.MOV.U32 R5, RZ, RZ, R16 ;  /* 0x000000ffff059224 */ /* 0x000fca00078e0010 */
[----:B------:R0:W3:Y:S01]  /*36d10*/  @!P1 LDG.E.U16 R71, desc[UR20][R4.64] ;  /* 0x0000001404479981 */ /* 0x0000e2000c1e1500 */
[----:B------:R-:W-:Y:S02]  /*36d20*/  IADD3 R13, P3, PT, R13, R70, RZ ;  /* 0x000000460d0d7210 */ /* 0x000fe40007f7e0ff */
[----:B------:R-:W-:-:S03]  /*36d30*/  PRMT R92, RZ, 0x7610, R92 ;  /* 0x00007610ff5c7816 */ /* 0x000fc6000000005c */
[----:B------:R-:W-:Y:S01]  /*36d40*/  IMAD.X R15, R15, 0x1, R69, P3 ;  /* 0x000000010f0f7824 */ /* 0x000fe200018e0645 */
[----:B------:R-:W-:Y:S01]  /*36d50*/  IADD3 R7, P3, PT, R7, R70, RZ ;  /* 0x0000004607077210 */ /* 0x000fe20007f7e0ff */
[----:B0-----:R-:W-:Y:S02]  /*36d60*/  @!P1 IMAD.MOV.U32 R4, RZ, RZ, R13 ;  /* 0x000000ffff049224 */ /* 0x001fe400078e000d */
[----:B------:R-:W-:Y:S01]  /*36d70*/  @!P1 IMAD.MOV.U32 R5, RZ, RZ, R15 ;  /* 0x000000ffff059224 */ /* 0x000fe200078e000f */
[----:B------:R-:W-:Y:S01]  /*36d80*/  PRMT R90, RZ, 0x7610, R90 ;  /* 0x00007610ff5a7816 */ /* 0x000fe2000000005a */
[----:B------:R0:W-:Y:S04]  /*36d90*/  STL [R1+0x8c4], R9 ;  /* 0x0008c40901007387 */ /* 0x0001e80000100800 */
[----:B------:R1:W3:Y:S04]  /*36da0*/  @!P1 LDG.E.U16 R92, desc[UR20][R4.64] ;  /* 0x00000014045c9981 */ /* 0x0002e8000c1e1500 */
[----:B------:R-:W-:Y:S01]  /*36db0*/  STL [R1+0x130c], R3 ;  /* 0x00130c0301007387 */ /* 0x000fe20000100800 */
[----:B------:R-:W-:-:S03]  /*36dc0*/  PRMT R88, RZ, 0x7610, R88 ;  /* 0x00007610ff587816 */ /* 0x000fc60000000058 */
[----:B------:R-:W-:Y:S01]  /*36dd0*/  STL [R1+0x8cc], R8 ;  /* 0x0008cc0801007387 */ /* 0x000fe20000100800 */
[----:B-1----:R-:W-:-:S03]  /*36de0*/  @!P1 IMAD.MOV.U32 R4, RZ, RZ, R7 ;  /* 0x000000ffff049224 */ /* 0x002fc600078e0007 */
[----:B------:R1:W-:Y:S04]  /*36df0*/  STL [R1+0x8c0], R12 ;  /* 0x0008c00c01007387 */ /* 0x0003e80000100800 */
[----:B------:R-:W-:Y:S04]  /*36e00*/  STL [R1+0x8d4], R13 ;  /* 0x0008d40d01007387 */ /* 0x000fe80000100800 */
[----:B0-----:R-:W3:Y:S04]  /*36e10*/  LDL.LU R9, [R1+0x8d8] ;  /* 0x0008d80001097983 */ /* 0x001ee80000300800 */
[----:B------:R-:W-:Y:S04]  /*36e20*/  STL [R1+0x8c8], R16 ;  /* 0x0008c81001007387 */ /* 0x000fe80000100800 */
[----:B-1----:R-:W3:Y:S01]  /*36e30*/  LDL.LU R12, [R1+0x8e4] ;  /* 0x0008e400010c7983 */ /* 0x002ee20000300800 */
[----:B--2---:R-:W-:Y:S01]  /*36e40*/  IADD3 R10, P4, PT, R10, R70, RZ ;  /* 0x000000460a0a7210 */ /* 0x004fe20007f9e0ff */
[----:B----4-:R-:W-:-:S04]  /*36e50*/  IMAD.X R11, R11, 0x1, R69, P3 ;  /* 0x000000010b0b7824 */ /* 0x010fc800018e0645 */
[----:B------:R-:W-:Y:S02]  /*36e60*/  @!P1 IMAD.MOV.U32 R5, RZ, RZ, R11 ;  /* 0x000000ffff059224 */ /* 0x000fe400078e000b */
[----:B---3--:R-:W-:-:S03]  /*36e70*/  IMAD.X R14, R14, 0x1, R69, P4 ;  /* 0x000000010e0e7824 */ /* 0x008fc600020e0645 */
[----:B------:R0:W2:Y:S02]  /*36e80*/  @!P1 LDG.E.U16 R90, desc[UR20][R4.64] ;  /* 0x00000014045a9981 */ /* 0x0000a4000c1e1500 */
[----:B0-----:R-:W-:Y:S02]  /*36e90*/  @!P1 IMAD.MOV.U32 R4, RZ, RZ, R10 ;  /* 0x000000ffff049224 */ /* 0x001fe400078e000a */
[----:B------:R-:W-:-:S05]  /*36ea0*/  @!P1 IMAD.MOV.U32 R5, RZ, RZ, R14 ;  /* 0x000000ffff059224 */ /* 0x000fca00078e000e */
[----:B------:R0:W3:Y:S04]  /*36eb0*/  @!P1 LDG.E.U16 R88, desc[UR20][R4.64] ;  /* 0x0000001404589981 */ /* 0x0000e8000c1e1500 */
[----:B------:R1:W-:Y:S04]  /*36ec0*/  STL [R1+0x1310], R2 ;  /* 0x0013100201007387 */ /* 0x0003e80000100800 */
[----:B------:R-:W4:Y:S04]  /*36ed0*/  LDL.LU R8, [R1+0x8ec] ;  /* 0x0008ec0001087983 */ /* 0x000f280000300800 */
[----:B------:R-:W-:Y:S04]  /*36ee0*/  STL [R1+0x8d0], R15 ;  /* 0x0008d00f01007387 */ /* 0x000fe80000100800 */
[----:B------:R-:W4:Y:S04]  /*36ef0*/  LDL.LU R0, [R1+0x8f4] ;  /* 0x0008f40001007983 */ /* 0x000f280000300800 */
[----:B------:R-:W-:Y:S04]  /*36f00*/  STL [R1+0x1314], R71 ;  /* 0x0013144701007387 */ /* 0x000fe80000100800 */
[----:B-1----:R-:W4:Y:S01]  /*36f10*/  LDL.LU R2, [R1+0x8e0] ;  /* 0x0008e00001027983 */ /* 0x002f220000300800 */
[----:B------:R-:W-:-:S03]  /*36f20*/  IADD3 R6, P3, PT, R6, R70, RZ ;  /* 0x0000004606067210 */ /* 0x000fc60007f7e0ff */
[----:B------:R-:W4:Y:S04]  /*36f30*/  LDL.LU R13, [R1+0x8e8] ;  /* 0x0008e800010d7983 */ /* 0x000f280000300800 */
[----:B------:R-:W-:Y:S04]  /*36f40*/  STL [R1+0x454], R7 ;  /* 0x0004540701007387 */ /* 0x000fe80000100800 */
[----:B------:R-:W-:Y:S04]  /*36f50*/  STL [R1+0x1318], R92 ;  /* 0x0013185c01007387 */ /* 0x000fe80000100800 */
[----:B------:R-:W-:Y:S01]  /*36f60*/  STL [R1+0x45c], R10 ;  /* 0x00045c0a01007387 */ /* 0x000fe20000100800 */
[----:B------:R-:W-:-:S03]  /*36f70*/  IMAD.X R9, R9, 0x1, R69, P3 ;  /* 0x0000000109097824 */ /* 0x000fc600018e0645 */
[----:B------:R1:W-:Y:S04]  /*36f80*/  STL [R1+0x450], R11 ;  /* 0x0004500b01007387 */ /* 0x0003e80000100800 */
[----:B------:R0:W-:Y:S04]  /*36f90*/  STL [R1+0x8dc], R6 ;  /* 0x0008dc0601007387 */ /* 0x0001e80000100800 */
[----:B-1----:R-:W4:Y:S04]  /*36fa0*/  LDL.LU R11, [R1+0x8f0] ;  /* 0x0008f000010b7983 */ /* 0x002f280000300800 */
[----:B------:R-:W-:Y:S04]  /*36fb0*/  STL [R1+0x458], R14 ;  /* 0x0004580e01007387 */ /* 0x000fe80000100800 */
[----:B------:R-:W4:Y:S04]  /*36fc0*/  LDL.LU R7, [R1+0x8fc] ;  /* 0x0008fc0001077983 */ /* 0x000f280000300800 */
[----:B------:R-:W4:Y:S01]  /*36fd0*/  LDL.LU R3, [R1+0x904] ;  /* 0x0009040001037983 */ /* 0x000f220000300800 */
[----:B------:R-:W-:Y:S01]  /*36fe0*/  PRMT R86, RZ, 0x7610, R86 ;  /* 0x00007610ff567816 */ /* 0x000fe20000000056 */
[----:B0-----:R-:W-:-:S02]  /*36ff0*/  @!P1 IMAD.MOV.U32 R4, RZ, RZ, R6 ;  /* 0x000000ffff049224 */ /* 0x001fc400078e0006 */
[----:B------:R-:W-:Y:S01]  /*37000*/  @!P1 IMAD.MOV.U32 R5, RZ, RZ, R9 ;  /* 0x000000ffff059224 */ /* 0x000fe200078e0009 */
[----:B------:R-:W-:-:S04]  /*37010*/  IADD3 R12, P3, PT, R12, R70, RZ ;  /* 0x000000460c0c7210 */ /* 0x000fc80007f7e0ff */
[----:B------:R0:W4:Y:S01]  /*37020*/  @!P1 LDG.E.U16 R86, desc[UR20][R4.64] ;  /* 0x0000001404569981 */ /* 0x000122000c1e1500 */
[----:B------:R-:W-:Y:S01]  /*37030*/  PRMT R84, RZ, 0x7610, R84 ;  /* 0x00007610ff547816 */ /* 0x000fe20000000054 */
[----:B0-----:R-:W-:Y:S02]  /*37040*/  @!P1 IMAD.MOV.U32 R4, RZ, RZ, R12 ;  /* 0x000000ffff049224 */ /* 0x001fe400078e000c */
[----:B--2---:R-:W-:Y:S04]  /*37050*/  STL [R1+0x131c], R90 ;  /* 0x00131c5a01007387 */ /* 0x004fe80000100800 */
[----:B------:R0:W-:Y:S04]  /*37060*/  STL [R1+0x8d8], R9 ;  /* 0x0008d80901007387 */ /* 0x0001e80000100800 */
[----:B---3--:R-:W-:Y:S04]  /*37070*/  STL [R1+0x1320], R88 ;  /* 0x0013205801007387 */ /* 0x008fe80000100800 */
[----:B------:R-:W2:Y:S01]  /*37080*/  LDL.LU R10, [R1+0x8f8] ;  /* 0x0008f800010a7983 */ /* 0x000ea20000300800 */
[----:B----4-:R-:W-:-:S03]  /*37090*/  IADD3 R8, P4, PT, R8, R70, RZ ;  /* 0x0000004608087210 */ /* 0x010fc60007f9e0ff */
[----:B------:R-:W3:Y:S01]  /*370a0*/  LDL.LU R6, [R1+0x900] ;  /* 0x0009000001067983 */ /* 0x000ee20000300800 */
[----:B------:R-:W-:-:S04]  /*370b0*/  IMAD.X R2, R2, 0x1, R69, P3 ;  /* 0x0000000102027824 */ /* 0x000fc800018e0645 */
[----:B------:R-:W-:-:S05]  /*370c0*/  @!P1 IMAD.MOV.U32 R5, RZ, RZ, R2 ;  /* 0x000000ffff059224 */ /* 0x000fca00078e0002 */
[----:B------:R1:W4:Y:S01]  /*370d0*/  @!P1 LDG.E.U16 R84, desc[UR20][R4.64] ;  /* 0x0000001404549981 */ /* 0x000322000c1e1500 */
[----:B------:R-:W-:Y:S01]  /*370e0*/  IMAD.X R13, R13, 0x1, R69, P4 ;  /* 0x000000010d0d7824 */ /* 0x000fe200020e0645 */
[----:B------:R-:W-:Y:S02]  /*370f0*/  IADD3 R0, P3, PT, R0, R70, RZ ;  /* 0x0000004600007210 */ /* 0x000fe40007f7e0ff */
[----:B------:R-:W-:Y:S01]  /*37100*/  PRMT R82, RZ, 0x7610, R82 ;  /* 0x00007610ff527816 */ /* 0x000fe20000000052 */
[----:B-1----:R-:W-:Y:S02]  /*37110*/  @!P1 IMAD.MOV.U32 R4, RZ, RZ, R8 ;  /* 0x000000ffff049224 */ /* 0x002fe400078e0008 */
[----:B------:R-:W-:Y:S01]  /*37120*/  @!P1 IMAD.MOV.U32 R5, RZ, RZ, R13 ;  /* 0x000000ffff059224 */ /* 0x000fe200078e000d */
[----:B------:R-:W-:-:S04]  /*37130*/  PRMT R80, RZ, 0x7610, R80 ;  /* 0x00007610ff507816 */ /* 0x000fc80000000050 */
[----:B------:R1:W3:Y:S01]  /*37140*/  @!P1 LDG.E.U16 R82, desc[UR20][R4.64] ;  /* 0x0000001404529981 */ /* 0x0002e2000c1e1500 */
[----:B------:R-:W-:Y:S02]  /*37150*/  IMAD.X R11, R11, 0x1, R69, P3 ;  /* 0x000000010b0b7824 */ /* 0x000fe400018e0645 */
[----:B-1----:R-:W-:Y:S01]  /*37160*/  @!P1 IMAD.MOV.U32 R4, RZ, RZ, R0 ;  /* 0x000000ffff049224 */ /* 0x002fe200078e0000 */
[----:B------:R-:W-:Y:S01]  /*37170*/  IADD3 R7, P4, PT, R7, R70, RZ ;  /* 0x0000004607077210 */ /* 0x000fe20007f9e0ff */
[----:B------:R-:W-:Y:S01]  /*37180*/  @!P1 IMAD.MOV.U32 R5, RZ, RZ, R11 ;  /* 0x000000ffff059224 */ /* 0x000fe200078e000b */
[----:B------:R1:W-:Y:S01]  /*37190*/  STL [R1+0x8e4], R12 ;  /* 0x0008e40c01007387 */ /* 0x0003e20000100800 */
[----:B------:R-:W-:-:S03]  /*371a0*/  PRMT R78, RZ, 0x7610, R78 ;  /* 0x00007610ff4e7816 */ /* 0x000fc6000000004e */
[----:B------:R1:W3:Y:S04]  /*371b0*/  @!P1 LDG.E.U16 R80, desc[UR20][R4.64] ;  /* 0x0000001404509981 */ /* 0x0002e8000c1e1500 */
[----:B0-----:R-:W3:Y:S04]  /*371c0*/  LDL.LU R9, [R1+0x464] ;  /* 0x0004640001097983 */ /* 0x001ee80000300800 */
[----:B------:R-:W-:Y:S01]  /*371d0*/  STL [R1+0x1330], R86 ;  /* 0x0013305601007387 */ /* 0x000fe20000100800 */
[----:B-1----:R-:W-:-:S03]  /*371e0*/  @!P1 IMAD.MOV.U32 R4, RZ, RZ, R7 ;  /* 0x000000ffff049224 */ /* 0x002fc600078e0007 */
[----:B------:R-:W-:Y:S04]  /*371f0*/  STL [R1+0x8ec], R8 ;  /* 0x0008ec0801007387 */ /* 0x000fe80000100800 */
[----:B------:R0:W-:Y:S04]  /*37200*/  STL [R1+0x8e0], R2 ;  /* 0x0008e00201007387 */ /* 0x0001e80000100800 */
[----:B------:R-:W-:Y:S04]  /*37210*/  STL [R1+0x8f4], R0 ;  /* 0x0008f40001007387 */ /* 0x000fe80000100800 */
[----:B------:R-:W3:Y:S04]  /*37220*/  LDL.LU R12, [R1+0x460] ;  /* 0x00046000010c7983 */ /* 0x000ee80000300800 */
[----:B------:R-:W-:Y:S04]  /*37230*/  STL [R1+0x8e8], R13 ;  /* 0x0008e80d01007387 */ /* 0x000fe80000100800 */
[----:B0-----:R-:W3:Y:S01]  /*37240*/  LDL.LU R2, [R1+0x46c] ;  /* 0x00046c0001027983 */ /* 0x001ee20000300800 */
[----:B--2---:R-:W-:-:S04]  /*37250*/  IMAD.X R10, R10, 0x1, R69, P4 ;  /* 0x000000010a0a7824 */ /* 0x004fc800020e0645 */
[----:B------:R-:W-:-:S05]  /*37260*/  @!P1 IMAD.MOV.U32 R5, RZ, RZ, R10 ;  /* 0x000000ffff059224 */ /* 0x000fca00078e000a */
[----:B------:R0:W2:Y:S04]  /*37270*/  @!P1 LDG.E.U16 R78, desc[UR20][R4.64] ;  /* 0x00000014044e9981 */ /* 0x0000a8000c1e1500 */
[----:B----4-:R-:W-:Y:S04]  /*37280*/  STL [R1+0x1324], R84 ;  /* 0x0013245401007387 */ /* 0x010fe80000100800 */
[----:B------:R-:W4:Y:S01]  /*37290*/  LDL.LU R8, [R1+0x468] ;  /* 0x0004680001087983 */ /* 0x000f220000300800 */
[----:B------:R-:W-:-:S03]  /*372a0*/  IADD3 R3, P3, PT, R3, R70, RZ ;  /* 0x0000004603037210 */ /* 0x000fc60007f7e0ff */
[----:B------:R1:W-:Y:S02]  /*372b0*/  STL [R1+0x8f0], R11 ;  /* 0x0008f00b01007387 */ /* 0x0003e40000100800 */
[----:B---3--:R-:W-:Y:S02]  /*372c0*/  IMAD.X R6, R6, 0x1, R69, P3 ;  /* 0x0000000106067824 */ /* 0x008fe400018e0645 */
[----:B------:R-:W-:Y:S04]  /*372d0*/  STL [R1+0x1328], R82 ;  /* 0x0013285201007387 */ /* 0x000fe80000100800 */
[----:B-1----:R-:W3:Y:S04]  /*372e0*/  LDL.LU R11, [R1+0x908] ;  /* 0x00090800010b7983 */ /* 0x002ee80000300800 */
[----:B------:R-:W-:Y:S04]  /*372f0*/  STL [R1+0x8fc], R7 ;  /* 0x0008fc0701007387 */ /* 0x000fe80000100800 */
[----:B------:R-:W3:Y:S04]  /*37300*/  LDL.LU R0, [R1+0x90c] ;  /* 0x00090c0001007983 */ /* 0x000ee80000300800 */
[----:B------:R-:W-:Y:S04]  /*37310*/  STL [R1+0x904], R3 ;  /* 0x0009040301007387 */ /* 0x000fe80000100800 */
[----:B------:R-:W-:Y:S01]  /*37320*/  STL [R1+0x1334], R80 ;  /* 0x0013345001007387 */ /* 0x000fe20000100800 */
[----:B------:R-:W-:-:S03]  /*37330*/  IADD3 R9, P3, PT, R9, R70, RZ ;  /* 0x0000004609097210 */ /* 0x000fc60007f7e0ff */
[----:B------:R1:W-:Y:S04]  /*37340*/  STL [R1+0x8f8], R10 ;  /* 0x0008f80a01007387 */ /* 0x0003e80000100800 */
[----:B------:R2:W-:Y:S01]  /*37350*/  STL [R1+0x900], R6 ;  /* 0x0009000601007387 */ /* 0x0005e20000100800 */
[----:B------:R-:W-:Y:S01]  /*37360*/  PRMT R76, RZ, 0x7610, R76 ;  /* 0x00007610ff4c7816 */ /* 0x000fe2000000004c */
[----:B0-----:R-:W-:Y:S02]  /*37370*/  @!P1 IMAD.MOV.U32 R4, RZ, RZ, R3 ;  /* 0x000000ffff049224 */ /* 0x001fe400078e0003 */
[----:B-1----:R-:W3:Y:S01]  /*37380*/  LDL.LU R10, [R1+0x910] ;  /* 0x00091000010a7983 */ /* 0x002ee20000300800 */
[----:B------:R-:W-:-:S03]  /*37390*/  @!P1 IMAD.MOV.U32 R5, RZ, RZ, R6 ;  /* 0x000000ffff059224 */ /* 0x000fc600078e0006 */
[----:B------:R-:W3:Y:S04]  /*373a0*/  LDL.LU R7, [R1+0x914] ;  /* 0x0009140001077983 */ /* 0x000ee80000300800 */
[----:B------:R0:W-:Y:S01]  /*373b0*/  STL [R1+0x464], R9 ;  /* 0x0004640901007387 */ /* 0x0001e20000100800 */
[----:B------:R-:W-:Y:S01]  /*373c0*/  IMAD.X R12, R12, 0x1, R69, P3 ;  /* 0x000000010c0c7824 */ /* 0x000fe200018e0645 */
[----:B------:R-:W-:Y:S02]  /*373d0*/  PRMT R74, RZ, 0x7610, R74 ;  /* 0x00007610ff4a7816 */ /* 0x000fe4000000004a */
[----:B------:R1:W3:Y:S01]  /*373e0*/  @!P1 LDG.E.U16 R76, desc[UR20][R4.64] ;  /* 0x00000014044c9981 */ /* 0x0002e2000c1e1500 */
[----:B------:R-:W-:Y:S01]  /*373f0*/  IADD3 R2, P3, PT, R2, R70, RZ ;  /* 0x0000004602027210 */ /* 0x000fe20007f7e0ff */
[----:B-1----:R-:W-:-:S02]  /*37400*/  @!P1 IMAD.MOV.U32 R4, RZ, RZ, R9 ;  /* 0x000000ffff049224 */ /* 0x002fc400078e0009 */
[----:B------:R-:W-:-:S05]  /*37410*/  @!P1 IMAD.MOV.U32 R5, RZ, RZ, R12 ;  /* 0x000000ffff059224 */ /* 0x000fca00078e000c */
[----:B------:R1:W3:Y:S01]  /*37420*/  @!P1 LDG.E.U16 R74, desc[UR20][R4.64] ;  /* 0x00000014044a9981 */ /* 0x0002e2000c1e1500 */
[----:B------:R-:W-:Y:S01]  /*37430*/  PRMT R67, RZ, 0x7610, R67 ;  /* 0x00007610ff437816 */ /* 0x000fe20000000043 */
[----:B-1----:R-:W-:Y:S02]  /*37440*/  @!P1 IMAD.MOV.U32 R4, RZ, RZ, R2 ;  /* 0x000000ffff049224 */ /* 0x002fe400078e0002 */
[----:B--2---:R-:W-:Y:S04]  /*37450*/  STL [R1+0x1338], R78 ;  /* 0x0013384e01007387 */ /* 0x004fe80000100800 */
[----:B------:R-:W2:Y:S04]  /*37460*/  LDL.LU R6, [R1+0x918] ;  /* 0x0009180001067983 */ /* 0x000ea80000300800 */
[----:B------:R-:W2:Y:S01]  /*37470*/  LDL.LU R3, [R1+0x91c] ;  /* 0x00091c0001037983 */ /* 0x000ea20000300800 */
[----:B----4-:R-:W-:-:S04]  /*37480*/  IMAD.X R8, R8, 0x1, R69, P3 ;  /* 0x0000000108087824 */ /* 0x010fc800018e0645 */
[----:B------:R-:W-:-:S05]  /*37490*/  @!P1 IMAD.MOV.U32 R5, RZ, RZ, R8 ;  /* 0x000000ffff059224 */ /* 0x000fca00078e0008 */
[----:B------:R1:W4:Y:S01]  /*374a0*/  @!P1 LDG.E.U16 R67, desc[UR20][R4.64] ;  /* 0x0000001404439981 */ /* 0x000322000c1e1500 */
[----:B------:R-:W-:Y:S02]  /*374b0*/  PRMT R65, RZ, 0x7610, R65 ;  /* 0x00007610ff417816 */ /* 0x000fe40000000041 */
[----:B---3--:R-:W-:-:S05]  /*374c0*/  IADD3 R0, P3, PT, R0, R70, RZ ;  /* 0x0000004600007210 */ /* 0x008fca0007f7e0ff */
[----:B------:R-:W-:Y:S02]  /*374d0*/  IMAD.X R11, R11, 0x1, R69, P3 ;  /* 0x000000010b0b7824 */ /* 0x000fe400018e0645 */
[----:B-1----:R-:W-:Y:S02]  /*374e0*/  @!P1 IMAD.MOV.U32 R4, RZ, RZ, R0 ;  /* 0x000000ffff049224 */ /* 0x002fe400078e0000 */
[----:B------:R-:W-:Y:S01]  /*374f0*/  @!P1 IMAD.MOV.U32 R5, RZ, RZ, R11 ;  /* 0x000000ffff059224 */ /* 0x000fe200078e000b */
[----:B------:R-:W-:-:S04]  /*37500*/  PRMT R63, RZ, 0x7610, R63 ;  /* 0x00007610ff3f7816 */ /* 0x000fc8000000003f */
[----:B------:R1:W3:Y:S01]  /*37510*/  @!P1 LDG.E.U16 R65, desc[UR20][R4.64] ;  /* 0x0000001404419981 */ /* 0x0002e2000c1e1500 */
[----:B------:R-:W-:-:S05]  /*37520*/  IADD3 R7, P3, PT, R7, R70, RZ ;  /* 0x0000004607077210 */ /* 0x000fca0007f7e0ff */
[----:B------:R-:W-:Y:S02]  /*37530*/  IMAD.X R10, R10, 0x1, R69, P3 ;  /* 0x000000010a0a7824 */ /* 0x000fe400018e0645 */
[----:B-1----:R-:W-:Y:S01]  /*37540*/  @!P1 IMAD.MOV.U32 R4, RZ, RZ, R7 ;  /* 0x000000ffff049224 */ /* 0x002fe200078e0007 */
[----:B------:R-:W-:Y:S01]  /*37550*/  STL [R1+0x133c], R76 ;  /* 0x00133c4c01007387 */ /* 0x000fe20000100800 */
[----:B------:R-:W-:-:S03]  /*37560*/  @!P1 IMAD.MOV.U32 R5, RZ, RZ, R10 ;  /* 0x000000ffff059224 */ /* 0x000fc600078e000a */
[----:B------:R1:W-:Y:S01]  /*37570*/  STL [R1+0x460], R12 ;  /* 0x0004600c01007387 */ /* 0x0003e20000100800 */
[----:B------:R-:W-:-:S03]  /*37580*/  PRMT R61, RZ, 0x7610, R61 ;  /* 0x00007610ff3d7816 */ /* 0x000fc6000000003d */
[----:B0-----:R-:W3:Y:S04]  /*37590*/  LDL.LU R9, [R1+0x924] ;  /* 0x0009240001097983 */ /* 0x001ee80000300800 */
[----:B------:R-:W-:Y:S04]  /*375a0*/  STL [R1+0x46c], R2 ;  /* 0x00046c0201007387 */ /* 0x000fe80000100800 */
[----:B------:R0:W3:Y:S04]  /*375b0*/  @!P1 LDG.E.U16 R63, desc[UR20][R4.64] ;  /* 0x00000014043f9981 */ /* 0x0000e8000c1e1500 */
[----:B------:R-:W-:Y:S04]  /*375c0*/  STL [R1+0x1340], R74 ;  /* 0x0013404a01007387 */ /* 0x000fe80000100800 */
[----:B------:R0:W-:Y:S04]  /*375d0*/  STL [R1+0x468], R8 ;  /* 0x0004680801007387 */ /* 0x0001e80000100800 */
[----:B-1----:R-:W3:Y:S04]  /*375e0*/  LDL.LU R12, [R1+0x920] ;  /* 0x00092000010c7983 */ /* 0x002ee80000300800 */
[----:B0-----:R-:W3:Y:S04]  /*375f0*/  LDL.LU R8, [R1+0x928] ;  /* 0x0009280001087983 */ /* 0x001ee80000300800 */
[----:B------:R-:W3:Y:S01]  /*37600*/  LDL.LU R2, [R1+0x92c] ;  /* 0x00092c0001027983 */ /* 0x000ee20000300800 */
[----:B--2---:R-:W-:-:S05]  /*37610*/  IADD3 R3, P3, PT, R3, R70, RZ ;  /* 0x0000004603037210 */ /* 0x004fca0007f7e0ff */
[----:B------:R-:W-:Y:S02]  /*37620*/  IMAD.X R6, R6, 0x1, R69, P3 ;  /* 0x0000000106067824 */ /* 0x000fe400018e0645 */
[----:B------:R-:W-:Y:S02]  /*37630*/  @!P1 IMAD.MOV.U32 R4, RZ, RZ, R3 ;  /* 0x000000ffff049224 */ /* 0x000fe400078e0003 */
[----:B------:R-:W-:-:S05]  /*37640*/  @!P1 IMAD.MOV.U32 R5, RZ, RZ, R6 ;  /* 0x000000ffff059224 */ /* 0x000fca00078e0006 */
[----:B------:R0:W2:Y:S04]  /*37650*/  @!P1 LDG.E.U16 R61, desc[UR20][R4.64] ;  /* 0x00000014043d9981 */ /* 0x0000a8000c1e1500 */
[----:B----4-:R-:W-:Y:S04]  /*37660*/  STL [R1+0x1344], R67 ;  /* 0x0013444301007387 */ /* 0x010fe80000100800 */
[----:B------:R-:W-:Y:S04]  /*37670*/  STL [R1+0x90c], R0 ;  /* 0x00090c0001007387 */ /* 0x000fe80000100800 */
[----:B------:R1:W-:Y:S04]  /*37680*/  STL [R1+0x908], R11 ;  /* 0x0009080b01007387 */ /* 0x0003e80000100800 */
[----:B-1----:R-:W4:Y:S04]  /*37690*/  LDL.LU R11, [R1+0x930] ;  /* 0x00093000010b7983 */ /* 0x002f280000300800 */
[----:B------:R-:W4:Y:S04]  /*376a0*/  LDL.LU R0, [R1+0x934] ;  /* 0x0009340001007983 */ /* 0x000f280000300800 */
[----:B---3--:R-:W-:Y:S04]  /*376b0*/  STL [R1+0x1348], R65 ;  /* 0x0013484101007387 */ /* 0x008fe80000100800 */
[----:B------:R-:W-:Y:S04]  /*376c0*/  STL [R1+0x914], R7 ;  /* 0x0009140701007387 */ /* 0x000fe80000100800 */
[----:B------:R1:W-:Y:S04]  /*376d0*/  STL [R1+0x910], R10 ;  /* 0x0009100a01007387 */ /* 0x0003e80000100800 */
[----:B-1----:R-:W3:Y:S04]  /*376e0*/  LDL.LU R10, [R1+0x470] ;  /* 0x00047000010a7983 */ /* 0x002ee80000300800 */
[----:B------:R-:W3:Y:S01]  /*376f0*/  LDL.LU R7, [R1+0x474] ;  /* 0x0004740001077983 */ /* 0x000ee20000300800 */
[----:B------:R-:W-:-:S03]  /*37700*/  IADD3 R9, P3, PT, R9, R70, RZ ;  /* 0x0000004609097210 */ /* 0x000fc60007f7e0ff */
[----:B------:R-:W-:Y:S04]  /*37710*/  STL [R1+0x134c], R63 ;  /* 0x00134c3f01007387 */ /* 0x000fe80000100800 */
[----:B------:R-:W-:Y:S04]  /*37720*/  STL [R1+0x91c], R3 ;  /* 0x00091c0301007387 */ /* 0x000fe80000100800 */
[----:B------:R1:W-:Y:S01]  /*37730*/  STL [R1+0x918], R6 ;  /* 0x0009180601007387 */ /* 0x0003e20000100800 */
[----:B------:R-:W-:Y:S01]  /*37740*/  IMAD.X R12, R12, 0x1, R69, P3 ;  /* 0x000000010c0c7824 */ /* 0x000fe200018e0645 */
[----:B------:R-:W-:-:S02]  /*37750*/  PRMT R59, RZ, 0x7610, R59 ;  /* 0x00007610ff3b7816 */ /* 0x000fc4000000003b */
[----:B-1----:R-:W3:Y:S04]  /*37760*/  LDL.LU R6, [R1+0x478] ;  /* 0x0004780001067983 */ /* 0x002ee80000300800 */
[----:B------:R-:W3:Y:S01]  /*37770*/  LDL.LU R3, [R1+0x47c] ;  /* 0x00047c0001037983 */ /* 0x000ee20000300800 */
[----:B------:R-:W-:Y:S01]  /*37780*/  IADD3 R2, P3, PT, R2, R70, RZ ;  /* 0x0000004602027210 */ /* 0x000fe20007f7e0ff */
[----:B0-----:R-:W-:Y:S02]  /*37790*/  @!P1 IMAD.MOV.U32 R4, RZ, RZ, R9 ;  /* 0x000000ffff049224 */ /* 0x001fe400078e0009 */
[----:B------:R-:W-:Y:S02]  /*377a0*/  @!P1 IMAD.MOV.U32 R5, RZ, RZ, R12 ;  /* 0x000000ffff059224 */ /* 0x000fe400078e000c */
[----:B------:R-:W-:-:S03]  /*377b0*/  IMAD.X R8, R8, 0x1, R69, P3 ;  /* 0x0000000108087824 */ /* 0x000fc600018e0645 */
[----:B------:R0:W3:Y:S01]  /*377c0*/  @!P1 LDG.E.U16 R59, desc[UR20][R4.64] ;  /* 0x00000014043b9981 */ /* 0x0000e2000c1e1500 */
[----:B------:R-:W-:Y:S01]  /*377d0*/  PRMT R57, RZ, 0x7610, R57 ;  /* 0x00007610ff397816 */ /* 0x000fe20000000039 */
[----:B0-----:R-:W-:Y:S02]  /*377e0*/  @!P1 IMAD.MOV.U32 R5, RZ, RZ, R8 ;  /* 0x000000ffff059224 */ /* 0x001fe400078e0008 */
[----:B------:R-:W-:-:S05]  /*377f0*/  @!P1 IMAD.MOV.U32 R4, RZ, RZ, R2 ;  /* 0x000000ffff049224 */ /* 0x000fca00078e0002 */
[----:B------:R0:W3:Y:S04]  /*37800*/  @!P1 LDG.E.U16 R57, desc[UR20][R4.64] ;  /* 0x0000001404399981 */ /* 0x0000e8000c1e1500 */
[----:B--2---:R-:W-:Y:S04]  /*37810*/  STL [R1+0x1350], R61 ;  /* 0x0013503d01007387 */ /* 0x004fe80000100800 */
[----:B------:R-:W-:Y:S04]  /*37820*/  STL [R1+0x924], R9 ;  /* 0x0009240901007387 */ /* 0x000fe80000100800 */
[----:B------:R1:W-:Y:S04]  /*37830*/  STL [R1+0x920], R12 ;  /* 0x0009200c01007387 */ /* 0x0003e80000100800 */
[----:B-1----:R-:W2:Y:S04]  /*37840*/  LDL.LU R12, [R1+0x938] ;  /* 0x00093800010c7983 */ /* 0x002ea80000300800 */
[----:B------:R-:W2:Y:S04]  /*37850*/  LDL.LU R9, [R1+0x93c] ;  /* 0x00093c0001097983 */ /* 0x000ea80000300800 */
[----:B------:R-:W-:Y:S04]  /*37860*/  STL [R1+0x92c], R2 ;  /* 0x00092c0201007387 */ /* 0x000fe80000100800 */
[----:B------:R1:W-:Y:S01]  /*37870*/  STL [R1+0x928], R8 ;  /* 0x0009280801007387 */ /* 0x0003e20000100800 */
[----:B----4-:R-:W-:-:S03]  /*37880*/  IADD3 R0, P3, PT, R0, R70, RZ ;  /* 0x0000004600007210 */ /* 0x010fc60007f7e0ff */
[----:B-1----:R-:W4:Y:S04]  /*37890*/  LDL.LU R8, [R1+0x940] ;  /* 0x0009400001087983 */ /* 0x002f280000300800 */
[----:B------:R-:W4:Y:S01]  /*378a0*/  LDL.LU R2, [R1+0x944] ;  /* 0x0009440001027983 */ /* 0x000f220000300800 */
[----:B------:R-:W-:-:S03]  /*378b0*/  IMAD.X R11, R11, 0x1, R69, P3 ;  /* 0x000000010b0b7824 */ /* 0x000fc600018e0645 */
[----:B------:R-:W-:Y:S01]  /*378c0*/  STL [R1+0x934], R0 ;  /* 0x0009340001007387 */ /* 0x000fe20000100800 */
[----:B0-----:R-:W-:Y:S02]  /*378d0*/  @!P1 IMAD.MOV.U32 R5, RZ, RZ, R11 ;  /* 0x000000ffff059224 */ /* 0x001fe400078e000b */
[----:B------:R-:W-:Y:S01]  /*378e0*/  @!P1 IMAD.MOV.U32 R4, RZ, RZ, R0 ;  /* 0x000000ffff049224 */ /* 0x000fe200078e0000 */
[----:B------:R0:W-:Y:S04]  /*378f0*/  STL [R1+0x930], R11 ;  /* 0x0009300b01007387 */ /* 0x0001e80000100800 */
[----:B0-----:R-:W4:Y:S04]  /*37900*/  LDL.LU R11, [R1+0x948] ;  /* 0x00094800010b7983 */ /* 0x001f280000300800 */
[----:B------:R-:W4:Y:S01]  /*37910*/  LDL.LU R0, [R1+0x94c] ;  /* 0x00094c0001007983 */ /* 0x000f220000300800 */
[----:B---3--:R-:W-:-:S02]  /*37920*/  IADD3 R7, P3, PT, R7, R70, RZ ;  /* 0x0000004607077210 */ /* 0x008fc40007f7e0ff */
[----:B------:R-:W-:-:S03]  /*37930*/  PRMT R55, RZ, 0x7610, R55 ;  /* 0x00007610ff377816 */ /* 0x000fc60000000037 */
[----:B------:R-:W-:Y:S01]  /*37940*/  IMAD.X R10, R10, 0x1, R69, P3 ;  /* 0x000000010a0a7824 */ /* 0x000fe200018e0645 */
[----:B------:R-:W-:Y:S01]  /*37950*/  PRMT R53, RZ, 0x7610, R53 ;  /* 0x00007610ff357816 */ /* 0x000fe20000000035 */
[----:B------:R-:W-:Y:S04]  /*37960*/  STL [R1+0x474], R7 ;  /* 0x0004740701007387 */ /* 0x000fe80000100800 */
[----:B------:R0:W3:Y:S04]  /*37970*/  @!P1 LDG.E.U16 R55, desc[UR20][R4.64] ;  /* 0x0000001404379981 */ /* 0x0000e8000c1e1500 */
[----:B------:R1:W-:Y:S01]  /*37980*/  STL [R1+0x470], R10 ;  /* 0x0004700a01007387 */ /* 0x0003e20000100800 */
[----:B------:R-:W-:Y:S01]  /*37990*/  PRMT R51, RZ, 0x7610, R51 ;  /* 0x00007610ff337816 */ /* 0x000fe20000000033 */
[----:B0-----:R-:W-:-:S02]  /*379a0*/  @!P1 IMAD.MOV.U32 R4, RZ, RZ, R7 ;  /* 0x000000ffff049224 */ /* 0x001fc400078e0007 */
[----:B------:R-:W-:Y:S02]  /*379b0*/  @!P1 IMAD.MOV.U32 R5, RZ, RZ, R10 ;  /* 0x000000ffff059224 */ /* 0x000fe400078e000a */
[----:B-1----:R-:W3:Y:S04]  /*379c0*/  LDL.LU R10, [R1+0x950] ;  /* 0x00095000010a7983 */ /* 0x002ee80000300800 */
[----:B------:R-:W3:Y:S01]  /*379d0*/  LDL.LU R7, [R1+0x954] ;  /* 0x0009540001077983 */ /* 0x000ee20000300800 */
[----:B------:R-:W-:-:S03]  /*379e0*/  IADD3 R3, P3, PT, R3, R70, RZ ;  /* 0x0000004603037210 */ /* 0x000fc60007f7e0ff */
[----:B------:R0:W3:Y:S02]  /*379f0*/  @!P1 LDG.E.U16 R53, desc[UR20][R4.64] ;  /* 0x0000001404359981 */ /* 0x0000e4000c1e1500 */
[----:B------:R-:W-:Y:S02]  /*37a00*/  IMAD.X R6, R6, 0x1, R69, P3 ;  /* 0x0000000106067824 */ /* 0x000fe400018e0645 */
[----:B------:R-:W-:Y:S04]  /*37a10*/  STL [R1+0x47c], R3 ;  /* 0x00047c0301007387 */ /* 0x000fe80000100800 */
[----:B------:R1:W-:Y:S01]  /*37a20*/  STL [R1+0x478], R6 ;  /* 0x0004780601007387 */ /* 0x0003e20000100800 */
[----:B0-----:R-:W-:Y:S02]  /*37a30*/  @!P1 IMAD.MOV.U32 R4, RZ, RZ, R3 ;  /* 0x000000ffff049224 */ /* 0x001fe400078e0003 */
[----:B------:R-:W-:Y:S01]  /*37a40*/  @!P1 IMAD.MOV.U32 R5, RZ, RZ, R6 ;  /* 0x000000ffff059224 */ /* 0x000fe200078e0006 */
[----:B------:R-:W-:-:S04]  /*37a50*/  PRMT R49, RZ, 0x7610, R49 ;  /* 0x00007610ff317816 */ /* 0x000fc80000000031 */
[----:B------:R0:W3:Y:S04]  /*37a60*/  @!P1 LDG.E.U16 R51, desc[UR20][R4.64] ;  /* 0x0000001404339981 */ /* 0x0000e8000c1e1500 */
[----:B-1----:R-:W3:Y:S04]  /*37a70*/  LDL.LU R6, [R1+0x958] ;  /* 0x0009580001067983 */ /* 0x002ee80000300800 */
[----:B------:R-:W3:Y:S01]  /*37a80*/  LDL.LU R3, [R1+0x95c] ;  /* 0x00095c0001037983 */ /* 0x000ee20000300800 */
[----:B------:R-:W-:Y:S02]  /*37a90*/  PRMT R47, RZ, 0x7610, R47 ;  /* 0x00007610ff2f7816 */ /* 0x000fe4000000002f */
[----:B--2---:R-:W-:-:S05]  /*37aa0*/  IADD3 R9, P3, PT, R9, R70, RZ ;  /* 0x0000004609097210 */ /* 0x004fca0007f7e0ff */
[----:B------:R-:W-:Y:S01]  /*37ab0*/  IMAD.X R12, R12, 0x1, R69, P3 ;  /* 0x000000010c0c7824 */ /* 0x000fe200018e0645 */
[----:B------:R-:W-:Y:S01]  /*37ac0*/  STL [R1+0x93c], R9 ;  /* 0x00093c0901007387 */ /* 0x000fe20000100800 */
[----:B0-----:R-:W-:Y:S02]  /*37ad0*/  @!P1 IMAD.MOV.U32 R4, RZ, RZ, R9 ;  /* 0x000000ffff049224 */ /* 0x001fe400078e0009 */
[----:B------:R-:W-:Y:S01]  /*37ae0*/  @!P1 IMAD.MOV.U32 R5, RZ, RZ, R12 ;  /* 0x000000ffff059224 */ /* 0x000fe200078e000c */
[----:B------:R0:W-:Y:S04]  /*37af0*/  STL [R1+0x938], R12 ;  /* 0x0009380c01007387 */ /* 0x0001e80000100800 */
[----:B------:R1:W2:Y:S04]  /*37b00*/  @!P1 LDG.E.U16 R49, desc[UR20][R4.64] ;  /* 0x0000001404319981 */ /* 0x0002a8000c1e1500 */
[----:B0-----:R-:W2:Y:S01]  /*37b10*/  LDL.LU R12, [R1+0x960] ;  /* 0x00096000010c7983 */ /* 0x001ea20000300800 */
[----:B----4-:R-:W-:-:S03]  /*37b20*/  IADD3 R2, P3, PT, R2, R70, RZ ;  /* 0x0000004602027210 */ /* 0x010fc60007f7e0ff */
[----:B------:R-:W4:Y:S02]  /*37b30*/  LDL.LU R9, [R1+0x964] ;  /* 0x0009640001097983 */ /* 0x000f240000300800 */
[----:B------:R-:W-:Y:S02]  /*37b40*/  IMAD.X R8, R8, 0x1, R69, P3 ;  /* 0x0000000108087824 */ /* 0x000fe400018e0645 */
[----:B------:R-:W-:Y:S01]  /*37b50*/  STL [R1+0x944], R2 ;  /* 0x0009440201007387 */ /* 0x000fe20000100800 */
[----:B-1----:R-:W-:Y:S02]  /*37b60*/  @!P1 IMAD.MOV.U32 R4, RZ, RZ, R2 ;  /* 0x000000ffff049224 */ /* 0x002fe400078e0002 */
[----:B------:R-:W-:Y:S01]  /*37b70*/  @!P1 IMAD.MOV.U32 R5, RZ, RZ, R8 ;  /* 0x000000ffff059224 */ /* 0x000fe200078e0008 */
[----:B------:R0:W-:Y:S04]  /*37b80*/  STL [R1+0x940], R8 ;  /* 0x0009400801007387 */ /* 0x0001e80000100800 */
[----:B------:R1:W2:Y:S04]  /*37b90*/  @!P1 LDG.E.U16 R47, desc[UR20][R4.64] ;  /* 0x00000014042f9981 */ /* 0x0002a8000c1e1500 */
[----:B0-----:R-:W2:Y:S01]  /*37ba0*/  LDL.LU R8, [R1+0x480] ;  /* 0x0004800001087983 */ /* 0x001ea20000300800 */
[----:B------:R-:W-:-:S03]  /*37bb0*/  IADD3 R0, P3, PT, R0, R70, RZ ;  /* 0x0000004600007210 */ /* 0x000fc60007f7e0ff */
[----:B------:R-:W2:Y:S02]  /*37bc0*/  LDL.LU R2, [R1+0x484] ;  /* 0x0004840001027983 */ /* 0x000ea40000300800 */
[----:B------:R-:W-:Y:S02]  /*37bd0*/  IMAD.X R11, R11, 0x1, R69, P3 ;  /* 0x000000010b0b7824 */ /* 0x000fe400018e0645 */
[----:B------:R0:W-:Y:S01]  /*37be0*/  STL [R1+0x94c], R0 ;  /* 0x00094c0001007387 */ /* 0x0001e20000100800 */
[----:B-1----:R-:W-:-:S03]  /*37bf0*/  @!P1 IMAD.MOV.U32 R4, RZ, RZ, R0 ;  /* 0x000000ffff049224 */ /* 0x002fc600078e0000 */
[----:B------:R1:W-:Y:S04]  /*37c00*/  STL [R1+0x948], R11 ;  /* 0x0009480b01007387 */ /* 0x0003e80000100800 */
[----:B------:R-:W2:Y:S04]  /*37c10*/  LDL.LU R14, [R1+0x488] ;  /* 0x00048800010e7983 */ /* 0x000ea80000300800 */
[----:B0-----:R-:W2:Y:S01]  /*37c20*/  LDL.LU R0, [R1+0x48c] ;  /* 0x00048c0001007983 */ /* 0x001ea20000300800 */
[----:B------:R-:W-:Y:S01]  /*37c30*/  PRMT R45, RZ, 0x7610, R45 ;  /* 0x00007610ff2d7816 */ /* 0x000fe2000000002d */
[----:B------:R-:W-:Y:S01]  /*37c40*/  @!P1 IMAD.MOV.U32 R5, RZ, RZ, R11 ;  /* 0x000000ffff059224 */ /* 0x000fe200078e000b */
[----:B------:R-:W-:-:S04]  /*37c50*/  PRMT R41, RZ, 0x7610, R41 ;  /* 0x00007610ff297816 */ /* 0x000fc80000000029 */
[----:B------:R0:W2:Y:S01]  /*37c60*/  @!P1 LDG.E.U16 R45, desc[UR20][R4.64] ;  /* 0x00000014042d9981 */ /* 0x0000a2000c1e1500 */
[----:B---3--:R-:W-:-:S05]  /*37c70*/  IADD3 R7, P3, PT, R7, R70, RZ ;  /* 0x0000004607077210 */ /* 0x008fca0007f7e0ff */
[----:B------:R-:W-:Y:S01]  /*37c80*/  IMAD.X R10, R10, 0x1, R69, P3 ;  /* 0x000000010a0a7824 */ /* 0x000fe200018e0645 */
[----:B------:R-:W-:Y:S01]  /*37c90*/  STL [R1+0x954], R7 ;  /* 0x0009540701007387 */ /* 0x000fe20000100800 */
[----:B0-----:R-:W-:Y:S02]  /*37ca0*/  @!P1 IMAD.MOV.U32 R4, RZ, RZ, R7 ;  /* 0x000000ffff049224 */ /* 0x001fe400078e0007 */
[----:B------:R-:W-:Y:S01]  /*37cb0*/  @!P1 IMAD.MOV.U32 R5, RZ, RZ, R10 ;  /* 0x000000ffff059224 */ /* 0x000fe200078e000a */
[----:B------:R0:W-:Y:S04]  /*37cc0*/  STL [R1+0x950], R10 ;  /* 0x0009500a01007387 */ /* 0x0001e80000100800 */
[----:B-1----:R-:W3:Y:S04]  /*37cd0*/  LDL.LU R11, [R1+0x968] ;  /* 0x00096800010b7983 */ /* 0x002ee80000300800 */
[----:B------:R1:W3:Y:S04]  /*37ce0*/  @!P1 LDG.E.U16 R41, desc[UR20][R4.64] ;  /* 0x0000001404299981 */ /* 0x0002e8000c1e1500 */
[----:B0-----:R-:W3:Y:S01]  /*37cf0*/  LDL.LU R10, [R1+0x96c] ;  /* 0x00096c00010a7983 */ /* 0x001ee20000300800 */
[----:B------:R-:W-:-:S05]  /*37d00*/  IADD3 R3, P3, PT, R3, R70, RZ ;  /* 0x0000004603037210 */ /* 0x000fca0007f7e0ff */
[----:B------:R-:W-:Y:S01]  /*37d10*/  IMAD.X R6, R6, 0x1, R69, P3 ;  /* 0x0000000106067824 */ /* 0x000fe200018e0645 */
[----:B------:R-:W-:Y:S01]  /*37d20*/  STL [R1+0x95c], R3 ;  /* 0x00095c0301007387 */ /* 0x000fe20000100800 */
[----:B-1----:R-:W-:Y:S02]  /*37d30*/  PRMT R4, RZ, 0x7610, R4 ;  /* 0x00007610ff047816 */ /* 0x002fe40000000004 */
[----:B------:R-:W-:Y:S01]  /*37d40*/  @!P1 IMAD.MOV.U32 R7, RZ, RZ, R6 ;  /* 0x000000ffff079224 */ /* 0x000fe200078e0006 */
[----:B------:R0:W-:Y:S04]  /*37d50*/  STL [R1+0x958], R6 ;  /* 0x0009580601007387 */ /* 0x0001e80000100800 */
[----:B------:R-:W3:Y:S01]  /*37d60*/  LDL.LU R16, [R1+0x970] ;  /* 0x0009700001107983 */ /* 0x000ee20000300800 */
[----:B0-----:R-:W-:-:S03]  /*37d70*/  @!P1 IMAD.MOV.U32 R6, RZ, RZ, R3 ;  /* 0x000000ffff069224 */ /* 0x001fc600078e0003 */
[----:B------:R-:W3:Y:S01]  /*37d80*/  LDL.LU R3, [R1+0x974] ;  /* 0x0009740001037983 */ /* 0x000ee20000300800 */
[----:B------:R-:W-:-:S03]  /*37d90*/  PRMT R5, RZ, 0x7610, R5 ;  /* 0x00007610ff057816 */ /* 0x000fc60000000005 */
[----:B------:R0:W3:Y:S01]  /*37da0*/  @!P1 LDG.E.U16 R4, desc[UR20][R6.64] ;  /* 0x0000001406049981 */ /* 0x0000e2000c1e1500 */
[----:B----4-:R-:W-:-:S05]  /*37db0*/  IADD3 R9, P3, PT, R9, R70, RZ ;  /* 0x0000004609097210 */ /* 0x010fca0007f7e0ff */
[----:B--2---:R-:W-:Y:S01]  /*37dc0*/  IMAD.X R12, R12, 0x1, R69, P3 ;  /* 0x000000010c0c7824 */ /* 0x004fe200018e0645 */
[----:B------:R-:W-:Y:S03]  /*37dd0*/  STL [R1+0x964], R9 ;  /* 0x0009640901007387 */ /* 0x000fe60000100800 */
[----:B0-----:R-:W-:Y:S01]  /*37de0*/  @!P1 IMAD.MOV.U32 R7, RZ, RZ, R12 ;  /* 0x000000ffff079224 */ /* 0x001fe200078e000c */
[----:B------:R0:W-:Y:S01]  /*37df0*/  STL [R1+0x960], R12 ;  /* 0x0009600c01007387 */ /* 0x0001e20000100800 */
[----:B------:R-:W-:-:S03]  /*37e00*/  @!P1 IMAD.MOV.U32 R6, RZ, RZ, R9 ;  /* 0x000000ffff069224 */ /* 0x000fc600078e0009 */
[----:B------:R-:W2:Y:S04]  /*37e10*/  LDL.LU R13, [R1+0x978] ;  /* 0x00097800010d7983 */ /* 0x000ea80000300800 */
[----:B------:R1:W4:Y:S01]  /*37e20*/  @!P1 LDG.E.U16 R5, desc[UR20][R6.64] ;  /* 0x0000001406059981 */ /* 0x000322000c1e1500 */
[----:B------:R-:W-:-:S03]  /*37e30*/  IADD3 R2, P3, PT, R2, R70, RZ ;  /* 0x0000004602027210 */ /* 0x000fc60007f7e0ff */
[----:B0-----:R-:W2:Y:S02]  /*37e40*/  LDL.LU R12, [R1+0x97c] ;  /* 0x00097c00010c7983 */ /* 0x001ea40000300800 */
[----:B------:R-:W-:Y:S02]  /*37e50*/  IMAD.X R8, R8, 0x1, R69, P3 ;  /* 0x0000000108087824 */ /* 0x000fe400018e0645 */
[----:B------:R-:W-:Y:S02]  /*37e60*/  STL [R1+0x484], R2 ;  /* 0x0004840201007387 */ /* 0x000fe40000100800 */
[----:B------:R-:W-:Y:S02]  /*37e70*/  @!P1 IMAD.MOV.U32 R9, RZ, RZ, R8 ;  /* 0x000000ffff099224 */ /* 0x000fe400078e0008 */
[----:B------:R0:W-:Y:S01]  /*37e80*/  STL [R1+0x480], R8 ;  /* 0x0004800801007387 */ /* 0x0001e20000100800 */
[----:B-1----:R-:W-:-:S03]  /*37e90*/  PRMT R6, RZ, 0x7610, R6 ;  /* 0x00007610ff067816 */ /* 0x002fc60000000006 */
[----:B------:R-:W4:Y:S01]  /*37ea0*/  LDL.LU R15, [R1+0x980] ;  /* 0x00098000010f7983 */ /* 0x000f220000300800 */
[----:B------:R-:W-:Y:S01]  /*37eb0*/  IADD3 R0, P3, PT, R0, R70, RZ ;  /* 0x0000004600007210 */ /* 0x000fe20007f7e0ff */
[----:B0-----:R-:W-:Y:S02]  /*37ec0*/  @!P1 IMAD.MOV.U32 R8, RZ, RZ, R2 ;  /* 0x000000ffff089224 */ /* 0x001fe400078e0002 */
[----:B------:R-:W4:Y:S02]  /*37ed0*/  LDL.LU R2, [R1+0x984] ;  /* 0x0009840001027983 */ /* 0x000f240000300800 */
[----:B------:R-:W-:Y:S02]  /*37ee0*/  IMAD.X R14, R14, 0x1, R69, P3 ;  /* 0x000000010e0e7824 */ /* 0x000fe400018e0645 */
[----:B------:R0:W4:Y:S04]  /*37ef0*/  @!P1 LDG.E.U16 R6, desc[UR20][R8.64] ;  /* 0x0000001408069981 */ /* 0x000128000c1e1500 */
[----:B------:R-:W-:Y:S04]  /*37f00*/  STL [R1+0x48c], R0 ;  /* 0x00048c0001007387 */ /* 0x000fe80000100800 */
[----:B------:R1:W-:Y:S01]  /*37f10*/  STL [R1+0x488], R14 ;  /* 0x0004880e01007387 */ /* 0x0003e20000100800 */
[----:B0-----:R-:W-:-:S02]  /*37f20*/  @!P1 IMAD.MOV.U32 R9, RZ, RZ, R14 ;  /* 0x000000ffff099224 */ /* 0x001fc400078e000e */
[----:B------:R-:W-:Y:S01]  /*37f30*/  @!P1 IMAD.MOV.U32 R8, RZ, RZ, R0 ;  /* 0x000000ffff089224 */ /* 0x000fe200078e0000 */
[----:B-1----:R-:W4:Y:S04]  /*37f40*/  LDL.LU R14, [R1+0x988] ;  /* 0x00098800010e7983 */ /* 0x002f280000300800 */
[----:B------:R-:W4:Y:S01]  /*37f50*/  LDL.LU R0, [R1+0x98c] ;  /* 0x00098c0001007983 */ /* 0x000f220000300800 */
[----:B---3--:R-:W-:Y:S02]  /*37f60*/  IADD3 R10, P3, PT, R10, R70, RZ ;  /* 0x000000460a0a7210 */ /* 0x008fe40007f7e0ff */
[----:B------:R-:W-:-:S03]  /*37f70*/  PRMT R7, RZ, 0x7610, R7 ;  /* 0x00007610ff077816 */ /* 0x000fc60000000007 */
[----:B------:R-:W-:Y:S01]  /*37f80*/  IMAD.X R11, R11, 0x1, R69, P3 ;  /* 0x000000010b0b7824 */ /* 0x000fe200018e0645 */
[----:B------:R0:W-:Y:S04]  /*37f90*/  STL [R1+0x96c], R10 ;  /* 0x00096c0a01007387 */ /* 0x0001e80000100800 */
[----:B------:R1:W3:Y:S04]  /*37fa0*/  @!P1 LDG.E.U16 R7, desc[UR20][R8.64] ;  /* 0x0000001408079981 */ /* 0x0002e8000c1e1500 */
[----:B------:R0:W-:Y:S04]  /*37fb0*/  STL [R1+0x968], R11 ;  /* 0x0009680b01007387 */ /* 0x0001e80000100800 */
[----:B------:R-:W3:Y:S01]  /*37fc0*/  LDL.LU R20, [R1+0x990] ;  /* 0x0009900001147983 */ /* 0x000ee20000300800 */
[----:B-1----:R-:W-:-:S03]  /*37fd0*/  PRMT R8, RZ, 0x7610, R8 ;  /* 0x00007610ff087816 */ /* 0x002fc60000000008 */
[----:B------:R-:W3:Y:S01]  /*37fe0*/  LDL.LU R17, [R1+0x994] ;  /* 0x0009940001117983 */ /* 0x000ee20000300800 */
[----:B------:R-:W-:-:S03]  /*37ff0*/  IADD3 R3, P3, PT, R3, R70, RZ ;  /* 0x0000004603037210 */ /* 0x000fc60007f7e0ff */
[----:B------:R0:W3:Y:S02]  /*38000*/  @!P1 LDG.E.U16 R8, desc[UR20][R10.64] ;  /* 0x000000140a089981 */ /* 0x0000e4000c1e1500 */
[----:B------:R-:W-:Y:S01]  /*38010*/  IMAD.X R16, R16, 0x1, R69, P3 ;  /* 0x0000000110107824 */ /* 0x000fe200018e0645 */
[----:B------:R-:W-:Y:S01]  /*38020*/  PRMT R9, RZ, 0x7610, R9 ;  /* 0x00007610ff097816 */ /* 0x000fe20000000009 */
[----:B------:R-:W-:Y:S04]  /*38030*/  STL [R1+0x974], R3 ;  /* 0x0009740301007387 */ /* 0x000fe80000100800 */
[----:B------:R1:W-:Y:S01]  /*38040*/  STL [R1+0x970], R16 ;  /* 0x0009701001007387 */ /* 0x0003e20000100800 */
[----:B0-----:R-:W-:Y:S02]  /*38050*/  @!P1 IMAD.MOV.U32 R10, RZ, RZ, R3 ;  /* 0x000000ffff0a9224 */ /* 0x001fe400078e0003 */
[----:B------:R-:W-:-:S05]  /*38060*/  @!P1 IMAD.MOV.U32 R11, RZ, RZ, R16 ;  /* 0x000000ffff0b9224 */ /* 0x000fca00078e0010 */
[----:B------:R0:W3:Y:S04]  /*38070*/  @!P1 LDG.E.U16 R9, desc[UR20][R10.64] ;  /* 0x000000140a099981 */ /* 0x0000e8000c1e1500 */
[----:B-1----:R-:W3:Y:S04]  /*38080*/  LDL.LU R16, [R1+0x490] ;  /* 0x0004900001107983 */ /* 0x002ee80000300800 */
[----:B------:R-:W3:Y:S01]  /*38090*/  LDL.LU R3, [R1+0x494] ;  /* 0x0004940001037983 */ /* 0x000ee20000300800 */
[----:B0-----:R-:W-:Y:S02]  /*380a0*/  PRMT R10, RZ, 0x7610, R10 ;  /* 0x00007610ff0a7816 */ /* 0x001fe4000000000a */
[----:B--2---:R-:W-:-:S05]  /*380b0*/  IADD3 R12, P3, PT, R12, R70, RZ ;  /* 0x000000460c0c7210 */ /* 0x004fca0007f7e0ff */
[----:B------:R-:W-:Y:S01]  /*380c0*/  IMAD.X R13, R13, 0x1, R69, P3 ;  /* 0x000000010d0d7824 */ /* 0x000fe200018e0645 */
[----:B------:R0:W-:Y:S04]  /*380d0*/  STL [R1+0x97c], R12 ;  /* 0x00097c0c01007387 */ /* 0x0001e80000100800 */
[----:B------:R-:W-:Y:S04]  /*380e0*/  STL [R1+0x978], R13 ;  /* 0x0009780d01007387 */ /* 0x000fe80000100800 */
[----:B------:R-:W2:Y:S04]  /*380f0*/  LDL.LU R22, [R1+0x498] ;  /* 0x0004980001167983 */ /* 0x000ea80000300800 */
[----:B------:R-:W2:Y:S01]  /*38100*/  LDL.LU R19, [R1+0x49c] ;  /* 0x00049c0001137983 */ /* 0x000ea20000300800 */
[----:B----4-:R-:W-:-:S03]  /*38110*/  IADD3 R2, P3, PT, R2, R70, RZ ;  /* 0x0000004602027210 */ /* 0x010fc60007f7e0ff */
[----:B------:R0:W4:Y:S02]  /*38120*/  @!P1 LDG.E.U16 R10, desc[UR20][R12.64] ;  /* 0x000000140c0a9981 */ /* 0x000124000c1e1500 */
[----:B------:R-:W-:Y:S02]  /*38130*/  IMAD.X R15, R15, 0x1, R69, P3 ;  /* 0x000000010f0f7824 */ /* 0x000fe400018e0645 */
[----:B------:R1:W-:Y:S04]  /*38140*/  STL [R1+0x984], R2 ;  /* 0x0009840201007387 */ /* 0x0003e80000100800 */
[----:B------:R1:W-:Y:S01]  /*38150*/  STL [R1+0x980], R15 ;  /* 0x0009800f01007387 */ /* 0x0003e20000100800 */
[----:B0-----:R-:W-:-:S03]  /*38160*/  @!P1 IMAD.MOV.U32 R12, RZ, RZ, R2 ;  /* 0x000000ffff0c9224 */ /* 0x001fc600078e0002 */
[----:B------:R-:W4:Y:S04]  /*38170*/  LDL.LU R18, [R1+0x998] ;  /* 0x0009980001127983 */ /* 0x000f280000300800 */
[----:B-1----:R-:W4:Y:S01]  /*38180*/  LDL.LU R2, [R1+0x99c] ;  /* 0x00099c0001027983 */ /* 0x002f220000300800 */
[----:B------:R-:W-:Y:S01]  /*38190*/  IADD3 R0, P3, PT, R0, R70, RZ ;  /* 0x0000004600007210 */ /* 0x000fe20007f7e0ff */
[----:B------:R-:W-:-:S04]  /*381a0*/  @!P1 IMAD.MOV.U32 R13, RZ, RZ, R15 ;  /* 0x000000ffff0d9224 */ /* 0x000fc800078e000f */
[----:B------:R-:W-:Y:S01]  /*381b0*/  IMAD.X R14, R14, 0x1, R69, P3 ;  /* 0x000000010e0e7824 */ /* 0x000fe200018e0645 */
[----:B------:R-:W-:Y:S03]  /*381c0*/  STL [R1+0x98c], R0 ;  /* 0x00098c0001007387 */ /* 0x000fe60000100800 */
[----:B------:R-:W-:Y:S01]  /*381d0*/  @!P1 IMAD.MOV.U32 R15, RZ, RZ, R14 ;  /* 0x000000ffff0f9224 */ /* 0x000fe200078e000e */
[----:B------:R0:W-:Y:S04]  /*381e0*/  STL [R1+0x988], R14 ;  /* 0x0009880e01007387 */ /* 0x0001e80000100800 */
[----:B------:R-:W4:Y:S01]  /*381f0*/  LDL.LU R24, [R1+0x9a0] ;  /* 0x0009a00001187983 */ /* 0x000f220000300800 */
[----:B0-----:R-:W-:-:S03]  /*38200*/  @!P1 IMAD.MOV.U32 R14, RZ, RZ, R0 ;  /* 0x000000ffff0e9224 */ /* 0x001fc600078e0000 */
[----:B------:R-:W4:Y:S01]  /*38210*/  LDL.LU R0, [R1+0x9a4] ;  /* 0x0009a40001007983 */ /* 0x000f220000300800 */
[----:B------:R-:W-:Y:S02]  /*38220*/  PRMT R11, RZ, 0x7610, R11 ;  /* 0x00007610ff0b7816 */ /* 0x000fe4000000000b */
[----:B---3--:R-:W-:-:S04]  /*38230*/  IADD3 R17, P3, PT, R17, R70, RZ ;  /* 0x0000004611117210 */ /* 0x008fc80007f7e0ff */
[----:B------:R0:W3:Y:S01]  /*38240*/  @!P1 LDG.E.U16 R11, desc[UR20][R12.64] ;  /* 0x000000140c0b9981 */ /* 0x0000e2000c1e1500 */
[----:B------:R-:W-:-:S03]  /*38250*/  IMAD.X R20, R20, 0x1, R69, P3 ;  /* 0x0000000114147824 */ /* 0x000fc600018e0645 */
[----:B------:R-:W-:Y:S01]  /*38260*/  STL [R1+0x994], R17 ;  /* 0x0009941101007387 */ /* 0x000fe20000100800 */
[----:B0-----:R-:W-:-:S03]  /*38270*/  PRMT R12, RZ, 0x7610, R12 ;  /* 0x00007610ff0c7816 */ /* 0x001fc6000000000c */
[----:B------:R0:W-:Y:S01]  /*38280*/  STL [R1+0x990], R20 ;  /* 0x0009901401007387 */ /* 0x0001e20000100800 */
[----:B------:R-:W-:-:S03]  /*38290*/  PRMT R13, RZ, 0x7610, R13 ;  /* 0x00007610ff0d7816 */ /* 0x000fc6000000000d */
[----:B------:R-:W3:Y:S04]  /*382a0*/  LDL.LU R21, [R1+0x9a8] ;  /* 0x0009a80001157983 */ /* 0x000ee80000300800 */
[----:B------:R1:W3:Y:S01]  /*382b0*/  @!P1 LDG.E.U16 R12, desc[UR20][R14.64] ;  /* 0x000000140e0c9981 */ /* 0x0002e2000c1e1500 */
[----:B------:R-:W-:Y:S01]  /*382c0*/  IADD3 R3, P3, PT, R3, R70, RZ ;  /* 0x0000004603037210 */ /* 0x000fe20007f7e0ff */
[----:B-1----:R-:W-:Y:S02]  /*382d0*/  @!P1 IMAD.MOV.U32 R14, RZ, RZ, R17 ;  /* 0x000000ffff0e9224 */ /* 0x002fe400078e0011 */
[----:B------:R-:W-:Y:S02]  /*382e0*/  @!P1 IMAD.MOV.U32 R15, RZ, RZ, R20 ;  /* 0x000000ffff0f9224 */ /* 0x000fe400078e0014 */
[----:B------:R-:W-:Y:S01]  /*382f0*/  IMAD.X R16, R16, 0x1, R69, P3 ;  /* 0x0000000110107824 */ /* 0x000fe200018e0645 */
[----:B0-----:R-:W3:Y:S03]  /*38300*/  LDL.LU R20, [R1+0x9ac] ;  /* 0x0009ac0001147983 */ /* 0x001ee60000300800 */
[----:B------:R-:W-:Y:S01]  /*38310*/  @!P1 IMAD.MOV.U32 R17, RZ, RZ, R16 ;  /* 0x000000ffff119224 */ /* 0x000fe200078e0010 */
[----:B------:R0:W3:Y:S04]  /*38320*/  @!P1 LDG.E.U16 R13, desc[UR20][R14.64] ;  /* 0x000000140e0d9981 */ /* 0x0000e8000c1e1500 */
[----:B------:R-:W-:Y:S04]  /*38330*/  STL [R1+0x494], R3 ;  /* 0x0004940301007387 */ /* 0x000fe80000100800 */
[----:B------:R1:W-:Y:S01]  /*38340*/  STL [R1+0x490], R16 ;  /* 0x0004901001007387 */ /* 0x0003e20000100800 */
[----:B0-----:R-:W-:-:S03]  /*38350*/  PRMT R14, RZ, 0x7610, R14 ;  /* 0x00007610ff0e7816 */ /* 0x001fc6000000000e */
[----:B------:R-:W3:Y:S01]  /*38360*/  LDL.LU R26, [R1+0x9b0] ;  /* 0x0009b000011a7983 */ /* 0x000ee20000300800 */
[----:B-1----:R-:W-:-:S03]  /*38370*/  @!P1 IMAD.MOV.U32 R16, RZ, RZ, R3 ;  /* 0x000000ffff109224 */ /* 0x002fc600078e0003 */
[----:B------:R-:W3:Y:S01]  /*38380*/  LDL.LU R3, [R1+0x9b4] ;  /* 0x0009b40001037983 */ /* 0x000ee20000300800 */
[----:B------:R-:W-:-:S03]  /*38390*/  PRMT R15, RZ, 0x7610, R15 ;  /* 0x00007610ff0f7816 */ /* 0x000fc6000000000f */
[----:B------:R0:W3:Y:S01]  /*383a0*/  @!P1 LDG.E.U16 R14, desc[UR20][R16.64] ;  /* 0x00000014100e9981 */ /* 0x0000e2000c1e1500 */
[----:B--2---:R-:W-:-:S05]  /*383b0*/  IADD3 R19, P3, PT, R19, R70, RZ ;  /* 0x0000004613137210 */ /* 0x004fca0007f7e0ff */
[----:B------:R-:W-:Y:S01]  /*383c0*/  IMAD.X R22, R22, 0x1, R69, P3 ;  /* 0x0000000116167824 */ /* 0x000fe200018e0645 */
[----:B------:R-:W-:Y:S03]  /*383d0*/  STL [R1+0x49c], R19 ;  /* 0x00049c1301007387 */ /* 0x000fe60000100800 */
[----:B0-----:R-:W-:Y:S01]  /*383e0*/  @!P1 IMAD.MOV.U32 R17, RZ, RZ, R22 ;  /* 0x000000ffff119224 */ /* 0x001fe200078e0016 */
[----:B------:R0:W-:Y:S01]  /*383f0*/  STL [R1+0x498], R22 ;  /* 0x0004981601007387 */ /* 0x0001e20000100800 */
[----:B------:R-:W-:-:S03]  /*38400*/  @!P1 IMAD.MOV.U32 R16, RZ, RZ, R19 ;  /* 0x000000ffff109224 */ /* 0x000fc600078e0013 */
[----:B------:R-:W2:Y:S04]  /*38410*/  LDL.LU R23, [R1+0x9b8] ;  /* 0x0009b80001177983 */ /* 0x000ea80000300800 */
[----:B------:R1:W2:Y:S01]  /*38420*/  @!P1 LDG.E.U16 R15, desc[UR20][R16.64] ;  /* 0x00000014100f9981 */ /* 0x0002a2000c1e1500 */
[----:B----4-:R-:W-:-:S03]  /*38430*/  IADD3 R2, P3, PT, R2, R70, RZ ;  /* 0x0000004602027210 */ /* 0x010fc60007f7e0ff */
[----:B0-----:R-:W4:Y:S02]  /*38440*/  LDL.LU R22, [R1+0x9bc] ;  /* 0x0009bc0001167983 */ /* 0x001f240000300800 */
[----:B------:R-:W-:Y:S02]  /*38450*/  IMAD.X R18, R18, 0x1, R69, P3 ;  /* 0x0000000112127824 */ /* 0x000fe400018e0645 */
[----:B------:R-:W-:Y:S02]  /*38460*/  STL [R1+0x99c], R2 ;  /* 0x00099c0201007387 */ /* 0x000fe40000100800 */
[----:B------:R-:W-:Y:S02]  /*38470*/  @!P1 IMAD.MOV.U32 R19, RZ, RZ, R18 ;  /* 0x000000ffff139224 */ /* 0x000fe400078e0012 */
[----:B------:R0:W-:Y:S01]  /*38480*/  STL [R1+0x998], R18 ;  /* 0x0009981201007387 */ /* 0x0001e20000100800 */
[----:B-1----:R-:W-:-:S03]  /*38490*/  PRMT R16, RZ, 0x7610, R16 ;  /* 0x00007610ff107816 */ /* 0x002fc60000000010 */
[----:B------:R-:W2:Y:S01]  /*384a0*/  LDL.LU R25, [R1+0x9c0] ;  /* 0x0009c00001197983 */ /* 0x000ea20000300800 */
[----:B0-----:R-:W-:-:S03]  /*384b0*/  @!P1 IMAD.MOV.U32 R18, RZ, RZ, R2 ;  /* 0x000000ffff129224 */ /* 0x001fc600078e0002 */
[----:B------:R-:W2:Y:S04]  /*384c0*/  LDL.LU R2, [R1+0x9c4] ;  /* 0x0009c40001027983 */ /* 0x000ea80000300800 */
[----:B------:R0:W2:Y:S01]  /*384d0*/  @!P1 LDG.E.U16 R16, desc[UR20][R18.64] ;  /* 0x0000001412109981 */ /* 0x0000a2000c1e1500 */
[----:B------:R-:W-:-:S05]  /*384e0*/  IADD3 R0, P3, PT, R0, R70, RZ ;  /* 0x0000004600007210 */ /* 0x000fca0007f7e0ff */
[----:B------:R-:W-:Y:S01]  /*384f0*/  IMAD.X R24, R24, 0x1, R69, P3 ;  /* 0x0000000118187824 */ /* 0x000fe200018e0645 */
[----:B------:R-:W-:Y:S01]  /*38500*/  STL [R1+0x9a4], R0 ;  /* 0x0009a40001007387 */ /* 0x000fe20000100800 */
[----:B0-----:R-:W-:Y:S02]  /*38510*/  @!P1 IMAD.MOV.U32 R18, RZ, RZ, R0 ;  /* 0x000000ffff129224 */ /* 0x001fe400078e0000 */
[----:B------:R-:W-:Y:S01]  /*38520*/  @!P1 IMAD.MOV.U32 R19, RZ, RZ, R24 ;  /* 0x000000ffff139224 */ /* 0x000fe200078e0018 */
[----:B------:R0:W-:Y:S04]  /*38530*/  STL [R1+0x9a0], R24 ;  /* 0x0009a01801007387 */ /* 0x0001e80000100800 */
[----:B0-----:R-:W2:Y:S04]  /*38540*/  LDL.LU R24, [R1+0x4a0] ;  /* 0x0004a00001187983 */ /* 0x001ea80000300800 */
[----:B------:R-:W2:Y:S01]  /*38550*/  LDL.LU R0, [R1+0x4a4] ;  /* 0x0004a40001007983 */ /* 0x000ea20000300800 */
[----:B------:R-:W-:-:S06]  /*38560*/  PRMT R17, RZ, 0x7610, R17 ;  /* 0x00007610ff117816 */ /* 0x000fcc0000000011 */
[----:B------:R0:W2:Y:S01]  /*38570*/  @!P1 LDG.E.U16 R17, desc[UR20][R18.64] ;  /* 0x0000001412119981 */ /* 0x0000a2000c1e1500 */
[----:B---3--:R-:W-:-:S05]  /*38580*/  IADD3 R20, P3, PT, R20, R70, RZ ;  /* 0x0000004614147210 */ /* 0x008fca0007f7e0ff */
[----:B------:R-:W-:Y:S01]  /*38590*/  IMAD.X R21, R21, 0x1, R69, P3 ;  /* 0x0000000115157824 */ /* 0x000fe200018e0645 */
[----:B0-----:R-:W-:Y:S01]  /*385a0*/  PRMT R18, RZ, 0x7610, R18 ;  /* 0x00007610ff127816 */ /* 0x001fe20000000012 */
[----:B------:R0:W-:Y:S04]  /*385b0*/  STL [R1+0x9ac], R20 ;  /* 0x0009ac1401007387 */ /* 0x0001e80000100800 */
[----:B------:R1:W-:Y:S04]  /*385c0*/  STL [R1+0x9a8], R21 ;  /* 0x0009a81501007387 */ /* 0x0003e80000100800 */
[----:B------:R-:W3:Y:S01]  /*385d0*/  LDL.LU R30, [R1+0x4a8] ;  /* 0x0004a800011e7983 */ /* 0x000ee20000300800 */
[----:B------:R-:W-:-:S03]  /*385e0*/  PRMT R19, RZ, 0x7610, R19 ;  /* 0x00007610ff137816 */ /* 0x000fc60000000013 */
[----:B------:R-:W3:Y:S04]  /*385f0*/  LDL.LU R27, [R1+0x4ac] ;  /* 0x0004ac00011b7983 */ /* 0x000ee80000300800 */
[----:B------:R0:W3:Y:S01]  /*38600*/  @!P1 LDG.E.U16 R18, desc[UR20][R20.64] ;  /* 0x0000001414129981 */ /* 0x0000e2000c1e1500 */
[----:B------:R-:W-:-:S05]  /*38610*/  IADD3 R3, P3, PT, R3, R70, RZ ;  /* 0x0000004603037210 */ /* 0x000fca0007f7e0ff */
[----:B------:R-:W-:Y:S01]  /*38620*/  IMAD.X R26, R26, 0x1, R69, P3 ;  /* 0x000000011a1a7824 */ /* 0x000fe200018e0645 */
[----:B------:R-:W-:Y:S01]  /*38630*/  STL [R1+0x9b4], R3 ;  /* 0x0009b40301007387 */ /* 0x000fe20000100800 */
[----:B0-----:R-:W-:-:S03]  /*38640*/  @!P1 IMAD.MOV.U32 R20, RZ, RZ, R3 ;  /* 0x000000ffff149224 */ /* 0x001fc600078e0003 */
[----:B------:R0:W-:Y:S01]  /*38650*/  STL [R1+0x9b0], R26 ;  /* 0x0009b01a01007387 */ /* 0x0001e20000100800 */
[----:B-1----:R-:W-:-:S05]  /*38660*/  @!P1 IMAD.MOV.U32 R21, RZ, RZ, R26 ;  /* 0x000000ffff159224 */ /* 0x002fca00078e001a */
[----:B------:R1:W3:Y:S04]  /*38670*/  @!P1 LDG.E.U16 R19, desc[UR20][R20.64] ;  /* 0x0000001414139981 */ /* 0x0002e8000c1e1500 */
[----:B0-----:R-:W3:Y:S04]  /*38680*/  LDL.LU R26, [R1+0x9c8] ;  /* 0x0009c800011a7983 */ /* 0x001ee80000300800 */
[----:B------:R-:W3:Y:S01]  /*38690*/  LDL.LU R3, [R1+0x9cc] ;  /* 0x0009cc0001037983 */ /* 0x000ee20000300800 */
[----:B-1----:R-:W-:Y:S02]  /*386a0*/  PRMT R20, RZ, 0x7610, R20 ;  /* 0x00007610ff147816 */ /* 0x002fe40000000014 */
[----:B----4-:R-:W-:-:S05]  /*386b0*/  IADD3 R22, P3, PT, R22, R70, RZ ;  /* 0x0000004616167210 */ /* 0x010fca0007f7e0ff */
[----:B--2---:R-:W-:Y:S01]  /*386c0*/  IMAD.X R23, R23, 0x1, R69, P3 ;  /* 0x0000000117177824 */ /* 0x004fe200018e0645 */
[----:B------:R0:W-:Y:S04]  /*386d0*/  STL [R1+0x9bc], R22 ;  /* 0x0009bc1601007387 */ /* 0x0001e80000100800 */
[----:B------:R-:W-:Y:S04]  /*386e0*/  STL [R1+0x9b8], R23 ;  /* 0x0009b81701007387 */ /* 0x000fe80000100800 */
[----:B------:R-:W2:Y:S04]  /*386f0*/  LDL.LU R32, [R1+0x9d0] ;  /* 0x0009d00001207983 */ /* 0x000ea80000300800 */
[----:B------:R-:W4:Y:S01]  /*38700*/  LDL.LU R29, [R1+0x9d4] ;  /* 0x0009d400011d7983 */ /* 0x000f220000300800 */
[----:B------:R-:W-:-:S03]  /*38710*/  IADD3 R2, P3, PT, R2, R70, RZ ;  /* 0x0000004602027210 */ /* 0x000fc60007f7e0ff */
[----:B------:R0:W2:Y:S02]  /*38720*/  @!P1 LDG.E.U16 R20, desc[UR20][R22.64] ;  /* 0x0000001416149981 */ /* 0x0000a4000c1e1500 */
[----:B------:R-:W-:Y:S02]  /*38730*/  IMAD.X R25, R25, 0x1, R69, P3 ;  /* 0x0000000119197824 */ /* 0x000fe400018e0645 */
[----:B------:R1:W-:Y:S04]  /*38740*/  STL [R1+0x9c4], R2 ;  /* 0x0009c40201007387 */ /* 0x0003e80000100800 */
[----:B------:R1:W-:Y:S01]  /*38750*/  STL [R1+0x9c0], R25 ;  /* 0x0009c01901007387 */ /* 0x0003e20000100800 */
[----:B0-----:R-:W-:-:S03]  /*38760*/  @!P1 IMAD.MOV.U32 R22, RZ, RZ, R2 ;  /* 0x000000ffff169224 */ /* 0x001fc600078e0002 */
[----:B------:R-:W2:Y:S04]  /*38770*/  LDL.LU R28, [R1+0x9d8] ;  /* 0x0009d800011c7983 */ /* 0x000ea80000300800 */
[----:B-1----:R-:W2:Y:S01]  /*38780*/  LDL.LU R2, [R1+0x9dc] ;  /* 0x0009dc0001027983 */ /* 0x002ea20000300800 */
[----:B------:R-:W-:Y:S01]  /*38790*/  @!P1 IMAD.MOV.U32 R23, RZ, RZ, R25 ;  /* 0x000000ffff179224 */ /* 0x000fe200078e0019 */
[----:B------:R-:W-:-:S05]  /*387a0*/  IADD3 R0, P3, PT, R0, R70, RZ ;  /* 0x0000004600007210 */ /* 0x000fca0007f7e0ff */
[----:B------:R-:W-:Y:S01]  /*387b0*/  IMAD.X R24, R24, 0x1, R69, P3 ;  /* 0x0000000118187824 */ /* 0x000fe200018e0645 */
[----:B------:R-:W-:Y:S03]  /*387c0*/  STL [R1+0x4a4], R0 ;  /* 0x0004a40001007387 */ /* 0x000fe60000100800 */
[----:B------:R-:W-:Y:S01]  /*387d0*/  @!P1 IMAD.MOV.U32 R25, RZ, RZ, R24 ;  /* 0x000000ffff199224 */ /* 0x000fe200078e0018 */
[----:B------:R0:W-:Y:S04]  /*387e0*/  STL [R1+0x4a0], R24 ;  /* 0x0004a01801007387 */ /* 0x0001e80000100800 */
[----:B------:R-:W2:Y:S01]  /*387f0*/  LDL.LU R34, [R1+0x9e0] ;  /* 0x0009e00001227983 */ /* 0x000ea20000300800 */
[----:B0-----:R-:W-:-:S03]  /*38800*/  @!P1 IMAD.MOV.U32 R24, RZ, RZ, R0 ;  /* 0x000000ffff189224 */ /* 0x001fc600078e0000 */
[----:B------:R-:W2:Y:S01]  /*38810*/  LDL.LU R0, [R1+0x9e4] ;  /* 0x0009e40001007983 */ /* 0x000ea20000300800 */
[----:B------:R-:W-:-:S06]  /*38820*/  PRMT R21, RZ, 0x7610, R21 ;  /* 0x00007610ff157816 */ /* 0x000fcc0000000015 */
[----:B------:R0:W2:Y:S01]  /*38830*/  @!P1 LDG.E.U16 R21, desc[UR20][R22.64] ;  /* 0x0000001416159981 */ /* 0x0000a2000c1e1500 */
[----:B---3--:R-:W-:Y:S02]  /*38840*/  IADD3 R27, P3, PT, R27, R70, RZ ;  /* 0x000000461b1b7210 */ /* 0x008fe40007f7e0ff */
[----:B0-----:R-:W-:-:S03]  /*38850*/  PRMT R22, RZ, 0x7610, R22 ;  /* 0x00007610ff167816 */ /* 0x001fc60000000016 */
[----:B------:R-:W-:Y:S01]  /*38860*/  IMAD.X R30, R30, 0x1, R69, P3 ;  /* 0x000000011e1e7824 */ /* 0x000fe200018e0645 */
[----:B------:R-:W-:Y:S01]  /*38870*/  PRMT R23, RZ, 0x7610, R23 ;  /* 0x00007610ff177816 */ /* 0x000fe20000000017 */
[----:B------:R-:W-:Y:S04]  /*38880*/  STL [R1+0x4ac], R27 ;  /* 0x0004ac1b01007387 */ /* 0x000fe80000100800 */
[----:B------:R0:W3:Y:S04]  /*38890*/  @!P1 LDG.E.U16 R22, desc[UR20][R24.64] ;  /* 0x0000001418169981 */ /* 0x0000e8000c1e1500 */
[----:B------:R1:W-:Y:S04]  /*388a0*/  STL [R1+0x4a8], R30 ;  /* 0x0004a81e01007387 */ /* 0x0003e80000100800 */
[----:B------:R-:W3:Y:S01]  /*388b0*/  LDL.LU R31, [R1+0x9e8] ;  /* 0x0009e800011f7983 */ /* 0x000ee20000300800 */
[----:B0-----:R-:W-:-:S02]  /*388c0*/  @!P1 IMAD.MOV.U32 R24, RZ, RZ, R27 ;  /* 0x000000ffff189224 */ /* 0x001fc400078e001b */
[----:B------:R-:W-:Y:S02]  /*388d0*/  @!P1 IMAD.MOV.U32 R25, RZ, RZ, R30 ;  /* 0x000000ffff199224 */ /* 0x000fe400078e001e */
[----:B-1----:R-:W3:Y:S01]  /*388e0*/  LDL.LU R30, [R1+0x9ec] ;  /* 0x0009ec00011e7983 */ /* 0x002ee20000300800 */
[----:B------:R-:W-:-:S03]  /*388f0*/  IADD3 R3, P3, PT, R3, R70, RZ ;  /* 0x0000004603037210 */ /* 0x000fc60007f7e0ff */
[----:B------:R0:W3:Y:S02]  /*38900*/  @!P1 LDG.E.U16 R23, desc[UR20][R24.64] ;  /* 0x0000001418179981 */ /* 0x0000e4000c1e1500 */
[----:B------:R-:W-:Y:S02]  /*38910*/  IMAD.X R26, R26, 0x1, R69, P3 ;  /* 0x000000011a1a7824 */ /* 0x000fe400018e0645 */
[----:B------:R-:W-:Y:S02]  /*38920*/  STL [R1+0x9cc], R3 ;  /* 0x0009cc0301007387 */ /* 0x000fe40000100800 */
[----:B------:R-:W-:Y:S02]  /*38930*/  @!P1 IMAD.MOV.U32 R27, RZ, RZ, R26 ;  /* 0x000000ffff1b9224 */ /* 0x000fe400078e001a */
[----:B------:R1:W-:Y:S01]  /*38940*/  STL [R1+0x9c8], R26 ;  /* 0x0009c81a01007387 */ /* 0x0003e20000100800 */
[----:B0-----:R-:W-:-:S03]  /*38950*/  PRMT R24, RZ, 0x7610, R24 ;  /* 0x00007610ff187816 */ /* 0x001fc60000000018 */
[----:B------:R-:W3:Y:S01]  /*38960*/  LDL.LU R36, [R1+0x9f0] ;  /* 0x0009f00001247983 */ /* 0x000ee20000300800 */
[----:B-1----:R-:W-:-:S03]  /*38970*/  @!P1 IMAD.MOV.U32 R26, RZ, RZ, R3 ;  /* 0x000000ffff1a9224 */ /* 0x002fc600078e0003 */
        /* <DEDUP_REMOVED lines=19> */
[----:B0-----:R-:W-:-:S03]  /*38ab0*/  @!P1 IMAD.MOV.U32 R28, RZ, RZ, R2 ;  /* 0x000000ffff1c9224 */ /* 0x001fc600078e0002 */
[----:B------:R-:W4:Y:S04]  /*38ac0*/  LDL.LU R2, [R1+0x4bc] ;  /* 0x0004bc0001027983 */ /* 0x000f280000300800 */
[----:B------:R0:W4:Y:S01]  /*38ad0*/  @!P1 LDG.E.U16 R26, desc[UR20][R28.64] ;  /* 0x000000141c1a9981 */ /* 0x000122000c1e1500 */
[----:B------:R-:W-:-:S05]  /*38ae0*/  IADD3 R0, P3, PT, R0, R70, RZ ;  /* 0x0000004600007210 */ /* 0x000fca0007f7e0ff */
[----:B------:R-:W-:Y:S01]  /*38af0*/  IMAD.X R34, R34, 0x1, R69, P3 ;  /* 0x0000000122227824 */ /* 0x000fe200018e0645 */
[----:B------:R-:W-:Y:S01]  /*38b00*/  STL [R1+0x9e4], R0 ;  /* 0x0009e40001007387 */ /* 0x000fe20000100800 */
[----:B0-----:R-:W-:Y:S02]  /*38b10*/  @!P1 IMAD.MOV.U32 R28, RZ, RZ, R0 ;  /* 0x000000ffff1c9224 */ /* 0x001fe400078e0000 */
[----:B------:R-:W-:Y:S01]  /*38b20*/  @!P1 IMAD.MOV.U32 R29, RZ, RZ, R34 ;  /* 0x000000ffff1d9224 */ /* 0x000fe200078e0022 */
[----:B------:R0:W-:Y:S04]  /*38b30*/  STL [R1+0x9e0], R34 ;  /* 0x0009e02201007387 */ /* 0x0001e80000100800 */
[----:B0-----:R-:W4:Y:S04]  /*38b40*/  LDL.LU R34, [R1+0x9f8] ;  /* 0x0009f80001227983 */ /* 0x001f280000300800 */
[----:B------:R-:W4:Y:S01]  /*38b50*/  LDL.LU R0, [R1+0x9fc] ;  /* 0x0009fc0001007983 */ /* 0x000f220000300800 */
[----:B------:R-:W-:-:S06]  /*38b60*/  PRMT R27, RZ, 0x7610, R27 ;  /* 0x00007610ff1b7816 */ /* 0x000fcc000000001b */
[----:B------:R0:W4:Y:S01]  /*38b70*/  @!P1 LDG.E.U16 R27, desc[UR20][R28.64] ;  /* 0x000000141c1b9981 */ /* 0x000122000c1e1500 */
[----:B---3--:R-:W-:-:S05]  /*38b80*/  IADD3 R30, P3, PT, R30, R70, RZ ;  /* 0x000000461e1e7210 */ /* 0x008fca0007f7e0ff */
[----:B------:R-:W-:Y:S01]  /*38b90*/  IMAD.X R31, R31, 0x1, R69, P3 ;  /* 0x000000011f1f7824 */ /* 0x000fe200018e0645 */
[----:B0-----:R-:W-:Y:S01]  /*38ba0*/  PRMT R28, RZ, 0x7610, R28 ;  /* 0x00007610ff1c7816 */ /* 0x001fe2000000001c */
[----:B------:R0:W-:Y:S01]  /*38bb0*/  STL [R1+0x9ec], R30 ;  /* 0x0009ec1e01007387 */ /* 0x0001e20000100800 */
[----:B------:R-:W-:-:S03]  /*38bc0*/  PRMT R29, RZ, 0x7610, R29 ;  /* 0x00007610ff1d7816 */ /* 0x000fc6000000001d */
[----:B------:R1:W-:Y:S04]  /*38bd0*/  STL [R1+0x9e8], R31 ;  /* 0x0009e81f01007387 */ /* 0x0003e80000100800 */
[----:B------:R-:W3:Y:S04]  /*38be0*/  LDL.LU R42, [R1+0xa00] ;  /* 0x000a0000012a7983 */ /* 0x000ee80000300800 */
[----:B------:R0:W3:Y:S01]  /*38bf0*/  @!P1 LDG.E.U16 R28, desc[UR20][R30.64] ;  /* 0x000000141e1c9981 */ /* 0x0000e2000c1e1500 */
[----:B------:R-:W-:-:S05]  /*38c00*/  IADD3 R3, P3, PT, R3, R70, RZ ;  /* 0x0000004603037210 */ /* 0x000fca0007f7e0ff */
[----:B------:R-:W-:Y:S01]  /*38c10*/  IMAD.X R36, R36, 0x1, R69, P3 ;  /* 0x0000000124247824 */ /* 0x000fe200018e0645 */
[----:B------:R-:W-:Y:S01]  /*38c20*/  STL [R1+0x9f4], R3 ;  /* 0x0009f40301007387 */ /* 0x000fe20000100800 */
[----:B0-----:R-:W-:Y:S02]  /*38c30*/  @!P1 IMAD.MOV.U32 R30, RZ, RZ, R3 ;  /* 0x000000ffff1e9224 */ /* 0x001fe400078e0003 */
[----:B-1----:R-:W-:Y:S01]  /*38c40*/  @!P1 IMAD.MOV.U32 R31, RZ, RZ, R36 ;  /* 0x000000ffff1f9224 */ /* 0x002fe200078e0024 */
[----:B------:R0:W-:Y:S04]  /*38c50*/  STL [R1+0x9f0], R36 ;  /* 0x0009f02401007387 */ /* 0x0001e80000100800 */
[----:B------:R-:W3:Y:S04]  /*38c60*/  LDL.LU R37, [R1+0xa04] ;  /* 0x000a040001257983 */ /* 0x000ee80000300800 */
[----:B------:R1:W3:Y:S04]  /*38c70*/  @!P1 LDG.E.U16 R29, desc[UR20][R30.64] ;  /* 0x000000141e1d9981 */ /* 0x0002e8000c1e1500 */
[----:B0-----:R-:W3:Y:S04]  /*38c80*/  LDL.LU R36, [R1+0xa08] ;  /* 0x000a080001247983 */ /* 0x001ee80000300800 */
[----:B------:R-:W3:Y:S01]  /*38c90*/  LDL.LU R3, [R1+0xa0c] ;  /* 0x000a0c0001037983 */ /* 0x000ee20000300800 */
[----:B-1----:R-:W-:-:S02]  /*38ca0*/  PRMT R30, RZ, 0x7610, R30 ;  /* 0x00007610ff1e7816 */ /* 0x002fc4000000001e */
[----:B--2---:R-:W-:-:S05]  /*38cb0*/  IADD3 R32, P3, PT, R32, R70, RZ ;  /* 0x0000004620207210 */ /* 0x004fca0007f7e0ff */
[----:B------:R-:W-:Y:S01]  /*38cc0*/  IMAD.X R33, R33, 0x1, R69, P3 ;  /* 0x0000000121217824 */ /* 0x000fe200018e0645 */
[----:B------:R0:W-:Y:S04]  /*38cd0*/  STL [R1+0x4b4], R32 ;  /* 0x0004b42001007387 */ /* 0x0001e80000100800 */
[----:B------:R-:W-:Y:S04]  /*38ce0*/  STL [R1+0x4b0], R33 ;  /* 0x0004b02101007387 */ /* 0x000fe80000100800 */
[----:B------:R0:W2:Y:S01]  /*38cf0*/  @!P1 LDG.E.U16 R30, desc[UR20][R32.64] ;  /* 0x00000014201e9981 */ /* 0x0000a2000c1e1500 */
[----:B----4-:R-:W-:-:S05]  /*38d00*/  IADD3 R2, P3, PT, R2, R70, RZ ;  /* 0x0000004602027210 */ /* 0x010fca0007f7e0ff */
[----:B------:R-:W-:Y:S01]  /*38d10*/  IMAD.X R35, R35, 0x1, R69, P3 ;  /* 0x0000000123237824 */ /* 0x000fe200018e0645 */
[----:B------:R1:W-:Y:S01]  /*38d20*/  STL [R1+0x4bc], R2 ;  /* 0x0004bc0201007387 */ /* 0x0003e20000100800 */
[----:B0-----:R-:W-:-:S03]  /*38d30*/  @!P1 IMAD.MOV.U32 R32, RZ, RZ, R2 ;  /* 0x000000ffff209224 */ /* 0x001fc600078e0002 */
[----:B------:R0:W-:Y:S04]  /*38d40*/  STL [R1+0x4b8], R35 ;  /* 0x0004b82301007387 */ /* 0x0001e80000100800 */
[----:B------:R-:W4:Y:S04]  /*38d50*/  LDL.LU R61, [R1+0xa10] ;  /* 0x000a1000013d7983 */ /* 0x000f280000300800 */
[----:B-1----:R-:W2:Y:S01]  /*38d60*/  LDL.LU R2, [R1+0xa14] ;  /* 0x000a140001027983 */ /* 0x002ea20000300800 */
[----:B------:R-:W-:Y:S01]  /*38d70*/  @!P1 IMAD.MOV.U32 R33, RZ, RZ, R35 ;  /* 0x000000ffff219224 */ /* 0x000fe200078e0023 */
[----:B------:R-:W-:-:S05]  /*38d80*/  IADD3 R0, P3, PT, R0, R70, RZ ;  /* 0x0000004600007210 */ /* 0x000fca0007f7e0ff */
[----:B------:R-:W-:Y:S01]  /*38d90*/  IMAD.X R34, R34, 0x1, R69, P3 ;  /* 0x0000000122227824 */ /* 0x000fe200018e0645 */
[----:B------:R-:W-:Y:S03]  /*38da0*/  STL [R1+0x9fc], R0 ;  /* 0x0009fc0001007387 */ /* 0x000fe60000100800 */
[----:B0-----:R-:W-:Y:S01]  /*38db0*/  @!P1 IMAD.MOV.U32 R35, RZ, RZ, R34 ;  /* 0x000000ffff239224 */ /* 0x001fe200078e0022 */
[----:B------:R0:W-:Y:S04]  /*38dc0*/  STL [R1+0x9f8], R34 ;  /* 0x0009f82201007387 */ /* 0x0001e80000100800 */
[----:B------:R-:W4:Y:S01]  /*38dd0*/  LDL.LU R38, [R1+0xa18] ;  /* 0x000a180001267983 */ /* 0x000f220000300800 */
[----:B0-----:R-:W-:-:S03]  /*38de0*/  @!P1 IMAD.MOV.U32 R34, RZ, RZ, R0 ;  /* 0x000000ffff229224 */ /* 0x001fc600078e0000 */
[----:B------:R-:W4:Y:S01]  /*38df0*/  LDL.LU R0, [R1+0xa1c] ;  /* 0x000a1c0001007983 */ /* 0x000f220000300800 */
[----:B------:R-:W-:-:S06]  /*38e00*/  PRMT R31, RZ, 0x7610, R31 ;  /* 0x00007610ff1f7816 */ /* 0x000fcc000000001f */
[----:B------:R0:W4:Y:S02]  /*38e10*/  @!P1 LDG.E.U16 R31, desc[UR20][R32.64] ;  /* 0x00000014201f9981 */ /* 0x000124000c1e1500 */
[----:B0-----:R-:W-:Y:S02]  /*38e20*/  PRMT R32, RZ, 0x7610, R32 ;  /* 0x00007610ff207816 */ /* 0x001fe40000000020 */
[----:B------:R-:W-:-:S04]  /*38e30*/  PRMT R33, RZ, 0x7610, R33 ;  /* 0x00007610ff217816 */ /* 0x000fc80000000021 */
[----:B------:R0:W4:Y:S01]  /*38e40*/  @!P1 LDG.E.U16 R32, desc[UR20][R34.64] ;  /* 0x0000001422209981 */ /* 0x000122000c1e1500 */
[----:B---3--:R-:W-:-:S05]  /*38e50*/  IADD3 R37, P3, PT, R37, R70, RZ ;  /* 0x0000004625257210 */ /* 0x008fca0007f7e0ff */
[----:B------:R-:W-:Y:S02]  /*38e60*/  IMAD.X R42, R42, 0x1, R69, P3 ;  /* 0x000000012a2a7824 */ /* 0x000fe400018e0645 */
[----:B0-----:R-:W-:Y:S01]  /*38e70*/  @!P1 IMAD.MOV.U32 R34, RZ, RZ, R37 ;  /* 0x000000ffff229224 */ /* 0x001fe200078e0025 */
[----:B------:R-:W-:Y:S01]  /*38e80*/  IADD3 R3, P3, PT, R3, R70, RZ ;  /* 0x0000004603037210 */ /* 0x000fe20007f7e0ff */
[----:B------:R-:W-:Y:S01]  /*38e90*/  @!P1 IMAD.MOV.U32 R35, RZ, RZ, R42 ;  /* 0x000000ffff239224 */ /* 0x000fe200078e002a */
[----:B------:R0:W-:Y:S03]  /*38ea0*/  STL [R1+0xa04], R37 ;  /* 0x000a042501007387 */ /* 0x0001e60000100800 */
[----:B------:R-:W-:Y:S01]  /*38eb0*/  IMAD.X R36, R36, 0x1, R69, P3 ;  /* 0x0000000124247824 */ /* 0x000fe200018e0645 */
[----:B------:R-:W-:Y:S04]  /*38ec0*/  STL [R1+0xa00], R42 ;  /* 0x000a002a01007387 */ /* 0x000fe80000100800 */
[----:B------:R1:W3:Y:S01]  /*38ed0*/  @!P1 LDG.E.U16 R33, desc[UR20][R34.64] ;  /* 0x0000001422219981 */ /* 0x0002e2000c1e1500 */
[----:B0-----:R-:W-:-:S03]  /*38ee0*/  @!P1 IMAD.MOV.U32 R37, RZ, RZ, R36 ;  /* 0x000000ffff259224 */ /* 0x001fc600078e0024 */
[----:B------:R-:W-:Y:S04]  /*38ef0*/  STL [R1+0xa0c], R3 ;  /* 0x000a0c0301007387 */ /* 0x000fe80000100800 */
[----:B------:R0:W-:Y:S01]  /*38f00*/  STL [R1+0xa08], R36 ;  /* 0x000a082401007387 */ /* 0x0001e20000100800 */
[----:B-1----:R-:W-:-:S03]  /*38f10*/  PRMT R34, RZ, 0x7610, R34 ;  /* 0x00007610ff227816 */ /* 0x002fc60000000022 */
[----:B------:R-:W3:Y:S01]  /*38f20*/  LDL.LU R43, [R1+0xa20] ;  /* 0x000a2000012b7983 */ /* 0x000ee20000300800 */
[----:B0-----:R-:W-:-:S03]  /*38f30*/  @!P1 IMAD.MOV.U32 R36, RZ, RZ, R3 ;  /* 0x000000ffff249224 */ /* 0x001fc600078e0003 */
[----:B------:R-:W3:Y:S04]  /*38f40*/  LDL.LU R3, [R1+0xa24] ;  /* 0x000a240001037983 */ /* 0x000ee80000300800 */
[----:B------:R-:W3:Y:S04]  /*38f50*/  LDL.LU R42, [R1+0x4c0] ;  /* 0x0004c000012a7983 */ /* 0x000ee80000300800 */
[----:B------:R0:W3:Y:S01]  /*38f60*/  @!P1 LDG.E.U16 R34, desc[UR20][R36.64] ;  /* 0x0000001424229981 */ /* 0x0000e2000c1e1500 */
[----:B------:R-:W-:Y:S01]  /*38f70*/  IMAD.MOV.U32 R72, RZ, RZ, R39 ;  /* 0x000000ffff487224 */ /* 0x000fe200078e0027 */
[----:B--2---:R-:W-:-:S05]  /*38f80*/  IADD3 R2, P3, PT, R2, R70, RZ ;  /* 0x0000004602027210 */ /* 0x004fca0007f7e0ff */
[----:B----4-:R-:W-:Y:S01]  /*38f90*/  IMAD.X R61, R61, 0x1, R69, P3 ;  /* 0x000000013d3d7824 */ /* 0x010fe200018e0645 */
[----:B------:R1:W-:Y:S01]  /*38fa0*/  STL [R1+0xa14], R2 ;  /* 0x000a140201007387 */ /* 0x0003e20000100800 */
[----:B0-----:R-:W-:-:S03]  /*38fb0*/  @!P1 IMAD.MOV.U32 R36, RZ, RZ, R2 ;  /* 0x000000ffff249224 */ /* 0x001fc600078e0002 */
[----:B------:R-:W-:Y:S04]  /*38fc0*/  STL [R1+0xa10], R61 ;  /* 0x000a103d01007387 */ /* 0x000fe80000100800 */
[----:B-1----:R-:W2:Y:S04]  /*38fd0*/  LDL.LU R2, [R1+0x4c4] ;  /* 0x0004c40001027983 */ /* 0x002ea80000300800 */
[----:B------:R-:W4:Y:S01]  /*38fe0*/  LDL.LU R65, [R1+0x4c8] ;  /* 0x0004c80001417983 */ /* 0x000f220000300800 */
[----:B------:R-:W-:-:S05]  /*38ff0*/  IADD3 R0, P3, PT, R0, R70, RZ ;  /* 0x0000004600007210 */ /* 0x000fca0007f7e0ff */
[----:B------:R-:W-:Y:S01]  /*39000*/  IMAD.X R38, R38, 0x1, R69, P3 ;  /* 0x0000000126267824 */ /* 0x000fe200018e0645 */
[----:B------:R-:W-:Y:S03]  /*39010*/  STL [R1+0xa1c], R0 ;  /* 0x000a1c0001007387 */ /* 0x000fe60000100800 */
[----:B------:R-:W-:Y:S01]  /*39020*/  @!P1 IMAD.MOV.U32 R39, RZ, RZ, R38 ;  /* 0x000000ffff279224 */ /* 0x000fe200078e0026 */
[----:B------:R0:W-:Y:S02]  /*39030*/  STL [R1+0xa18], R38 ;  /* 0x000a182601007387 */ /* 0x0001e40000100800 */
[----:B0-----:R-:W-:Y:S02]  /*39040*/  @!P1 IMAD.MOV.U32 R38, RZ, RZ, R0 ;  /* 0x000000ffff269224 */ /* 0x001fe400078e0000 */
[----:B------:R-:W4:Y:S01]  /*39050*/  LDL.LU R0, [R1+0x4cc] ;  /* 0x0004cc0001007983 */ /* 0x000f220000300800 */
[----:B------:R-:W-:Y:S01]  /*39060*/  PRMT R35, RZ, 0x7610, R35 ;  /* 0x00007610ff237816 */ /* 0x000fe20000000023 */
[----:B------:R-:W-:-:S02]  /*39070*/  @!P1 IMAD.MOV.U32 R37, RZ, RZ, R61 ;  /* 0x000000ffff259224 */ /* 0x000fc400078e003d */
[----:B------:R-:W4:Y:S04]  /*39080*/  LDL.LU R63, [R1+0xa28] ;  /* 0x000a2800013f7983 */ /* 0x000f280000300800 */
[----:B------:R0:W4:Y:S02]  /*39090*/  @!P1 LDG.E.U16 R35, desc[UR20][R36.64] ;  /* 0x0000001424239981 */ /* 0x000124000c1e1500 */
[----:B0-----:R-:W-:-:S06]  /*390a0*/  PRMT R36, RZ, 0x7610, R36 ;  /* 0x00007610ff247816 */ /* 0x001fcc0000000024 */
[----:B------:R0:W4:Y:S01]  /*390b0*/  @!P1 LDG.E.U16 R36, desc[UR20][R38.64] ;  /* 0x0000001426249981 */ /* 0x000122000c1e1500 */
[----:B------:R-:W-:Y:S02]  /*390c0*/  PRMT R37, RZ, 0x7610, R37 ;  /* 0x00007610ff257816 */ /* 0x000fe40000000025 */
[----:B---3--:R-:W-:-:S05]  /*390d0*/  IADD3 R3, P3, PT, R3, R70, RZ ;  /* 0x0000004603037210 */ /* 0x008fca0007f7e0ff */
[----:B------:R-:W-:Y:S01]  /*390e0*/  IMAD.X R43, R43, 0x1, R69, P3 ;  /* 0x000000012b2b7824 */ /* 0x000fe200018e0645 */
[----:B------:R1:W-:Y:S01]  /*390f0*/  STL [R1+0xa24], R3 ;  /* 0x000a240301007387 */ /* 0x0003e20000100800 */
[----:B0-----:R-:W-:-:S03]  /*39100*/  @!P1 IMAD.MOV.U32 R38, RZ, RZ, R3 ;  /* 0x000000ffff269224 */ /* 0x001fc600078e0003 */
[----:B------:R0:W-:Y:S01]  /*39110*/  STL [R1+0xa20], R43 ;  /* 0x000a202b01007387 */ /* 0x0001e20000100800 */
[----:B------:R-:W-:-:S03]  /*39120*/  @!P1 IMAD.MOV.U32 R39, RZ, RZ, R43 ;  /* 0x000000ffff279224 */ /* 0x000fc600078e002b */
[----:B-1----:R-:W3:Y:S04]  /*39130*/  LDL.LU R3, [R1+0xa2c] ;  /* 0x000a2c0001037983 */ /* 0x002ee80000300800 */
[----:B------:R1:W3:Y:S02]  /*39140*/  @!P1 LDG.E.U16 R37, desc[UR20][R38.64] ;  /* 0x0000001426259981 */ /* 0x0002e4000c1e1500 */
[----:B-1----:R-:W-:Y:S02]  /*39150*/  PRMT R38, RZ, 0x7610, R38 ;  /* 0x00007610ff267816 */ /* 0x002fe40000000026 */
[----:B--2---:R-:W-:-:S05]  /*39160*/  IADD3 R2, P3, PT, R2, R70, RZ ;  /* 0x0000004602027210 */ /* 0x004fca0007f7e0ff */
[----:B------:R-:W-:Y:S01]  /*39170*/  IMAD.X R42, R42, 0x1, R69, P3 ;  /* 0x000000012a2a7824 */ /* 0x000fe200018e0645 */
[----:B------:R-:W-:Y:S03]  /*39180*/  STL [R1+0x4c4], R2 ;  /* 0x0004c40201007387 */ /* 0x000fe60000100800 */
[----:B0-----:R-:W-:Y:S01]  /*39190*/  @!P1 IMAD.MOV.U32 R43, RZ, RZ, R42 ;  /* 0x000000ffff2b9224 */ /* 0x001fe200078e002a */
[----:B------:R0:W-:Y:S04]  /*391a0*/  STL [R1+0x4c0], R42 ;  /* 0x0004c02a01007387 */ /* 0x0001e80000100800 */
[----:B------:R-:W2:Y:S01]  /*391b0*/  LDL.LU R61, [R1+0xa58] ;  /* 0x000a5800013d7983 */ /* 0x000ea20000300800 */
[----:B0-----:R-:W-:-:S03]  /*391c0*/  @!P1 IMAD.MOV.U32 R42, RZ, RZ, R2 ;  /* 0x000000ffff2a9224 */ /* 0x001fc600078e0002 */
[----:B------:R-:W2:Y:S04]  /*391d0*/  LDL.LU R2, [R1+0xa5c] ;  /* 0x000a5c0001027983 */ /* 0x000ea80000300800 */
[----:B------:R0:W2:Y:S01]  /*391e0*/  @!P1 LDG.E.U16 R38, desc[UR20][R42.64] ;  /* 0x000000142a269981 */ /* 0x0000a2000c1e1500 */
[----:B----4-:R-:W-:-:S05]  /*391f0*/  IADD3 R0, P3, PT, R0, R70, RZ ;  /* 0x0000004600007210 */ /* 0x010fca0007f7e0ff */
[----:B------:R-:W-:Y:S01]  /*39200*/  IMAD.X R65, R65, 0x1, R69, P3 ;  /* 0x0000000141417824 */ /* 0x000fe200018e0645 */
[----:B------:R1:W-:Y:S01]  /*39210*/  STL [R1+0x4cc], R0 ;  /* 0x0004cc0001007387 */ /* 0x0003e20000100800 */
[----:B0-----:R-:W-:-:S03]  /*39220*/  @!P1 IMAD.MOV.U32 R42, RZ, RZ, R0 ;  /* 0x000000ffff2a9224 */ /* 0x001fc600078e0000 */
[----:B------:R-:W-:Y:S04]  /*39230*/  STL [R1+0x4c8], R65 ;  /* 0x0004c84101007387 */ /* 0x000fe80000100800 */
[----:B------:R-:W4:Y:S04]  /*39240*/  LDL.LU R67, [R1+0xa88] ;  /* 0x000a880001437983 */ /* 0x000f280000300800 */
[----:B-1----:R-:W4:Y:S01]  /*39250*/  LDL.LU R0, [R1+0xa8c] ;  /* 0x000a8c0001007983 */ /* 0x002f220000300800 */
[----:B------:R-:W-:Y:S01]  /*39260*/  PRMT R39, RZ, 0x7610, R39 ;  /* 0x00007610ff277816 */ /* 0x000fe20000000027 */
[----:B------:R-:W-:Y:S01]  /*39270*/  @!P1 IMAD.MOV.U32 R43, RZ, RZ, R65 ;  /* 0x000000ffff2b9224 */ /* 0x000fe200078e0041 */
[----:B------:R-:W-:-:S04]  /*39280*/  PRMT R40, RZ, 0x7610, R40 ;  /* 0x00007610ff287816 */ /* 0x000fc80000000028 */
[----:B------:R0:W4:Y:S01]  /*39290*/  @!P1 LDG.E.U16 R39, desc[UR20][R42.64] ;  /* 0x000000142a279981 */ /* 0x000122000c1e1500 */
[----:B------:R-:W-:Y:S02]  /*392a0*/  PRMT R44, RZ, 0x7610, R44 ;  /* 0x00007610ff2c7816 */ /* 0x000fe4000000002c */
[----:B---3--:R-:W-:-:S05]  /*392b0*/  IADD3 R3, P3, PT, R3, R70, RZ ;  /* 0x0000004603037210 */ /* 0x008fca0007f7e0ff */
[----:B------:R-:W-:Y:S01]  /*392c0*/  IMAD.X R63, R63, 0x1, R69, P3 ;  /* 0x000000013f3f7824 */ /* 0x000fe200018e0645 */
[----:B------:R-:W-:Y:S01]  /*392d0*/  STL [R1+0xa2c], R3 ;  /* 0x000a2c0301007387 */ /* 0x000fe20000100800 */
[----:B0-----:R-:W-:Y:S02]  /*392e0*/  @!P1 IMAD.MOV.U32 R42, RZ, RZ, R3 ;  /* 0x000000ffff2a9224 */ /* 0x001fe400078e0003 */
[----:B------:R-:W-:Y:S01]  /*392f0*/  @!P1 IMAD.MOV.U32 R43, RZ, RZ, R63 ;  /* 0x000000ffff2b9224 */ /* 0x000fe200078e003f */
[----:B------:R0:W-:Y:S04]  /*39300*/  STL [R1+0xa28], R63 ;  /* 0x000a283f01007387 */ /* 0x0001e80000100800 */
[----:B------:R1:W3:Y:S04]  /*39310*/  @!P1 LDG.E.U16 R40, desc[UR20][R42.64] ;  /* 0x000000142a289981 */ /* 0x0002e8000c1e1500 */
[----:B0-----:R-:W3:Y:S04]  /*39320*/  LDL.LU R63, [R1+0xa30] ;  /* 0x000a3000013f7983 */ /* 0x001ee80000300800 */
[----:B------:R-:W3:Y:S04]  /*39330*/  LDL.LU R3, [R1+0xa34] ;  /* 0x000a340001037983 */ /* 0x000ee80000300800 */
[----:B------:R-:W3:Y:S01]  /*39340*/  LDL.LU R65, [R1+0xa60] ;  /* 0x000a600001417983 */ /* 0x000ee20000300800 */
[----:B--2---:R-:W-:-:S05]  /*39350*/  IADD3 R2, P3, PT, R2, R70, RZ ;  /* 0x0000004602027210 */ /* 0x004fca0007f7e0ff */
[----:B------:R-:W-:Y:S01]  /*39360*/  IMAD.X R61, R61, 0x1, R69, P3 ;  /* 0x000000013d3d7824 */ /* 0x000fe200018e0645 */
[----:B------:R0:W-:Y:S01]  /*39370*/  STL [R1+0xa5c], R2 ;  /* 0x000a5c0201007387 */ /* 0x0001e20000100800 */
[----:B-1----:R-:W-:-:S03]  /*39380*/  @!P1 IMAD.MOV.U32 R42, RZ, RZ, R2 ;  /* 0x000000ffff2a9224 */ /* 0x002fc600078e0002 */
[----:B------:R1:W-:Y:S01]  /*39390*/  STL [R1+0xa58], R61 ;  /* 0x000a583d01007387 */ /* 0x0003e20000100800 */
[----:B------:R-:W-:-:S03]  /*393a0*/  @!P1 IMAD.MOV.U32 R43, RZ, RZ, R61 ;  /* 0x000000ffff2b9224 */ /* 0x000fc600078e003d */
[----:B0-----:R-:W2:Y:S04]  /*393b0*/  LDL.LU R2, [R1+0xa64] ;  /* 0x000a640001027983 */ /* 0x001ea80000300800 */
[----:B-1----:R-:W2:Y:S04]  /*393c0*/  LDL.LU R61, [R1+0xa90] ;  /* 0x000a9000013d7983 */ /* 0x002ea80000300800 */
[----:B------:R0:W2:Y:S01]  /*393d0*/  @!P1 LDG.E.U16 R44, desc[UR20][R42.64] ;  /* 0x000000142a2c9981 */ /* 0x0000a2000c1e1500 */
[----:B----4-:R-:W-:-:S05]  /*393e0*/  IADD3 R0, P3, PT, R0, R70, RZ ;  /* 0x0000004600007210 */ /* 0x010fca0007f7e0ff */
[----:B------:R-:W-:Y:S01]  /*393f0*/  IMAD.X R67, R67, 0x1, R69, P3 ;  /* 0x0000000143437824 */ /* 0x000fe200018e0645 */
[----:B------:R1:W-:Y:S01]  /*39400*/  STL [R1+0xa8c], R0 ;  /* 0x000a8c0001007387 */ /* 0x0003e20000100800 */
[----:B0-----:R-:W-:-:S03]  /*39410*/  @!P1 IMAD.MOV.U32 R42, RZ, RZ, R0 ;  /* 0x000000ffff2a9224 */ /* 0x001fc600078e0000 */
[----:B------:R-:W-:Y:S04]  /*39420*/  STL [R1+0xa88], R67 ;  /* 0x000a884301007387 */ /* 0x000fe80000100800 */
        /* <DEDUP_REMOVED lines=14> */
[----:B------:R-:W3:Y:S01]  /*39510*/  LDL.LU R3, [R1+0xa3c] ;  /* 0x000a3c0001037983 */ /* 0x000ee20000300800 */
[----:B--2---:R-:W-:-:S05]  /*39520*/  IADD3 R2, P3, PT, R2, R70, RZ ;  /* 0x0000004602027210 */ /* 0x004fca0007f7e0ff */
[----:B------:R-:W-:Y:S01]  /*39530*/  IMAD.X R65, R65, 0x1, R69, P3 ;  /* 0x0000000141417824 */ /* 0x000fe200018e0645 */
[----:B------:R0:W-:Y:S01]  /*39540*/  STL [R1+0xa64], R2 ;  /* 0x000a640201007387 */ /* 0x0001e20000100800 */
[----:B-1----:R-:W-:-:S03]  /*39550*/  @!P1 IMAD.MOV.U32 R42, RZ, RZ, R2 ;  /* 0x000000ffff2a9224 */ /* 0x002fc600078e0002 */
[----:B------:R-:W-:Y:S04]  /*39560*/  STL [R1+0xa60], R65 ;  /* 0x000a604101007387 */ /* 0x000fe80000100800 */
[----:B------:R-:W2:Y:S04]  /*39570*/  LDL.LU R67, [R1+0xa68] ;  /* 0x000a680001437983 */ /* 0x000ea80000300800 */
[----:B0-----:R-:W2:Y:S01]  /*39580*/  LDL.LU R2, [R1+0xa6c] ;  /* 0x000a6c0001027983 */ /* 0x001ea20000300800 */
[----:B------:R-:W-:-:S05]  /*39590*/  @!P1 IMAD.MOV.U32 R43, RZ, RZ, R65 ;  /* 0x000000ffff2b9224 */ /* 0x000fca00078e0041 */
[----:B------:R0:W2:Y:S01]  /*395a0*/  @!P1 LDG.E.U16 R50, desc[UR20][R42.64] ;  /* 0x000000142a329981 */ /* 0x0000a2000c1e1500 */
[----:B----4-:R-:W-:-:S05]  /*395b0*/  IADD3 R0, P3, PT, R0, R70, RZ ;  /* 0x0000004600007210 */ /* 0x010fca0007f7e0ff */
[----:B------:R-:W-:Y:S01]  /*395c0*/  IMAD.X R61, R61, 0x1, R69, P3 ;  /* 0x000000013d3d7824 */ /* 0x000fe200018e0645 */
[----:B------:R-:W-:Y:S01]  /*395d0*/  STL [R1+0xa94], R0 ;  /* 0x000a940001007387 */ /* 0x000fe20000100800 */
[----:B0-----:R-:W-:Y:S02]  /*395e0*/  @!P1 IMAD.MOV.U32 R42, RZ, RZ, R0 ;  /* 0x000000ffff2a9224 */ /* 0x001fe400078e0000 */
[----:B------:R-:W-:Y:S01]  /*395f0*/  @!P1 IMAD.MOV.U32 R43, RZ, RZ, R61 ;  /* 0x000000ffff2b9224 */ /* 0x000fe200078e003d */
[----:B------:R0:W-:Y:S04]  /*39600*/  STL [R1+0xa90], R61 ;  /* 0x000a903d01007387 */ /* 0x0001e80000100800 */
[----:B0-----:R-:W4:Y:S04]  /*39610*/  LDL.LU R61, [R1+0xa98] ;  /* 0x000a9800013d7983 */ /* 0x001f280000300800 */
[----:B------:R-:W4:Y:S01]  /*39620*/  LDL.LU R0, [R1+0xa9c] ;  /* 0x000a9c0001007983 */ /* 0x000f220000300800 */
[----:B------:R-:W-:-:S02]  /*39630*/  PRMT R52, RZ, 0x7610, R52 ;  /* 0x00007610ff347816 */ /* 0x000fc40000000034 */
[----:B------:R-:W-:Y:S01]  /*39640*/  PRMT R54, RZ, 0x7610, R54 ;  /* 0x00007610ff367816 */ /* 0x000fe20000000036 */
[----:B------:R-:W4:Y:S04]  /*39650*/  LDL.LU R65, [R1+0xa40] ;  /* 0x000a400001417983 */ /* 0x000f280000300800 */
        /* <DEDUP_REMOVED lines=15> */
[----:B------:R-:W-:Y:S01]  /*39750*/  STL [R1+0xa68], R67 ;  /* 0x000a684301007387 */ /* 0x000fe20000100800 */
[----:B------:R-:W-:-:S03]  /*39760*/  @!P1 IMAD.MOV.U32 R43, RZ, RZ, R67 ;  /* 0x000000ffff2b9224 */ /* 0x000fc600078e0043 */
[----:B0-----:R-:W2:Y:S04]  /*39770*/  LDL.LU R2, [R1+0xa74] ;  /* 0x000a740001027983 */ /* 0x001ea80000300800 */
        /* <DEDUP_REMOVED lines=18> */
[----:B------:R-:W-:Y:S04]  /*398a0*/  STL [R1+0xa40], R65 ;  /* 0x000a404101007387 */ /* 0x000fe80000100800 */
[----:B------:R-:W3:Y:S04]  /*398b0*/  LDL.LU R71, [R1+0xa48] ;  /* 0x000a480001477983 */ /* 0x000ee80000300800 */
[----:B------:R-:W3:Y:S04]  /*398c0*/  LDL.LU R67, [R1+0xa4c] ;  /* 0x000a4c0001437983 */ /* 0x000ee80000300800 */
[----:B------:R0:W3:Y:S01]  /*398d0*/  @!P1 LDG.E.U16 R60, desc[UR20][R42.64] ;  /* 0x000000142a3c9981 */ /* 0x0000e2000c1e1500 */
[----:B--2---:R-:W-:-:S05]  /*398e0*/  IADD3 R2, P3, PT, R2, R70, RZ ;  /* 0x0000004602027210 */ /* 0x004fca0007f7e0ff */
[----:B------:R-:W-:Y:S01]  /*398f0*/  IMAD.X R3, R3, 0x1, R69, P3 ;  /* 0x0000000103037824 */ /* 0x000fe200018e0645 */
[----:B------:R-:W-:Y:S01]  /*39900*/  STL [R1+0xa74], R2 ;  /* 0x000a740201007387 */ /* 0x000fe20000100800 */
[----:B0-----:R-:W-:Y:S02]  /*39910*/  @!P1 IMAD.MOV.U32 R42, RZ, RZ, R2 ;  /* 0x000000ffff2a9224 */ /* 0x001fe400078e0002 */
[----:B------:R-:W-:Y:S01]  /*39920*/  @!P1 IMAD.MOV.U32 R43, RZ, RZ, R3 ;  /* 0x000000ffff2b9224 */ /* 0x000fe200078e0003 */
[----:B------:R0:W-:Y:S04]  /*39930*/  STL [R1+0xa70], R3 ;  /* 0x000a700301007387 */ /* 0x0001e80000100800 */
[----:B------:R1:W2:Y:S04]  /*39940*/  @!P1 LDG.E.U16 R62, desc[UR20][R42.64] ;  /* 0x000000142a3e9981 */ /* 0x0002a8000c1e1500 */
[----:B0-----:R-:W2:Y:S04]  /*39950*/  LDL.LU R3, [R1+0xa78] ;  /* 0x000a780001037983 */ /* 0x001ea80000300800 */
[----:B------:R-:W2:Y:S04]  /*39960*/  LDL.LU R2, [R1+0xa7c] ;  /* 0x000a7c0001027983 */ /* 0x000ea80000300800 */
[----:B------:R-:W2:Y:S01]  /*39970*/  LDL.LU R65, [R1+0xaa8] ;  /* 0x000aa80001417983 */ /* 0x000ea20000300800 */
[----:B----4-:R-:W-:-:S05]  /*39980*/  IADD3 R0, P3, PT, R0, R70, RZ ;  /* 0x0000004600007210 */ /* 0x010fca0007f7e0ff */
[----:B------:R-:W-:Y:S01]  /*39990*/  IMAD.X R61, R61, 0x1, R69, P3 ;  /* 0x000000013d3d7824 */ /* 0x000fe200018e0645 */
[----:B------:R0:W-:Y:S01]  /*399a0*/  STL [R1+0xaa4], R0 ;  /* 0x000aa40001007387 */ /* 0x0001e20000100800 */
[----:B-1----:R-:W-:-:S03]  /*399b0*/  @!P1 IMAD.MOV.U32 R42, RZ, RZ, R0 ;  /* 0x000000ffff2a9224 */ /* 0x002fc600078e0000 */
[----:B------:R1:W-:Y:S01]  /*399c0*/  STL [R1+0xaa0], R61 ;  /* 0x000aa03d01007387 */ /* 0x0003e20000100800 */
[----:B------:R-:W-:-:S03]  /*399d0*/  @!P1 IMAD.MOV.U32 R43, RZ, RZ, R61 ;  /* 0x000000ffff2b9224 */ /* 0x000fc600078e003d */
[----:B0-----:R-:W4:Y:S04]  /*399e0*/  LDL.LU R0, [R1+0xaac] ;  /* 0x000aac0001007983 */ /* 0x001f280000300800 */
[----:B------:R-:W4:Y:S04]  /*399f0*/  LDL.LU R63, [R1+0xa50] ;  /* 0x000a5000013f7983 */ /* 0x000f280000300800 */
[----:B-1----:R-:W4:Y:S01]  /*39a00*/  LDL.LU R61, [R1+0xa54] ;  /* 0x000a5400013d7983 */ /* 0x002f220000300800 */
[----:B------:R-:W-:Y:S02]  /*39a10*/  PRMT R64, RZ, 0x7610, R64 ;  /* 0x00007610ff407816 */ /* 0x000fe40000000040 */
[----:B------:R-:W-:-:S04]  /*39a20*/  PRMT R66, RZ, 0x7610, R66 ;  /* 0x00007610ff427816 */ /* 0x000fc80000000042 */
[----:B------:R0:W4:Y:S01]  /*39a30*/  @!P1 LDG.E.U16 R64, desc[UR20][R42.64] ;  /* 0x000000142a409981 */ /* 0x000122000c1e1500 */
[----:B------:R-:W-:Y:S02]  /*39a40*/  PRMT R73, RZ, 0x7610, R73 ;  /* 0x00007610ff497816 */ /* 0x000fe40000000049 */
[----:B---3--:R-:W-:-:S05]  /*39a50*/  IADD3 R67, P3, PT, R67, R70, RZ ;  /* 0x0000004643437210 */ /* 0x008fca0007f7e0ff */
[----:B------:R-:W-:Y:S02]  /*39a60*/  IMAD.X R71, R71, 0x1, R69, P3 ;  /* 0x0000000147477824 */ /* 0x000fe400018e0645 */
[----:B0-----:R-:W-:Y:S02]  /*39a70*/  @!P1 IMAD.MOV.U32 R42, RZ, RZ, R67 ;  /* 0x000000ffff2a9224 */ /* 0x001fe400078e0043 */
[----:B------:R-:W-:Y:S01]  /*39a80*/  @!P1 IMAD.MOV.U32 R43, RZ, RZ, R71 ;  /* 0x000000ffff2b9224 */ /* 0x000fe200078e0047 */
[----:B------:R-:W-:Y:S04]  /*39a90*/  STL [R1+0xa4c], R67 ;  /* 0x000a4c4301007387 */ /* 0x000fe80000100800 */
[----:B------:R-:W-:Y:S04]  /*39aa0*/  STL [R1+0xa48], R71 ;  /* 0x000a484701007387 */ /* 0x000fe80000100800 */
        /* <DEDUP_REMOVED lines=9> */
[----:B------:R-:W2:Y:S01]  /*39b40*/  LDL.LU R2, [R1+0xa84] ;  /* 0x000a840001027983 */ /* 0x000ea20000300800 */
[----:B----4-:R-:W-:-:S05]  /*39b50*/  IADD3 R0, P3, PT, R0, R70, RZ ;  /* 0x0000004600007210 */ /* 0x010fca0007f7e0ff */
[----:B------:R-:W-:Y:S01]  /*39b60*/  IMAD.X R65, R65, 0x1, R69, P3 ;  /* 0x0000000141417824 */ /* 0x000fe200018e0645 */
[----:B------:R-:W-:Y:S01]  /*39b70*/  IADD3 R61, P3, PT, R61, R70, RZ ;  /* 0x000000463d3d7210 */ /* 0x000fe20007f7e0ff */
[----:B------:R0:W-:Y:S01]  /*39b80*/  STL [R1+0xaac], R0 ;  /* 0x000aac0001007387 */ /* 0x0001e20000100800 */
[----:B-1----:R-:W-:-:S03]  /*39b90*/  @!P1 IMAD.MOV.U32 R42, RZ, RZ, R0 ;  /* 0x000000ffff2a9224 */ /* 0x002fc600078e0000 */
[----:B------:R1:W-:Y:S01]  /*39ba0*/  STL [R1+0xaa8], R65 ;  /* 0x000aa84101007387 */ /* 0x0003e20000100800 */
[----:B------:R-:W-:-:S03]  /*39bb0*/  IMAD.X R63, R63, 0x1, R69, P3 ;  /* 0x000000013f3f7824 */ /* 0x000fc600018e0645 */
[----:B0-----:R-:W4:Y:S04]  /*39bc0*/  LDL.LU R0, [R1+0xab4] ;  /* 0x000ab40001007983 */ /* 0x001f280000300800 */
[----:B------:R-:W-:Y:S04]  /*39bd0*/  STL [R1+0xa54], R61 ;  /* 0x000a543d01007387 */ /* 0x000fe80000100800 */
[----:B------:R0:W-:Y:S04]  /*39be0*/  STL [R1+0xa50], R63 ;  /* 0x000a503f01007387 */ /* 0x0001e80000100800 */
[----:B------:R-:W3:Y:S01]  /*39bf0*/  LDL.LU R74, [R1+0xab0] ;  /* 0x000ab000014a7983 */ /* 0x000ee20000300800 */
[----:B------:R-:W-:Y:S01]  /*39c00*/  PRMT R75, RZ, 0x7610, R75 ;  /* 0x00007610ff4b7816 */ /* 0x000fe2000000004b */
[----:B------:R-:W-:-:S02]  /*39c10*/  @!P1 IMAD.MOV.U32 R43, RZ, RZ, R65 ;  /* 0x000000ffff2b9224 */ /* 0x000fc400078e0041 */
[----:B------:R-:W3:Y:S04]  /*39c20*/  LDL.LU R71, [R1+0x4d0] ;  /* 0x0004d00001477983 */ /* 0x000ee80000300800 */
[----:B------:R-:W3:Y:S01]  /*39c30*/  LDL.LU R67, [R1+0x4d4] ;  /* 0x0004d40001437983 */ /* 0x000ee20000300800 */
[----:B------:R-:W-:-:S03]  /*39c40*/  PRMT R77, RZ, 0x7610, R77 ;  /* 0x00007610ff4d7816 */ /* 0x000fc6000000004d */
[----:B-1----:R-:W3:Y:S04]  /*39c50*/  LDL.LU R65, [R1+0x4e0] ;  /* 0x0004e00001417983 */ /* 0x002ee80000300800 */
[----:B------:R1:W3:Y:S01]  /*39c60*/  @!P1 LDG.E.U16 R75, desc[UR20][R42.64] ;  /* 0x000000142a4b9981 */ /* 0x0002e2000c1e1500 */
[----:B------:R-:W-:Y:S01]  /*39c70*/  PRMT R79, RZ, 0x7610, R79 ;  /* 0x00007610ff4f7816 */ /* 0x000fe2000000004f */
[----:B-1----:R-:W-:Y:S02]  /*39c80*/  @!P1 IMAD.MOV.U32 R42, RZ, RZ, R61 ;  /* 0x000000ffff2a9224 */ /* 0x002fe400078e003d */
[----:B------:R-:W-:-:S05]  /*39c90*/  @!P1 IMAD.MOV.U32 R43, RZ, RZ, R63 ;  /* 0x000000ffff2b9224 */ /* 0x000fca00078e003f */
[----:B------:R1:W3:Y:S01]  /*39ca0*/  @!P1 LDG.E.U16 R77, desc[UR20][R42.64] ;  /* 0x000000142a4d9981 */ /* 0x0002e2000c1e1500 */
[----:B--2---:R-:W-:-:S05]  /*39cb0*/  IADD3 R2, P3, PT, R2, R70, RZ ;  /* 0x0000004602027210 */ /* 0x004fca0007f7e0ff */
[----:B------:R-:W-:Y:S01]  /*39cc0*/  IMAD.X R3, R3, 0x1, R69, P3 ;  /* 0x0000000103037824 */ /* 0x000fe200018e0645 */
[----:B------:R-:W-:Y:S04]  /*39cd0*/  STL [R1+0xa84], R2 ;  /* 0x000a840201007387 */ /* 0x000fe80000100800 */
[----:B------:R2:W-:Y:S04]  /*39ce0*/  STL [R1+0xa80], R3 ;  /* 0x000a800301007387 */ /* 0x0005e80000100800 */
[----:B0-----:R-:W3:Y:S01]  /*39cf0*/  LDL.LU R63, [R1+0x4e4] ;  /* 0x0004e400013f7983 */ /* 0x001ee20000300800 */
[----:B-1----:R-:W-:-:S02]  /*39d00*/  @!P1 IMAD.MOV.U32 R42, RZ, RZ, R2 ;  /* 0x000000ffff2a9224 */ /* 0x002fc400078e0002 */
[----:B------:R-:W-:Y:S01]  /*39d10*/  @!P1 IMAD.MOV.U32 R43, RZ, RZ, R3 ;  /* 0x000000ffff2b9224 */ /* 0x000fe200078e0003 */
[----:B------:R-:W3:Y:S04]  /*39d20*/  LDL.LU R61, [R1+0x4f0] ;  /* 0x0004f000013d7983 */ /* 0x000ee80000300800 */
[----:B--2---:R-:W2:Y:S04]  /*39d30*/  LDL.LU R3, [R1+0x4f4] ;  /* 0x0004f40001037983 */ /* 0x004ea80000300800 */
[----:B------:R-:W2:Y:S04]  /*39d40*/  LDL.LU R2, [R1+0x4d8] ;  /* 0x0004d80001027983 */ /* 0x000ea80000300800 */
[----:B------:R0:W2:Y:S01]  /*39d50*/  @!P1 LDG.E.U16 R79, desc[UR20][R42.64] ;  /* 0x000000142a4f9981 */ /* 0x0000a2000c1e1500 */
[----:B----4-:R-:W-:-:S05]  /*39d60*/  IADD3 R0, P3, PT, R0, R70, RZ ;  /* 0x0000004600007210 */ /* 0x010fca0007f7e0ff */
[----:B------:R1:W-:Y:S01]  /*39d70*/  STL [R1+0xab4], R0 ;  /* 0x000ab40001007387 */ /* 0x0003e20000100800 */
[----:B0-----:R-:W-:Y:S02]  /*39d80*/  @!P1 IMAD.MOV.U32 R42, RZ, RZ, R0 ;  /* 0x000000ffff2a9224 */ /* 0x001fe400078e0000 */
[----:B---3--:R-:W-:-:S05]  /*39d90*/  IMAD.X R74, R74, 0x1, R69, P3 ;  /* 0x000000014a4a7824 */ /* 0x008fca00018e0645 */
[----:B------:R-:W-:Y:S04]  /*39da0*/  STL [R1+0xab0], R74 ;  /* 0x000ab04a01007387 */ /* 0x000fe80000100800 */
[----:B-1----:R-:W3:Y:S01]  /*39db0*/  LDL.LU R0, [R1+0x4dc] ;  /* 0x0004dc0001007983 */ /* 0x002ee20000300800 */
[----:B------:R-:W-:-:S05]  /*39dc0*/  IADD3 R67, P3, PT, R67, R70, RZ ;  /* 0x0000004643437210 */ /* 0x000fca0007f7e0ff */
[----:B------:R-:W-:Y:S01]  /*39dd0*/  IMAD.X R71, R71, 0x1, R69, P3 ;  /* 0x0000000147477824 */ /* 0x000fe200018e0645 */
[----:B------:R-:W-:Y:S01]  /*39de0*/  PRMT R81, RZ, 0x7610, R81 ;  /* 0x00007610ff517816 */ /* 0x000fe20000000051 */
[----:B------:R-:W-:Y:S01]  /*39df0*/  @!P1 IMAD.MOV.U32 R43, RZ, RZ, R74 ;  /* 0x000000ffff2b9224 */ /* 0x000fe200078e004a */
[----:B------:R-:W-:Y:S01]  /*39e00*/  PRMT R83, RZ, 0x7610, R83 ;  /* 0x00007610ff537816 */ /* 0x000fe20000000053 */
[----:B------:R-:W-:Y:S04]  /*39e10*/  STL [R1+0x4d4], R67 ;  /* 0x0004d44301007387 */ /* 0x000fe80000100800 */
[----:B------:R0:W4:Y:S04]  /*39e20*/  @!P1 LDG.E.U16 R81, desc[UR20][R42.64] ;  /* 0x000000142a519981 */ /* 0x000128000c1e1500 */
[----:B------:R-:W-:Y:S01]  /*39e30*/  STL [R1+0x4d0], R71 ;  /* 0x0004d04701007387 */ /* 0x000fe20000100800 */
[----:B0-----:R-:W-:-:S02]  /*39e40*/  @!P1 IMAD.MOV.U32 R42, RZ, RZ, R67 ;  /* 0x000000ffff2a9224 */ /* 0x001fc400078e0043 */
[----:B------:R-:W-:Y:S01]  /*39e50*/  @!P1 IMAD.MOV.U32 R43, RZ, RZ, R71 ;  /* 0x000000ffff2b9224 */ /* 0x000fe200078e0047 */
[----:B------:R-:W-:-:S04]  /*39e60*/  PRMT R85, RZ, 0x7610, R85 ;  /* 0x00007610ff557816 */ /* 0x000fc80000000055 */
[----:B------:R0:W4:Y:S01]  /*39e70*/  @!P1 LDG.E.U16 R83, desc[UR20][R42.64] ;  /* 0x000000142a539981 */ /* 0x000122000c1e1500 */
[----:B------:R-:W-:Y:S02]  /*39e80*/  PRMT R87, RZ, 0x7610, R87 ;  /* 0x00007610ff577816 */ /* 0x000fe40000000057 */
[----:B------:R-:W-:Y:S02]  /*39e90*/  PRMT R89, RZ, 0x7610, R89 ;  /* 0x00007610ff597816 */ /* 0x000fe40000000059 */
[----:B------:R-:W-:-:S05]  /*39ea0*/  IADD3 R63, P3, PT, R63, R70, RZ ;  /* 0x000000463f3f7210 */ /* 0x000fca0007f7e0ff */
[----:B------:R-:W-:Y:S01]  /*39eb0*/  IMAD.X R65, R65, 0x1, R69, P3 ;  /* 0x0000000141417824 */ /* 0x000fe200018e0645 */
[----:B--2---:R-:W-:-:S05]  /*39ec0*/  IADD3 R3, P3, PT, R3, R70, RZ ;  /* 0x0000004603037210 */ /* 0x004fca0007f7e0ff */
[----:B------:R-:W-:Y:S01]  /*39ed0*/  IMAD.X R61, R61, 0x1, R69, P3 ;  /* 0x000000013d3d7824 */ /* 0x000fe200018e0645 */
[----:B------:R1:W-:Y:S04]  /*39ee0*/  STL [R1+0x4e4], R63 ;  /* 0x0004e43f01007387 */ /* 0x0003e80000100800 */
[----:B------:R2:W-:Y:S01]  /*39ef0*/  STL [R1+0x4e0], R65 ;  /* 0x0004e04101007387 */ /* 0x0005e20000100800 */
[----:B0-----:R-:W-:-:S03]  /*39f00*/  @!P1 IMAD.MOV.U32 R42, RZ, RZ, R63 ;  /* 0x000000ffff2a9224 */ /* 0x001fc600078e003f */
[----:B------:R-:W-:Y:S01]  /*39f10*/  STL [R1+0x4f4], R3 ;  /* 0x0004f40301007387 */ /* 0x000fe20000100800 */
[----:B------:R-:W-:-:S03]  /*39f20*/  @!P1 IMAD.MOV.U32 R43, RZ, RZ, R65 ;  /* 0x000000ffff2b9224 */ /* 0x000fc600078e0041 */
[----:B------:R0:W-:Y:S04]  /*39f30*/  STL [R1+0x4f0], R61 ;  /* 0x0004f03d01007387 */ /* 0x0001e80000100800 */
[----:B------:R0:W4:Y:S01]  /*39f40*/  @!P1 LDG.E.U16 R85, desc[UR20][R42.64] ;  /* 0x000000142a559981 */ /* 0x000122000c1e1500 */
[----:B---3--:R-:W-:-:S05]  /*39f50*/  IADD3 R0, P3, PT, R0, R70, RZ ;  /* 0x0000004600007210 */ /* 0x008fca0007f7e0ff */
[----:B------:R-:W-:Y:S01]  /*39f60*/  IMAD.X R2, R2, 0x1, R69, P3 ;  /* 0x0000000102027824 */ /* 0x000fe200018e0645 */
[----:B------:R-:W-:Y:S04]  /*39f70*/  STL [R1+0x4dc], R0 ;  /* 0x0004dc0001007387 */ /* 0x000fe80000100800 */
[----:B------:R3:W-:Y:S04]  /*39f80*/  STL [R1+0x4d8], R2 ;  /* 0x0004d80201007387 */ /* 0x0007e80000100800 */
[----:B-1----:R-:W4:Y:S04]  /*39f90*/  LDL.LU R63, [R1+0x290] ;  /* 0x00029000013f7983 */ /* 0x002f280000300800 */
[----:B--2---:R-:W2:Y:S04]  /*39fa0*/  LDL.LU R65, [R1+0x270] ;  /* 0x0002700001417983 */ /* 0x004ea80000300800 */
[----:B------:R-:W2:Y:S01]  /*39fb0*/  LDL.LU R67, [R1+0x250] ;  /* 0x0002500001437983 */ /* 0x000ea20000300800 */
[----:B0-----:R-:W-:-:S03]  /*39fc0*/  @!P1 IMAD.MOV.U32 R42, RZ, RZ, R3 ;  /* 0x000000ffff2a9224 */ /* 0x001fc600078e0003 */
[----:B------:R-:W2:Y:S01]  /*39fd0*/  LDL.LU R74, [R1+0x230] ;  /* 0x00023000014a7983 */ /* 0x000ea20000300800 */
[----:B------:R-:W-:-:S03]  /*39fe0*/  @!P1 IMAD.MOV.U32 R43, RZ, RZ, R61 ;  /* 0x000000ffff2b9224 */ /* 0x000fc600078e003d */
[----:B------:R-:W2:Y:S01]  /*39ff0*/  LDL.LU R76, [R1+0x210] ;  /* 0x00021000014c7983 */ /* 0x000ea20000300800 */
[----:B------:R-:W-:-:S03]  /*3a000*/  IMAD.MOV.U32 R61, RZ, RZ, R72 ;  /* 0x000000ffff3d7224 */ /* 0x000fc600078e0048 */
[----:B------:R-:W2:Y:S04]  /*3a010*/  LDL.LU R78, [R1+0x1f0] ;  /* 0x0001f000014e7983 */ /* 0x000ea80000300800 */
[----:B------:R-:W2:Y:S04]  /*3a020*/  LDL.LU R80, [R1+0x1d0] ;  /* 0x0001d00001507983 */ /* 0x000ea80000300800 */
[----:B------:R-:W2:Y:S04]  /*3a030*/  LDL.LU R86, [R1+0x1b0] ;  /* 0x0001b00001567983 */ /* 0x000ea80000300800 */
[----:B------:R-:W2:Y:S04]  /*3a040*/  LDL.LU R72, [R1+0x190] ;  /* 0x0001900001487983 */ /* 0x000ea80000300800 */
[----:B------:R-:W2:Y:S04]  /*3a050*/  LDL.LU R82, [R1+0x130] ;  /* 0x0001300001527983 */ /* 0x000ea80000300800 */
[----:B------:R-:W2:Y:S04]  /*3a060*/  LDL.LU R84, [R1+0x110] ;  /* 0x0001100001547983 */ /* 0x000ea80000300800 */
[----:B------:R0:W2:Y:S04]  /*3a070*/  @!P1 LDG.E.U16 R87, desc[UR20][R42.64] ;  /* 0x000000142a579981 */ /* 0x0000a8000c1e1500 */
[----:B------:R-:W2:Y:S04]  /*3a080*/  LDL.LU R88, [R1+0xf0] ;  /* 0x0000f00001587983 */ /* 0x000ea80000300800 */
[----:B------:R-:W2:Y:S01]  /*3a090*/  LDL.LU R90, [R1+0xd0] ;  /* 0x0000d000015a7983 */ /* 0x000ea20000300800 */
[----:B0-----:R-:W-:-:S02]  /*3a0a0*/  @!P1 IMAD.MOV.U32 R42, RZ, RZ, R0 ;  /* 0x000000ffff2a9224 */ /* 0x001fc400078e0000 */
[----:B------:R-:W-:Y:S01]  /*3a0b0*/  @!P1 IMAD.MOV.U32 R43, RZ, RZ, R2 ;  /* 0x000000ffff2b9224 */ /* 0x000fe200078e0002 */
[----:B------:R-:W2:Y:S04]  /*3a0c0*/  LDL.LU R92, [R1+0xb0] ;  /* 0x0000b000015c7983 */ /* 0x000ea80000300800 */
[----:B------:R-:W2:Y:S04]  /*3a0d0*/  LDL.LU R71, [R1+0x90] ;  /* 0x0000900001477983 */ /* 0x000ea80000300800 */
[----:B---3--:R-:W3:Y:S04]  /*3a0e0*/  LDL.LU R2, [R1+0x70] ;  /* 0x0000700001027983 */ /* 0x008ee80000300800 */
[----:B------:R-:W2:Y:S04]  /*3a0f0*/  LDL.LU R3, [R1+0x50] ;  /* 0x0000500001037983 */ /* 0x000ea80000300800 */
[----:B------:R-:W2:Y:S04]  /*3a100*/  LDL.LU R0, [R1+0x30] ;  /* 0x0000300001007983 */ /* 0x000ea80000300800 */
[----:B------:R0:W2:Y:S04]  /*3a110*/  @!P1 LDG.E.U16 R89, desc[UR20][R42.64] ;  /* 0x000000142a599981 */ /* 0x0000a8000c1e1500 */
[----:B------:R-:W2:Y:S04]  /*3a120*/  LDL.LU R42, [R1+0x4e8] ;  /* 0x0004e800012a7983 */ /* 0x000ea80000300800 */
[----:B------:R-:W0:Y:S01]  /*3a130*/  LDL.LU R43, [R1+0x4ec] ;  /* 0x0004ec00012b7983 */ /* 0x000e220000300800 */
[----:B------:R-:W-:-:S02]  /*3a140*/  PRMT R91, RZ, 0x7610, R91 ;  /* 0x00007610ff5b7816 */ /* 0x000fc4000000005b */
[----:B0-----:R-:W-:-:S05]  /*3a150*/  IADD3 R43, P3, PT, R43, R70, RZ ;  /* 0x000000462b2b7210 */ /* 0x001fca0007f7e0ff */
[----:B--2---:R-:W-:Y:S01]  /*3a160*/  IMAD.X R42, R42, 0x1, R69, P3 ;  /* 0x000000012a2a7824 */ /* 0x004fe200018e0645 */
[----:B------:R0:W-:Y:S04]  /*3a170*/  STL [R1+0x4ec], R43 ;  /* 0x0004ec2b01007387 */ /* 0x0001e80000100800 */
[----:B------:R1:W-:Y:S01]  /*3a180*/  STL [R1+0x4e8], R42 ;  /* 0x0004e82a01007387 */ /* 0x0003e20000100800 */
[----:B0-----:R-:W-:-:S04]  /*3a190*/  @!P1 LOP3.LUT R43, R43, R42, RZ, 0x3c, !PT ;  /* 0x0000002a2b2b9212 */ /* 0x001fc800078e3cff */
[----:B-1----:R-:W-:-:S04]  /*3a1a0*/  @!P1 LOP3.LUT R42, R43, R42, RZ, 0x3c, !PT ;  /* 0x0000002a2b2a9212 */ /* 0x002fc800078e3cff */
[----:B------:R-:W-:-:S05]  /*3a1b0*/  @!P1 LOP3.LUT R43, R43, R42, RZ, 0x3c, !PT ;  /* 0x0000002a2b2b9212 */ /* 0x000fca00078e3cff */
[----:B------:R0:W2:Y:S04]  /*3a1c0*/  @!P1 LDG.E.U16 R91, desc[UR20][R42.64] ;  /* 0x000000142a5b9981 */ /* 0x0000a8000c1e1500 */
[----:B------:R-:W2:Y:S04]  /*3a1d0*/  LDL.LU R42, [R1+0x30c] ;  /* 0x00030c00012a7983 */ /* 0x000ea80000300800 */
[----:B------:R-:W0:Y:S01]  /*3a1e0*/  LDL.LU R43, [R1+0x310] ;  /* 0x00031000012b7983 */ /* 0x000e220000300800 */
[----:B------:R-:W-:Y:S02]  /*3a1f0*/  PRMT R93, RZ, 0x7610, R93 ;  /* 0x00007610ff5d7816 */ /* 0x000fe4000000005d */
[----:B0-----:R-:W-:-:S05]  /*3a200*/  IADD3 R43, P3, PT, R43, R70, RZ ;  /* 0x000000462b2b7210 */ /* 0x001fca0007f7e0ff */
[----:B--2---:R-:W-:Y:S01]  /*3a210*/  IMAD.X R42, R42, 0x1, R69, P3 ;  /* 0x000000012a2a7824 */ /* 0x004fe200018e0645 */
[----:B------:R0:W-:Y:S04]  /*3a220*/  STL [R1+0x310], R43 ;  /* 0x0003102b01007387 */ /* 0x0001e80000100800 */
[----:B------:R1:W-:Y:S01]  /*3a230*/  STL [R1+0x30c], R42 ;  /* 0x00030c2a01007387 */ /* 0x0003e20000100800 */
[----:B0-----:R-:W-:-:S04]  /*3a240*/  @!P1 LOP3.LUT R43, R43, R42, RZ, 0x3c, !PT ;  /* 0x0000002a2b2b9212 */ /* 0x001fc800078e3cff */
[----:B-1----:R-:W-:-:S04]  /*3a250*/  @!P1 LOP3.LUT R42, R43, R42, RZ, 0x3c, !PT ;  /* 0x0000002a2b2a9212 */ /* 0x002fc800078e3cff */
[----:B------:R-:W-:-:S05]  /*3a260*/  @!P1 LOP3.LUT R43, R43, R42, RZ, 0x3c, !PT ;  /* 0x0000002a2b2b9212 */ /* 0x000fca00078e3cff */
[----:B------:R-:W2:Y:S01]  /*3a270*/  @!P1 LDG.E.U16 R93, desc[UR20][R42.64] ;  /* 0x000000142a5d9981 */ /* 0x000ea2000c1e1500 */
[----:B------:R-:W-:Y:S06]  /*3a280*/  BAR.SYNC.DEFER_BLOCKING 0x0 ;  /* 0x0000000000007b1d */ /* 0x000fec0000010000 */
[----:B------:R-:W2:Y:S04]  /*3a290*/  LDL.LU R42, [R1+0x170] ;  /* 0x00017000012a7983 */ /* 0x000ea80000300800 */
[----:B------:R-:W2:Y:S04]  /*3a2a0*/  LDL.LU R43, [R1+0x150] ;  /* 0x00015000012b7983 */ /* 0x000ea80000300800 */
[----:B------:R0:W-:Y:S04]  /*3a2b0*/  STS.U16 [R68+UR9+0x10000], R61 ;  /* 0x0100003d44007988 */ /* 0x0001e80008000409 */
[----:B----4-:R1:W-:Y:S04]  /*3a2c0*/  STS.U16 [R68+UR9+0x10400], R63 ;  /* 0x0104003f44007988 */ /* 0x0103e80008000409 */
[----:B------:R4:W-:Y:S04]  /*3a2d0*/  STS.U16 [R68+UR9+0x10800], R65 ;  /* 0x0108004144007988 */ /* 0x0009e80008000409 */
[----:B0-----:R-:W2:Y:S04]  /*3a2e0*/  LDL.LU R61, [R1+0x1350] ;  /* 0x00135000013d7983 */ /* 0x001ea80000300800 */
[----:B-1----:R-:W2:Y:S04]  /*3a2f0*/  LDL.LU R63, [R1+0x134c] ;  /* 0x00134c00013f7983 */ /* 0x002ea80000300800 */
[----:B----4-:R-:W4:Y:S04]  /*3a300*/  LDL.LU R65, [R1+0x1348] ;  /* 0x0013480001417983 */ /* 0x010f280000300800 */
[----:B------:R0:W-:Y:S04]  /*3a310*/  STS.U16 [R68+UR9+0x10c00], R67 ;  /* 0x010c004344007988 */ /* 0x0001e80008000409 */
[----:B------:R1:W-:Y:S04]  /*3a320*/  STS.U16 [R68+UR9+0x11000], R74 ;  /* 0x0110004a44007988 */ /* 0x0003e80008000409 */
[----:B------:R3:W-:Y:S04]  /*3a330*/  STS.U16 [R68+UR9+0x11400], R76 ;  /* 0x0114004c44007988 */ /* 0x0007e80008000409 */
[----:B0-----:R-:W4:Y:S04]  /*3a340*/  LDL.LU R67, [R1+0x1344] ;  /* 0x0013440001437983 */ /* 0x001f280000300800 */
[----:B-1----:R-:W4:Y:S04]  /*3a350*/  LDL.LU R74, [R1+0x1340] ;  /* 0x00134000014a7983 */ /* 0x002f280000300800 */
[----:B---3--:R-:W3:Y:S04]  /*3a360*/  LDL.LU R76, [R1+0x133c] ;  /* 0x00133c00014c7983 */ /* 0x008ee80000300800 */
[----:B------:R0:W-:Y:S04]  /*3a370*/  STS.U16 [R68+UR9+0x11800], R78 ;  /* 0x0118004e44007988 */ /* 0x0001e80008000409 */
[----:B------:R1:W-:Y:S04]  /*3a380*/  STS.U16 [R68+UR9+0x11c00], R80 ;  /* 0x011c005044007988 */ /* 0x0003e80008000409 */
[----:B------:R1:W-:Y:S04]  /*3a390*/  STS.U16 [R68+UR9+0x12000], R86 ;  /* 0x0120005644007988 */ /* 0x0003e80008000409 */
[----:B0-----:R-:W3:Y:S04]  /*3a3a0*/  LDL.LU R78, [R1+0x1338] ;  /* 0x00133800014e7983 */ /* 0x001ee80000300800 */
[----:B-1----:R-:W3:Y:S04]  /*3a3b0*/  LDL.LU R80, [R1+0x1334] ;  /* 0x0013340001507983 */ /* 0x002ee80000300800 */
[----:B------:R-:W3:Y:S04]  /*3a3c0*/  LDL.LU R86, [R1+0x1330] ;  /* 0x0013300001567983 */ /* 0x000ee80000300800 */
[----:B------:R0:W-:Y:S04]  /*3a3d0*/  STS.U16 [R68+UR9+0x12400], R72 ;  /* 0x0124004844007988 */ /* 0x0001e80008000409 */
        /* <DEDUP_REMOVED lines=18> */
[----:B-1----:R-:W3:Y:S04]  /*3a500*/  LDL.LU R0, [R1+0x1ac] ;  /* 0x0001ac0001007983 */ /* 0x002ee80000300800 */
        /* <DEDUP_REMOVED lines=9> */
[----:B------:R1:W-:Y:S04]  /*3a5a0*/  STS.U16 [R68+UR9+0x12c00], R43 ;  /* 0x012c002b44007988 */ /* 0x0003e80008000409 */
[----:B0-----:R-:W2:Y:S04]  /*3a5b0*/  LDL.LU R42, [R1+0x4c] ;  /* 0x00004c00012a7983 */ /* 0x001ea80000300800 */
[----:B-1----:R-:W2:Y:S04]  /*3a5c0*/  LDL.LU R43, [R1+0x2c] ;  /* 0x00002c00012b7983 */ /* 0x002ea80000300800 */
[----:B----4-:R-:W-:Y:S04]  /*3a5d0*/  STS.U16 [R68+UR9+0x15c00], R65 ;  /* 0x015c004144007988 */ /* 0x010fe80008000409 */
[----:B---3--:R0:W-:Y:S04]  /*3a5e0*/  STS.U16 [R68+UR9+0x15800], R86 ;  /* 0x0158005644007988 */ /* 0x0081e80008000409 */
[----:B0-----:R-:W3:Y:S04]  /*3a5f0*/  LDL.LU R86, [R1+0x6c] ;  /* 0x00006c0001567983 */ /* 0x001ee80000300800 */
[----:B------:R-:W4:Y:S04]  /*3a600*/  LDL.LU R65, [R1+0x8c] ;  /* 0x00008c0001417983 */ /* 0x000f280000300800 */
[----:B------:R-:W2:Y:S04]  /*3a610*/  LDL.LU R49, [R1+0xac] ;  /* 0x0000ac0001317983 */ /* 0x000ea80000300800 */
[----:B------:R-:W2:Y:S04]  /*3a620*/  LDL.LU R8, [R1+0xcc] ;  /* 0x0000cc0001087983 */ /* 0x000ea80000300800 */
[----:B------:R-:W2:Y:S04]  /*3a630*/  LDL.LU R16, [R1+0xec] ;  /* 0x0000ec0001107983 */ /* 0x000ea80000300800 */
[----:B------:R-:W2:Y:S04]  /*3a640*/  LDL.LU R24, [R1+0x10c] ;  /* 0x00010c0001187983 */ /* 0x000ea80000300800 */
[----:B------:R0:W-:Y:S04]  /*3a650*/  STS.U16 [R68+UR9+0x15400], R72 ;  /* 0x0154004844007988 */ /* 0x0001e80008000409 */
[----:B------:R-:W2:Y:S04]  /*3a660*/  LDL.LU R32, [R1+0x12c] ;  /* 0x00012c0001207983 */ /* 0x000ea80000300800 */
[----:B------:R-:W2:Y:S01]  /*3a670*/  LDL.LU R40, [R1+0x14c] ;  /* 0x00014c0001287983 */ /* 0x000ea20000300800 */
[----:B0-----:R-:W-:-:S03]  /*3a680*/  LOP3.LUT R72, R68, 0x10, RZ, 0x3c, !PT ;  /* 0x0000001044487812 */ /* 0x001fc600078e3cff */
[----:B------:R-:W2:Y:S04]  /*3a690*/  LDL.LU R44, [R1+0x16c] ;  /* 0x00016c00012c7983 */ /* 0x000ea80000300800 */
[----:B------:R-:W2:Y:S04]  /*3a6a0*/  LDL.LU R46, [R1+0x18c] ;  /* 0x00018c00012e7983 */ /* 0x000ea80000300800 */
        /* <DEDUP_REMOVED lines=18> */
[----:B--2---:R-:W-:Y:S04]  /*3a7d0*/  STS.U16 [R72+UR9+0x12480], R46 ;  /* 0x0124802e48007988 */ /* 0x004fe80008000409 */
[----:B------:R-:W-:Y:S04]  /*3a7e0*/  STS.U16 [R72+UR9+0x12880], R44 ;  /* 0x0128802c48007988 */ /* 0x000fe80008000409 */
[----:B------:R-:W-:Y:S04]  /*3a7f0*/  STS.U16 [R72+UR9+0x12c80], R40 ;  /* 0x012c802848007988 */ /* 0x000fe80008000409 */
[----:B------:R-:W-:Y:S04]  /*3a800*/  STS.U16 [R72+UR9+0x13080], R32 ;  /* 0x0130802048007988 */ /* 0x000fe80008000409 */
[----:B------:R-:W-:Y:S04]  /*3a810*/  STS.U16 [R72+UR9+0x13480], R24 ;  /* 0x0134801848007988 */ /* 0x000fe80008000409 */
[----:B------:R-:W-:Y:S04]  /*3a820*/  STS.U16 [R72+UR9+0x13880], R16 ;  /* 0x0138801048007988 */ /* 0x000fe80008000409 */
[----:B------:R-:W-:Y:S04]  /*3a830*/  STS.U16 [R72+UR9+0x13c80], R8 ;  /* 0x013c800848007988 */ /* 0x000fe80008000409 */
[----:B------:R-:W-:Y:S04]  /*3a840*/  STS.U16 [R72+UR9+0x14080], R49 ;  /* 0x0140803148007988 */ /* 0x000fe80008000409 */
[----:B----4-:R-:W-:Y:S04]  /*3a850*/  STS.U16 [R72+UR9+0x14480], R65 ;  /* 0x0144804148007988 */ /* 0x010fe80008000409 */
[----:B---3--:R-:W-:Y:S04]  /*3a860*/  STS.U16 [R72+UR9+0x14880], R86 ;  /* 0x0148805648007988 */ /* 0x008fe80008000409 */
[----:B------:R-:W-:Y:S04]  /*3a870*/  STS.U16 [R72+UR9+0x14c80], R42 ;  /* 0x014c802a48007988 */ /* 0x000fe80008000409 */
[----:B------:R-:W-:Y:S04]  /*3a880*/  STS.U16 [R72+UR9+0x15080], R43 ;  /* 0x0150802b48007988 */ /* 0x000fe80008000409 */
[----:B------:R0:W-:Y:S04]  /*3a890*/  STS.U16 [R72+UR9+0x15480], R0 ;  /* 0x0154800048007988 */ /* 0x0001e80008000409 */
[----:B0-----:R-:W2:Y:S04]  /*3a8a0*/  LDL.LU R0, [R1+0x1304] ;  /* 0x0013040001007983 */ /* 0x001ea80000300800 */
[----:B------:R-:W3:Y:S04]  /*3a8b0*/  LDL.LU R46, [R1+0x188] ;  /* 0x00018800012e7983 */ /* 0x000ee80000300800 */
[----:B------:R-:W4:Y:S04]  /*3a8c0*/  LDL.LU R44, [R1+0x168] ;  /* 0x00016800012c7983 */ /* 0x000f280000300800 */
        /* <DEDUP_REMOVED lines=9> */
[----:B------:R0:W-:Y:S04]  /*3a960*/  STS.U16 [R72+UR9+0x15880], R84 ;  /* 0x0158805448007988 */ /* 0x0001e80008000409 */
[----:B------:R-:W2:Y:S04]  /*3a970*/  LDL.LU R43, [R1+0x28] ;  /* 0x00002800012b7983 */ /* 0x000ea80000300800 */
[----:B------:R1:W-:Y:S04]  /*3a980*/  STS.U16 [R72+UR9+0x15c80], R63 ;  /* 0x015c803f48007988 */ /* 0x0003e80008000409 */
[----:B0-----:R-:W2:Y:S04]  /*3a990*/  LDL.LU R84, [R1+0x1a8] ;  /* 0x0001a80001547983 */ /* 0x001ea80000300800 */
[----:B------:R0:W-:Y:S04]  /*3a9a0*/  STS.U16 [R72+UR9+0x16080], R47 ;  /* 0x0160802f48007988 */ /* 0x0001e80008000409 */
[----:B-1----:R-:W2:Y:S04]  /*3a9b0*/  LDL.LU R63, [R1+0x1c8] ;  /* 0x0001c800013f7983 */ /* 0x002ea80000300800 */
        /* <DEDUP_REMOVED lines=10> */
[----:B------:R-:W-:Y:S04]  /*3aa60*/  STS.U16 [R72+UR9+0x17880], R50 ;  /* 0x0178803248007988 */ /* 0x000fe80008000409 */
[----:B-1----:R-:W2:Y:S04]  /*3aa70*/  LDL.LU R48, [R1+0x288] ;  /* 0x0002880001307983 */ /* 0x002ea80000300800 */
[----:B------:R0:W-:Y:S04]  /*3aa80*/  STS.U16 [R72+UR9+0x17c80], R52 ;  /* 0x017c803448007988 */ /* 0x0001e80008000409 */
[----:B0-----:R-:W2:Y:S04]  /*3aa90*/  LDL.LU R72, [R1+0x1300] ;  /* 0x0013000001487983 */ /* 0x001ea80000300800 */
[----:B------:R-:W2:Y:S01]  /*3aaa0*/  LDL.LU R52, [R1+0x2a8] ;  /* 0x0002a80001347983 */ /* 0x000ea20000300800 */
[----:B------:R-:W-:-:S05]  /*3aab0*/  LOP3.LUT R50, R68, 0x20, RZ, 0x3c, !PT ;  /* 0x0000002044327812 */ /* 0x000fca00078e3cff */
        /* <DEDUP_REMOVED lines=9> */
[----:B---3--:R-:W-:Y:S04]  /*3ab50*/  STS.U16 [R50+UR9+0x12500], R46 ;  /* 0x0125002e32007988 */ /* 0x008fe80008000409 */
[----:B----4-:R-:W-:Y:S04]  /*3ab60*/  STS.U16 [R50+UR9+0x12900], R44 ;  /* 0x0129002c32007988 */ /* 0x010fe80008000409 */
        /* <DEDUP_REMOVED lines=33> */
[----:B------:R0:W-:Y:S02]  /*3ad80*/  STS.U16 [R50+UR9+0x15900], R82 ;  /* 0x0159005232007988 */ /* 0x0001e40008000409 */
[----:B0-----:R-:W-:-:S05]  /*3ad90*/  LOP3.LUT R82, R68, 0x20, RZ, 0x3c, !PT ;  /* 0x0000002044527812 */ /* 0x001fca00078e3cff */
[----:B------:R-:W-:Y:S01]  /*3ada0*/  STS.U16 [R82+UR9+0x15d00], R61 ;  /* 0x015d003d52007988 */ /* 0x000fe20008000409 */
[----:B------:R-:W-:-:S03]  /*3adb0*/  LOP3.LUT R50, R68, 0x30, RZ, 0x3c, !PT ;  /* 0x0000003044327812 */ /* 0x000fc600078e3cff */
        /* <DEDUP_REMOVED lines=51> */
[----:B------:R-:W-:Y:S04]  /*3b0f0*/  STS.U16 [R50+UR9+0x15980], R80 ;  /* 0x0159805032007988 */ /* 0x000fe80008000409 */
        /* <DEDUP_REMOVED lines=31> */
[----:B------:R1:W-:Y:S04]  /*3b2f0*/  STS.U16 [R10+UR9+0x15600], R71 ;  /* 0x015600470a007988 */ /* 0x0003e80008000409 */
[----:B0-----:R-:W2:Y:S04]  /*3b300*/  LDL.LU R2, [R1+0x12f4] ;  /* 0x0012f40001027983 */ /* 0x001ea80000300800 */
[----:B-1----:R-:W3:Y:S04]  /*3b310*/  LDL.LU R71, [R1+0x12f0] ;  /* 0x0012f00001477983 */ /* 0x002ee80000300800 */
[----:B------:R-:W4:Y:S04]  /*3b320*/  LDL.LU R48, [R1+0x29c] ;  /* 0x00029c0001307983 */ /* 0x000f280000300800 */
[----:B------:R-:W2:Y:S04]  /*3b330*/  LDL.LU R33, [R1+0x27c] ;  /* 0x00027c0001217983 */ /* 0x000ea80000300800 */
        /* <DEDUP_REMOVED lines=30> */
[----:B--2---:R-:W-:Y:S04]  /*3b520*/  STS.U16 [R11+UR9+0x10680], R33 ;  /* 0x010680210b007988 */ /* 0x004fe80008000409 */
[----:B---3--:R0:W-:Y:S04]  /*3b530*/  STS.U16 [R11+UR9+0x10a80], R25 ;  /* 0x010a80190b007988 */ /* 0x0081e80008000409 */
[----:B------:R1:W-:Y:S04]  /*3b540*/  STS.U16 [R11+UR9+0x10e80], R17 ;  /* 0x010e80110b007988 */ /* 0x0003e80008000409 */
[----:B0-----:R-:W2:Y:S04]  /*3b550*/  LDL.LU R25, [R1+0x298] ;  /* 0x0002980001197983 */ /* 0x001ea80000300800 */
[----:B-1----:R-:W3:Y:S04]  /*3b560*/  LDL.LU R17, [R1+0x278] ;  /* 0x0002780001117983 */ /* 0x002ee80000300800 */
        /* <DEDUP_REMOVED lines=16> */
[----:B0-----:R-:W4:Y:S04]  /*3b670*/  LDL.LU R9, [R1+0x258] ;  /* 0x0002580001097983 */ /* 0x001f280000300800 */
[----:B-1----:R-:W4:Y:S04]  /*3b680*/  LDL.LU R47, [R1+0x238] ;  /* 0x00023800012f7983 */ /* 0x002f280000300800 */
[----:B------:R0:W-:Y:S04]  /*3b690*/  STS.U16 [R11+UR9+0x15280], R3 ;  /* 0x015280030b007988 */ /* 0x0001e80008000409 */
[----:B------:R-:W-:Y:S04]  /*3b6a0*/  STS.U16 [R11+UR9+0x15680], R92 ;  /* 0x0156805c0b007988 */ /* 0x000fe80008000409 */
[----:B0-----:R-:W4:Y:S04]  /*3b6b0*/  LDL.LU R3, [R1+0x12ec] ;  /* 0x0012ec0001037983 */ /* 0x001f280000300800 */
[----:B------:R-:W4:Y:S04]  /*3b6c0*/  LDL.LU R63, [R1+0x218] ;  /* 0x00021800013f7983 */ /* 0x000f280000300800 */
[----:B------:R-:W4:Y:S04]  /*3b6d0*/  LDL.LU R84, [R1+0x1f8] ;  /* 0x0001f80001547983 */ /* 0x000f280000300800 */
[----:B------:R-:W4:Y:S04]  /*3b6e0*/  LDL.LU R46, [R1+0x1d8] ;  /* 0x0001d800012e7983 */ /* 0x000f280000300800 */
[----:B------:R-:W-:Y:S04]  /*3b6f0*/  STS.U16 [R11+UR9+0x15a80], R76 ;  /* 0x015a804c0b007988 */ /* 0x000fe80008000409 */
[----:B------:R-:W4:Y:S04]  /*3b700*/  LDL.LU R44, [R1+0x1b8] ;  /* 0x0001b800012c7983 */ /* 0x000f280000300800 */
[----:B------:R-:W-:Y:S01]  /*3b710*/  STS.U16 [R11+UR9+0x15e80], R55 ;  /* 0x015e80370b007988 */ /* 0x000fe20008000409 */
[----:B------:R-:W-:-:S03]  /*3b720*/  LOP3.LUT R10, R68, 0x60, RZ, 0x3c, !PT ;  /* 0x00000060440a7812 */ /* 0x000fc600078e3cff */
[----:B------:R-:W4:Y:S04]  /*3b730*/  LDL.LU R40, [R1+0x198] ;  /* 0x0001980001287983 */ /* 0x000f280000300800 */
[----:B------:R-:W-:Y:S04]  /*3b740*/  STS.U16 [R11+UR9+0x16280], R5 ;  /* 0x016280050b007988 */ /* 0x000fe80008000409 */
        /* <DEDUP_REMOVED lines=15> */
[----:B------:R-:W4:Y:S04]  /*3b840*/  LDL.LU R43, [R1+0x78] ;  /* 0x00007800012b7983 */ /* 0x000f280000300800 */
[----:B--2---:R-:W-:Y:S04]  /*3b850*/  STS.U16 [R10+UR9+0x10300], R25 ;  /* 0x010300190a007988 */ /* 0x004fe80008000409 */
[----:B---3--:R0:W-:Y:S04]  /*3b860*/  STS.U16 [R10+UR9+0x10700], R17 ;  /* 0x010700110a007988 */ /* 0x0081e80008000409 */
[----:B0-----:R-:W2:Y:S04]  /*3b870*/  LDL.LU R17, [R1+0x58] ;  /* 0x0000580001117983 */ /* 0x001ea80000300800 */
[----:B----4-:R0:W-:Y:S04]  /*3b880*/  STS.U16 [R10+UR9+0x10b00], R9 ;  /* 0x010b00090a007988 */ /* 0x0101e80008000409 */
[----:B------:R1:W-:Y:S04]  /*3b890*/  STS.U16 [R10+UR9+0x10f00], R47 ;  /* 0x010f002f0a007988 */ /* 0x0003e80008000409 */
[----:B0-----:R-:W3:Y:S04]  /*3b8a0*/  LDL.LU R9, [R1+0x294] ;  /* 0x0002940001097983 */ /* 0x001ee80000300800 */
[----:B-1----:R-:W4:Y:S04]  /*3b8b0*/  LDL.LU R47, [R1+0x274] ;  /* 0x00027400012f7983 */ /* 0x002f280000300800 */
[----:B------:R0:W-:Y:S04]  /*3b8c0*/  STS.U16 [R10+UR9+0x11300], R63 ;  /* 0x0113003f0a007988 */ /* 0x0001e80008000409 */
[----:B------:R1:W-:Y:S04]  /*3b8d0*/  STS.U16 [R10+UR9+0x11700], R84 ;  /* 0x011700540a007988 */ /* 0x0003e80008000409 */
[----:B------:R1:W-:Y:S04]  /*3b8e0*/  STS.U16 [R10+UR9+0x11b00], R46 ;  /* 0x011b002e0a007988 */ /* 0x0003e80008000409 */
[----:B0-----:R-:W4:Y:S04]  /*3b8f0*/  LDL.LU R63, [R1+0x254] ;  /* 0x00025400013f7983 */ /* 0x001f280000300800 */
[----:B------:R0:W-:Y:S04]  /*3b900*/  STS.U16 [R10+UR9+0x11f00], R44 ;  /* 0x011f002c0a007988 */ /* 0x0001e80008000409 */
[----:B-1----:R-:W4:Y:S04]  /*3b910*/  LDL.LU R84, [R1+0x234] ;  /* 0x0002340001547983 */ /* 0x002f280000300800 */
[----:B------:R1:W-:Y:S04]  /*3b920*/  STS.U16 [R10+UR9+0x12300], R40 ;  /* 0x012300280a007988 */ /* 0x0003e80008000409 */
[----:B------:R-:W4:Y:S04]  /*3b930*/  LDL.LU R46, [R1+0x214] ;  /* 0x00021400012e7983 */ /* 0x000f280000300800 */
        /* <DEDUP_REMOVED lines=18> */
[----:B0-----:R-:W4:Y:S04]  /*3ba60*/  LDL.LU R42, [R1+0xd4] ;  /* 0x0000d400012a7983 */ /* 0x001f280000300800 */
[----:B-1----:R-:W4:Y:S04]  /*3ba70*/  LDL.LU R43, [R1+0xb4] ;  /* 0x0000b400012b7983 */ /* 0x002f280000300800 */
[----:B--2---:R-:W-:Y:S04]  /*3ba80*/  STS.U16 [R10+UR9+0x14b00], R17 ;  /* 0x014b00110a007988 */ /* 0x004fe80008000409 */
[----:B------:R0:W-:Y:S04]  /*3ba90*/  STS.U16 [R10+UR9+0x14f00], R71 ;  /* 0x014f00470a007988 */ /* 0x0001e80008000409 */
[----:B------:R1:W-:Y:S04]  /*3baa0*/  STS.U16 [R10+UR9+0x15300], R72 ;  /* 0x015300480a007988 */ /* 0x0003e80008000409 */
[----:B0-----:R-:W2:Y:S04]  /*3bab0*/  LDL.LU R71, [R1+0x12e8] ;  /* 0x0012e80001477983 */ /* 0x001ea80000300800 */
[----:B-1----:R-:W2:Y:S04]  /*3bac0*/  LDL.LU R72, [R1+0x12e4] ;  /* 0x0012e40001487983 */ /* 0x002ea80000300800 */
[----:B------:R-:W-:Y:S04]  /*3bad0*/  STS.U16 [R10+UR9+0x15700], R90 ;  /* 0x0157005a0a007988 */ /* 0x000fe80008000409 */
        /* <DEDUP_REMOVED lines=29> */
[----:B------:R2:W-:Y:S04]  /*3bcb0*/  STS.U16 [R4+UR9+0x14b80], R3 ;  /* 0x014b800304007988 */ /* 0x0005e80008000409 */
[----:B0-----:R0:W5:Y:S04]  /*3bcc0*/  LDL.LU R72, [R1+0x12e0] ;  /* 0x0012e00001487983 */ /* 0x0011680000300800 */
[----:B-1----:R0:W5:Y:S04]  /*3bcd0*/  LDL.LU R71, [R1+0x12dc] ;  /* 0x0012dc0001477983 */ /* 0x0021680000300800 */
[----:B--2---:R0:W5:Y:S04]  /*3bce0*/  LDL.LU R3, [R1+0x12d8] ;  /* 0x0012d80001037983 */ /* 0x0041680000300800 */
[----:B------:R1:W-:Y:S04]  /*3bcf0*/  STS.U16 [R4+UR9+0x14f80], R2 ;  /* 0x014f800204007988 */ /* 0x0003e80008000409 */
[----:B------:R2:W-:Y:S04]  /*3bd00*/  STS.U16 [R4+UR9+0x15380], R0 ;  /* 0x0153800004007988 */ /* 0x0005e80008000409 */
[----:B-1----:R0:W5:Y:S04]  /*3bd10*/  LDL.LU R2, [R1+0x12d4] ;  /* 0x0012d40001027983 */ /* 0x0021680000300800 */
[----:B--2---:R0:W5:Y:S04]  /*3bd20*/  LDL.LU R0, [R1+0x12d0] ;  /* 0x0012d00001007983 */ /* 0x0041680000300800 */
        /* <DEDUP_REMOVED lines=11> */
[----:B------:R1:W-:Y:S06]  /*3bde0*/  MEMBAR.ALL.CTA ;  /* 0x0000000000007992 */ /* 0x0003ec0000008000 */
[----:B-1----:R-:W1:Y:S01]  /*3bdf0*/  FENCE.VIEW.ASYNC.S ;  /* 0x00000000000073c6 */ /* 0x002e620000000000 */
[----:B------:R-:W-:-:S04]  /*3be00*/  ULEA UR6, UR18, UR9, 0x3 ;  /* 0x0000000912067291 */ /* 0x000fc8000f8e18ff */
[----:B------:R-:W-:Y:S01]  /*3be10*/  UIADD3 UR6, UPT, UPT, UR6, 0x20000, URZ ;  /* 0x0002000006067890 */ /* 0x000fe2000fffe0ff */
[----:B-1----:R-:W-:Y:S06]  /*3be20*/  BAR.SYNC.DEFER_BLOCKING 0x0 ;  /* 0x0000000000007b1d */ /* 0x002fec0000010000 */
[----:B0-----:R-:W-:Y:S05]  /*3be30*/  @P0 BRA `(.L_x_10) ;  /* 0x0000000000900947 */ /* 0x001fea0003800000 */
[----:B------:R-:W-:Y:S02]  /*3be40*/  UIADD3 UR19, UPT, UPT, UR8, 0x108, URZ ;  /* 0x0000010808137890 */ /* 0x000fe4000fffe0ff */
[----:B------:R-:W-:Y:S02]  /*3be50*/  UIADD3 UR36, UPT, UPT, UR8, 0x110, URZ ;  /* 0x0000011008247890 */ /* 0x000fe4000fffe0ff */
[----:B------:R-:W-:Y:S02]  /*3be60*/  UIADD3 UR37, UPT, UPT, UR8, 0x118, URZ ;  /* 0x0000011808257890 */ /* 0x000fe4000fffe0ff */
[----:B------:R-:W-:Y:S02]  /*3be70*/  UIADD3 UR42, UPT, UPT, UR8, 0x120, URZ ;  /* 0x00000120082a7890 */ /* 0x000fe4000fffe0ff */
[----:B------:R-:W-:Y:S02]  /*3be80*/  UIADD3 UR43, UPT, UPT, UR8, 0x128, URZ ;  /* 0x00000128082b7890 */ /* 0x000fe4000fffe0ff */
[----:B------:R-:W-:Y:S01]  /*3be90*/  UIADD3 UR48, UPT, UPT, UR8, 0x130, URZ ;  /* 0x0000013008307890 */ /* 0x000fe2000fffe0ff */
[----:B------:R-:W-:Y:S01]  /*3bea0*/  UMOV UR16, 0x0 ;  /* 0x0000000000107882 */ /* 0x000fe20000000000 */
[----:B------:R-:W-:Y:S01]  /*3beb0*/  UMOV UR17, 0x8400010 ;  /* 0x0840001000117882 */ /* 0x000fe20000000000 */
[----:B------:R-:W-:Y:S01]  /*3bec0*/  UMOV UR13, 0x40004040 ;  /* 0x40004040000d7882 */ /* 0x000fe20000000000 */
[----:B------:R-:W-:-:S02]  /*3bed0*/  UIADD3 UR49, UPT, UPT, UR8, 0x138, URZ ;  /* 0x0000013808317890 */ /* 0x000fc4000fffe0ff */
[----:B------:R0:W-:Y:S01]  /*3bee0*/  UTCHMMA tmem[UR11], gdesc[UR12], tmem[UR8], tmem[UR16], idesc[UR17], UPT ;  /* 0x00ff100c0b0079ea */ /* 0x0001e2000b800008 */
[----:B------:R-:W-:Y:S01]  /*3bef0*/  UMOV UR34, 0x0 ;  /* 0x0000000000227882 */ /* 0x000fe20000000000 */
[----:B------:R-:W-:Y:S01]  /*3bf00*/  UMOV UR35, 0x8400010 ;  /* 0x0840001000237882 */ /* 0x000fe20000000000 */
[----:B------:R-:W-:Y:S01]  /*3bf10*/  UMOV UR38, 0x0 ;  /* 0x0000000000267882 */ /* 0x000fe20000000000 */
[----:B------:R-:W-:Y:S01]  /*3bf20*/  UMOV UR39, 0x8400010 ;  /* 0x0840001000277882 */ /* 0x000fe20000000000 */
        /* <DEDUP_REMOVED lines=21> */
.L_x_10:
[----:B------:R-:W2:Y:S04]  /*3c080*/  LDL R5, [R1+0xecc] ;  /* 0x000ecc0001057983 */ /* 0x000ea80000100800 */
[----:B------:R-:W2:Y:S01]  /*3c090*/  LDL R4, [R1+0x2b4] ;  /* 0x0002b40001047983 */ /* 0x000ea20000100800 */
[----:B------:R-:W-:-:S04]  /*3c0a0*/  UIADD3 UR18, UPT, UPT, UR18, 0x1, URZ ;  /* 0x0000000112127890 */ /* 0x000fc8000fffe0ff */
[----:B------:R-:W-:-:S04]  /*3c0b0*/  UISETP.GT.AND UP1, UPT, UR18, 0x1, UPT ;  /* 0x000000011200788c */ /* 0x000fc8000bf24270 */
[----:B0-----:R-:W-:Y:S02]  /*3c0c0*/  USEL UR4, URZ, 0x1, !UP1 ;  /* 0x00000001ff047887 */ /* 0x001fe4000c800000 */
[----:B------:R-:W-:Y:S02]  /*3c0d0*/  USEL UR18, UR18, URZ, !UP1 ;  /* 0x000000ff12127287 */ /* 0x000fe4000c800000 */
[----:B------:R-:W-:-:S03]  /*3c0e0*/  ULOP3.LUT UR7, UR5, UR4, URZ, 0x3c, !UPT ;  /* 0x0000000405077292 */ /* 0x000fc6000f8e3cff */
[----:B------:R-:W-:-:S04]  /*3c0f0*/  UMOV UR4, UR5 ;  /* 0x0000000500047c82 */ /* 0x000fc80008000000 */
[----:B------:R-:W-:Y:S01]  /*3c100*/  UMOV UR5, UR7 ;  /* 0x0000000700057c82 */ /* 0x000fe20008000000 */
[----:B--2---:R-:W-:-:S13]  /*3c110*/  ISETP.NE.U32.AND P1, PT, R4, R5, PT ;  /* 0x000000050400720c */ /* 0x004fda0003f25070 */
[----:B------:R-:W-:Y:S05]  /*3c120*/  @P1 BRA `(.L_x_11) ;  /* 0xfffffea400b41947 */ /* 0x000fea000383ffff */
.L_x_8:
[----:B0-----:R-:W3:Y:S01]  /*3c130*/  LDL.LU R5, [R1+0xf4c] ;  /* 0x000f4c0001057983 */ /* 0x001ee20000300800 */
[----:B------:R-:W3:Y:S01]  /*3c140*/  LDCU.128 UR12, c[0x0][0x390] ;  /* 0x00007200ff0c77ac */ /* 0x000ee20008000c00 */
[----:B------:R-:W0:Y:S02]  /*3c150*/  LDC R4, c[0x0][0x3a0] ;  /* 0x0000e800ff047b82 */ /* 0x000e240000000800 */
[----:B------:R-:W4:Y:S01]  /*3c160*/  LDL.LU R10, [R1+0xf74] ;  /* 0x000f7400010a7983 */ /* 0x000f220000300800 */
[----:B------:R-:W4:Y:S03]  /*3c170*/  LDCU UR18, c[0x0][0x39c] ;  /* 0x00007380ff1277ac */ /* 0x000f260008000800 */
[----:B--2---:R-:W2:Y:S01]  /*3c180*/  LDL.LU R9, [R1+0xf78] ;  /* 0x000f780001097983 */ /* 0x004ea20000300800 */
[----:B------:R-:W1:Y:S01]  /*3c190*/  LDCU UR5, c[0x0][0x3b8] ;  /* 0x00007700ff0577ac */ /* 0x000e620008000800 */
[----:B------:R-:W2:Y:S01]  /*3c1a0*/  LDCU UR11, c[0x0][0x39c] ;  /* 0x00007380ff0b77ac */ /* 0x000ea20008000800 */
[----:B------:R-:W0:Y:S01]  /*3c1b0*/  LDCU UR7, c[0x0][0x3b4] ;  /* 0x00007680ff0777ac */ /* 0x000e220008000800 */
[----:B------:R-:W0:Y:S01]  /*3c1c0*/  LDCU UR16, c[0x0][0x39c] ;  /* 0x00007380ff1077ac */ /* 0x000e220008000800 */
[----:B------:R-:W0:Y:S02]  /*3c1d0*/  LDCU UR17, c[0x0][0x39c] ;  /* 0x00007380ff1177ac */ /* 0x000e240008000800 */
[----:B0-----:R-:W-:-:S02]  /*3c1e0*/  VIADD R4, R4, 0x7f ;  /* 0x0000007f04047836 */ /* 0x001fc40000000000 */
[----:B-1---5:R-:W-:-:S03]  /*3c1f0*/  IMAD R7, R0, UR5, RZ ;  /* 0x0000000500077c24 */ /* 0x022fc6000f8e02ff */
[----:B------:R-:W-:Y:S01]  /*3c200*/  ISETP.GE.AND P4, PT, R4, 0x80, PT ;  /* 0x000000800400780c */ /* 0x000fe20003f86270 */
[----:B------:R-:W-:-:S04]  /*3c210*/  VIADD R6, R7, UR5 ;  /* 0x0000000507067c36 */ /* 0x000fc80008000000 */
[----:B------:R-:W-:-:S04]  /*3c220*/  VIADD R3, R6, UR5 ;  /* 0x0000000506037c36 */ /* 0x000fc80008000000 */
[----:B------:R-:W-:Y:S01]  /*3c230*/  VIADD R4, R3, UR5 ;  /* 0x0000000503047c36 */ /* 0x000fe20008000000 */
[C---:B---3--:R-:W-:Y:S01]  /*3c240*/  ISETP.GE.AND P1, PT, R5.reuse, UR14, PT ;  /* 0x0000000e05007c0c */ /* 0x048fe2000bf26270 */
[----:B------:R-:W-:Y:S01]  /*3c250*/  IMAD R8, R5, UR7, RZ ;  /* 0x0000000705087c24 */ /* 0x000fe2000f8e02ff */
[----:B------:R-:W0:Y:S01]  /*3c260*/  LDCU UR14, c[0x0][0x39c] ;  /* 0x00007380ff0e77ac */ /* 0x000e220008000800 */
[----:B------:R-:W-:Y:S01]  /*3c270*/  VIADD R5, R4, UR5 ;  /* 0x0000000504057c36 */ /* 0x000fe20008000000 */
[----:B----4-:R-:W-:Y:S02]  /*3c280*/  ISETP.LT.AND P6, PT, R10, UR18, !P1 ;  /* 0x000000120a007c0c */ /* 0x010fe4000cfc1270 */
[----:B------:R-:W-:Y:S01]  /*3c290*/  LEA R2, P3, R8, UR12, 0x1 ;  /* 0x0000000c08027c11 */ /* 0x000fe2000f8608ff */
[----:B------:R-:W-:Y:S01]  /*3c2a0*/  VIADD R79, R5, UR5 ;  /* 0x00000005054f7c36 */ /* 0x000fe20008000000 */
[----:B--2---:R-:W-:Y:S02]  /*3c2b0*/  ISETP.LT.AND P5, PT, R9, UR11, !P1 ;  /* 0x0000000b09007c0c */ /* 0x004fe4000cfa1270 */
[----:B------:R-:W-:Y:S01]  /*3c2c0*/  P2R R9, PR, RZ, 0x40 ;  /* 0x00000040ff097803 */ /* 0x000fe20000000000 */
[----:B------:R-:W-:Y:S01]  /*3c2d0*/  VIADD R83, R79, UR5 ;  /* 0x000000054f537c36 */ /* 0x000fe20008000000 */
[----:B------:R-:W-:-:S02]  /*3c2e0*/  ISETP.LT.AND P0, PT, R0, UR15, !P1 ;  /* 0x0000000f00007c0c */ /* 0x000fc4000cf01270 */
[----:B------:R-:W-:Y:S01]  /*3c2f0*/  LEA.HI.X.SX32 R0, R8, UR13, 0x1, P3 ;  /* 0x0000000d08007c11 */ /* 0x000fe200098f0eff */
[----:B------:R1:W-:Y:S01]  /*3c300*/  STL [R1+0x1d8], R9 ;  /* 0x0001d80901007387 */ /* 0x0003e20000100800 */
[----:B------:R-:W-:Y:S09]  /*3c310*/  @!P4 BRA `(.L_x_12) ;  /* 0x000000000010c947 */ /* 0x000ff20003800000 */
[----:B------:R-:W-:-:S06]  /*3c320*/  USHF.L.U32 UR4, UR4, 0x1f, URZ ;  /* 0x0000001f04047899 */ /* 0x000fcc00080006ff */
[----:B------:R-:W-:-:S04]  /*3c330*/  IMAD.U32 R8, RZ, RZ, UR4 ;  /* 0x00000004ff087e24 */ /* 0x000fc8000f8e00ff */
[----:B------:R-:W2:Y:S02]  /*3c340*/  SYNCS.PHASECHK.TRANS64.TRYWAIT P3, [UR6], R8 ;  /* 0x00000008ff0075a7 */ /* 0x000ea40008061106 */
[----:B--2---:R-:W-:Y:S05]  /*3c350*/  @!P3 BRA `(.L_x_13) ;  /* 0x000000ac0020b947 */ /* 0x004fea0003800000 */
.L_x_12:
[----:B------:R-:W-:Y:S01]  /*3c360*/  BAR.SYNC.DEFER_BLOCKING 0x0 ;  /* 0x0000000000007b1d */ /* 0x000fe20000010000 */
[-C--:B------:R-:W-:Y:S01]  /*3c370*/  LEA R68, P4, R7, R2.reuse, 0x1 ;  /* 0x0000000207447211 */ /* 0x080fe200078808ff */
[----:B------:R-:W-:Y:S01]  /*3c380*/  VIADD R78, R83, UR5 ;  /* 0x00000005534e7c36 */ /* 0x000fe20008000000 */
[----:B------:R-:W-:Y:S02]  /*3c390*/  LEA R70, P3, R6, R2, 0x1 ;  /* 0x0000000206467211 */ /* 0x000fe400078608ff */
[----:B------:R-:W-:Y:S01]  /*3c3a0*/  LEA.HI.X.SX32 R69, R7, R0, 0x1, P4 ;  /* 0x0000000007457211 */ /* 0x000fe200020f0eff */
[----:B------:R-:W-:Y:S01]  /*3c3b0*/  VIADD R85, R78, UR5 ;  /* 0x000000054e557c36 */ /* 0x000fe20008000000 */
[----:B------:R-:W-:Y:S01]  /*3c3c0*/  LEA R72, P4, R3, R2, 0x1 ;  /* 0x0000000203487211 */ /* 0x000fe200078808ff */
[----:B------:R2:W-:Y:S01]  /*3c3d0*/  STL [R1+0x139c], R68 ;  /* 0x00139c4401007387 */ /* 0x0005e20000100800 */
[-C--:B------:R-:W-:Y:S01]  /*3c3e0*/  LEA.HI.X.SX32 R71, R6, R0.reuse, 0x1, P3 ;  /* 0x0000000006477211 */ /* 0x080fe200018f0eff */
[----:B------:R-:W-:Y:S01]  /*3c3f0*/  VIADD R89, R85, UR5 ;  /* 0x0000000555597c36 */ /* 0x000fe20008000000 */
[----:B------:R-:W-:Y:S01]  /*3c400*/  LEA.HI.X.SX32 R73, R3, R0, 0x1, P4 ;  /* 0x0000000003497211 */ /* 0x000fe200020f0eff */
[----:B------:R-:W-:Y:S01]  /*3c410*/  STL [R1+0x1398], R69 ;  /* 0x0013984501007387 */ /* 0x000fe20000100800 */
[CC--:B------:R-:W-:Y:S01]  /*3c420*/  LEA R74, P3, R4.reuse, R2.reuse, 0x1 ;  /* 0x00000002044a7211 */ /* 0x0c0fe200078608ff */
[----:B------:R-:W-:Y:S01]  /*3c430*/  VIADD R3, R89, UR5 ;  /* 0x0000000559037c36 */ /* 0x000fe20008000000 */
[----:B------:R-:W-:Y:S01]  /*3c440*/  LEA R76, P4, R5, R2, 0x1 ;  /* 0x00000002054c7211 */ /* 0x000fe200078808ff */
[----:B------:R-:W-:Y:S01]  /*3c450*/  STL [R1+0x13a4], R69 ;  /* 0x0013a44501007387 */ /* 0x000fe20000100800 */
[-C--:B------:R-:W-:Y:S01]  /*3c460*/  LEA.HI.X.SX32 R75, R4, R0.reuse, 0x1, P3 ;  /* 0x00000000044b7211 */ /* 0x080fe200018f0eff */
[----:B------:R-:W-:Y:S01]  /*3c470*/  VIADD R84, R3, UR5 ;  /* 0x0000000503547c36 */ /* 0x000fe20008000000 */
[----:B------:R-:W-:Y:S01]  /*3c480*/  LEA.HI.X.SX32 R77, R5, R0, 0x1, P4 ;  /* 0x00000000054d7211 */ /* 0x000fe200020f0eff */
[----:B------:R-:W-:Y:S01]  /*3c490*/  STL [R1+0x13b0], R69 ;  /* 0x0013b04501007387 */ /* 0x000fe20000100800 */
[C---:B------:R-:W-:Y:S01]  /*3c4a0*/  LEA R82, P3, R83.reuse, R2, 0x1 ;  /* 0x0000000253527211 */ /* 0x040fe200078608ff */
[----:B------:R-:W-:Y:S01]  /*3c4b0*/  VIADD R88, R84, UR5 ;  /* 0x0000000554587c36 */ /* 0x000fe20008000000 */
[----:B------:R-:W3:Y:S01]  /*3c4c0*/  LDCU UR4, c[0x0][0x39c] ;  /* 0x00007380ff0477ac */ /* 0x000ee20008000800 */
[----:B------:R-:W4:Y:S02]  /*3c4d0*/  @!P2 SYNCS.CCTL.IV [UR9+0x20000] ;  /* 0x02000000ff00a9b1 */ /* 0x000f240008000009 */
[----:B----4-:R-:W-:Y:S01]  /*3c4e0*/  BAR.SYNC.DEFER_BLOCKING 0x0 ;  /* 0x0000000000007b1d */ /* 0x010fe20000010000 */
[----:B------:R-:W-:-:S02]  /*3c4f0*/  LEA.HI.X.SX32 R83, R83, R0, 0x1, P3 ;  /* 0x0000000053537211 */ /* 0x000fc400018f0eff */
[----:B------:R-:W-:-:S03]  /*3c500*/  LEA R90, P3, R85, R2, 0x1 ;  /* 0x00000002555a7211 */ /* 0x000fc600078608ff */
[----:B------:R-:W4:Y:S01]  /*3c510*/  LDCU UR6, c[0x0][0x39c] ;  /* 0x00007380ff0677ac */ /* 0x000f220008000800 */
[----:B------:R-:W-:Y:S01]  /*3c520*/  LEA.HI.X.SX32 R91, R85, R0, 0x1, P3 ;  /* 0x00000000555b7211 */ /* 0x000fe200018f0eff */
[----:B-1----:R-:W1:Y:S01]  /*3c530*/  LDTM.x64 R4, tmem[UR10] ;  /* 0x0000000a000479ee */ /* 0x002e620008340000 */
[----:B------:R-:W-:Y:S01]  /*3c540*/  STL [R1+0x13bc], R69 ;  /* 0x0013bc4501007387 */ /* 0x000fe20000100800 */
[C---:B------:R-:W-:Y:S01]  /*3c550*/  LEA R92, P3, R3.reuse, R2, 0x1 ;  /* 0x00000002035c7211 */ /* 0x040fe200078608ff */
[----:B------:R-:W5:Y:S02]  /*3c560*/  LDCU UR7, c[0x0][0x39c] ;  /* 0x00007380ff0777ac */ /* 0x000f640008000800 */
[----:B------:R-:W-:Y:S01]  /*3c570*/  STL [R1+0x13c8], R69 ;  /* 0x0013c84501007387 */ /* 0x000fe20000100800 */
[----:B------:R-:W-:-:S03]  /*3c580*/  LEA.HI.X.SX32 R93, R3, R0, 0x1, P3 ;  /* 0x00000000035d7211 */ /* 0x000fc600018f0eff */
[----:B------:R-:W-:Y:S04]  /*3c590*/  STL [R1+0x13d4], R69 ;  /* 0x0013d44501007387 */ /* 0x000fe80000100800 */
[----:B------:R-:W-:Y:S01]  /*3c5a0*/  STL [R1+0x13e0], R69 ;  /* 0x0013e04501007387 */ /* 0x000fe20000100800 */
[----:B------:R-:W0:Y:S03]  /*3c5b0*/  @!P2 SYNCS.CCTL.IV [UR9+0x20008] ;  /* 0x02000800ff00a9b1 */ /* 0x000e260008000009 */
[----:B------:R1:W-:Y:S01]  /*3c5c0*/  STL [R1+0x13ec], R69 ;  /* 0x0013ec4501007387 */ /* 0x0003e20000100800 */
[C---:B------:R-:W-:Y:S01]  /*3c5d0*/  LEA R80, P2, R79.reuse, R2, 0x1 ;  /* 0x000000024f507211 */ /* 0x040fe200078408ff */
[----:B------:R-:W0:Y:S02]  /*3c5e0*/  LDCU UR9, c[0x0][0x39c] ;  /* 0x00007380ff0977ac */ /* 0x000e240008000800 */
[----:B------:R1:W-:Y:S01]  /*3c5f0*/  STL [R1+0x13a8], R70 ;  /* 0x0013a84601007387 */ /* 0x0003e20000100800 */
[----:B------:R-:W-:Y:S01]  /*3c600*/  LEA.HI.X.SX32 R81, R79, R0, 0x1, P2 ;  /* 0x000000004f517211 */ /* 0x000fe200010f0eff */
[----:B------:R-:W-:Y:S01]  /*3c610*/  VIADD R79, R88, UR5 ;  /* 0x00000005584f7c36 */ /* 0x000fe20008000000 */
[C---:B------:R-:W-:Y:S01]  /*3c620*/  LEA R86, P2, R78.reuse, R2, 0x1 ;  /* 0x000000024e567211 */ /* 0x040fe200078408ff */
[----:B------:R0:W-:Y:S03]  /*3c630*/  STL [R1+0x13a0], R71 ;  /* 0x0013a04701007387 */ /* 0x0001e60000100800 */
[----:B------:R-:W-:Y:S01]  /*3c640*/  LEA.HI.X.SX32 R87, R78, R0, 0x1, P2 ;  /* 0x000000004e577211 */ /* 0x000fe200010f0eff */
[----:B------:R-:W-:Y:S01]  /*3c650*/  STL [R1+0x13b4], R72 ;  /* 0x0013b44801007387 */ /* 0x000fe20000100800 */
[----:B--2---:R-:W-:Y:S01]  /*3c660*/  LEA R68, P2, R89, R2, 0x1 ;  /* 0x0000000259447211 */ /* 0x004fe200078408ff */
[----:B------:R-:W-:-:S02]  /*3c670*/  VIADD R78, R79, UR5 ;  /* 0x000000054f4e7c36 */ /* 0x000fc40008000000 */
[----:B------:R-:W-:Y:S01]  /*3c680*/  STL [R1+0x13ac], R73 ;  /* 0x0013ac4901007387 */ /* 0x000fe20000100800 */
[----:B-1----:R-:W-:Y:S01]  /*3c690*/  LEA.HI.X.SX32 R69, R89, R0, 0x1, P2 ;  /* 0x0000000059457211 */ /* 0x002fe200010f0eff */
[----:B------:R-:W-:Y:S01]  /*3c6a0*/  VIADD R85, R78, UR5 ;  /* 0x000000054e557c36 */ /* 0x000fe20008000000 */
[C---:B------:R-:W-:Y:S01]  /*3c6b0*/  LEA R70, P2, R84.reuse, R2, 0x1 ;  /* 0x0000000254467211 */ /* 0x040fe200078408ff */
[----:B------:R-:W-:Y:S02]  /*3c6c0*/  STL [R1+0x13c0], R74 ;  /* 0x0013c04a01007387 */ /* 0x000fe40000100800 */
[----:B------:R-:W-:Y:S01]  /*3c6d0*/  VIADD R3, R85, UR5 ;  /* 0x0000000555037c36 */ /* 0x000fe20008000000 */
[----:B0-----:R-:W-:Y:S01]  /*3c6e0*/  LEA.HI.X.SX32 R71, R84, R0, 0x1, P2 ;  /* 0x0000000054477211 */ /* 0x001fe200010f0eff */
[----:B------:R-:W-:Y:S02]  /*3c6f0*/  STL [R1+0x13b8], R75 ;  /* 0x0013b84b01007387 */ /* 0x000fe40000100800 */
[----:B------:R-:W-:-:S02]  /*3c700*/  VIADD R84, R3, UR5 ;  /* 0x0000000503547c36 */ /* 0x000fc40008000000 */
        /* <DEDUP_REMOVED lines=17> */
[----:B------:R0:W-:Y:S04]  /*3c820*/  STL.64 [R1+0x160], R68 ;  /* 0x0001604401007387 */ /* 0x0001e80000100a00 */
[----:B------:R-:W-:Y:S04]  /*3c830*/  STL.64 [R1+0x158], R92 ;  /* 0x0001585c01007387 */ /* 0x000fe80000100a00 */
[----:B------:R1:W-:Y:S01]  /*3c840*/  STL.64 [R1+0x150], R70 ;  /* 0x0001504601007387 */ /* 0x0003e20000100a00 */
[----:B0-----:R-:W-:-:S03]  /*3c850*/  LEA R68, P3, R88, R2, 0x1 ;  /* 0x0000000258447211 */ /* 0x001fc600078608ff */
[----:B------:R-:W2:Y:S01]  /*3c860*/  LDL.LU R74, [R1+0xf90] ;  /* 0x000f9000014a7983 */ /* 0x000ea20000300800 */
[----:B------:R-:W-:Y:S02]  /*3c870*/  LEA.HI.X.SX32 R69, R88, R0, 0x1, P3 ;  /* 0x0000000058457211 */ /* 0x000fe400018f0eff */
[----:B-1----:R-:W-:-:S03]  /*3c880*/  LEA R70, P2, R79, R2, 0x1 ;  /* 0x000000024f467211 */ /* 0x002fc600078408ff */
[----:B------:R0:W-:Y:S04]  /*3c890*/  STL.64 [R1+0x148], R68 ;  /* 0x0001484401007387 */ /* 0x0001e80000100a00 */
[----:B0-----:R-:W3:Y:S04]  /*3c8a0*/  LDL.LU R69, [R1+0xf8c] ;  /* 0x000f8c0001457983 */ /* 0x001ee80000300800 */
[----:B------:R-:W4:Y:S01]  /*3c8b0*/  LDL.LU R68, [R1+0xf80] ;  /* 0x000f800001447983 */ /* 0x000f220000300800 */
[----:B------:R-:W-:Y:S02]  /*3c8c0*/  LEA.HI.X.SX32 R71, R79, R0, 0x1, P2 ;  /* 0x000000004f477211 */ /* 0x000fe400010f0eff */
[----:B------:R-:W-:-:S03]  /*3c8d0*/  LEA R72, P3, R78, R2, 0x1 ;  /* 0x000000024e487211 */ /* 0x000fc600078608ff */
[----:B------:R0:W-:Y:S01]  /*3c8e0*/  STL.64 [R1+0x140], R70 ;  /* 0x0001404601007387 */ /* 0x0001e20000100a00 */
[----:B------:R-:W-:-:S05]  /*3c8f0*/  LEA.HI.X.SX32 R73, R78, R0, 0x1, P3 ;  /* 0x000000004e497211 */ /* 0x000fca00018f0eff */
[----:B------:R1:W-:Y:S01]  /*3c900*/  STL.64 [R1+0x138], R72 ;  /* 0x0001384801007387 */ /* 0x0003e20000100a00 */
[----:B0-----:R-:W-:-:S04]  /*3c910*/  LEA R70, P2, R85, R2, 0x1 ;  /* 0x0000000255467211 */ /* 0x001fc800078408ff */
[----:B------:R-:W-:Y:S02]  /*3c920*/  LEA.HI.X.SX32 R71, R85, R0, 0x1, P2 ;  /* 0x0000000055477211 */ /* 0x000fe400010f0eff */
[C---:B-1----:R-:W-:Y:S01]  /*3c930*/  LEA R72, P3, R3.reuse, R2, 0x1 ;  /* 0x0000000203487211 */ /* 0x042fe200078608ff */
[----:B------:R-:W-:Y:S02]  /*3c940*/  VIADD R79, R84, UR5 ;  /* 0x00000005544f7c36 */ /* 0x000fe40008000000 */
[----:B------:R0:W-:Y:S01]  /*3c950*/  STL.64 [R1+0x130], R70 ;  /* 0x0001304601007387 */ /* 0x0001e20000100a00 */
[----:B------:R-:W-:Y:S01]  /*3c960*/  LEA.HI.X.SX32 R73, R3, R0, 0x1, P3 ;  /* 0x0000000003497211 */ /* 0x000fe200018f0eff */
[----:B------:R-:W-:-:S04]  /*3c970*/  VIADD R78, R79, UR5 ;  /* 0x000000054f4e7c36 */ /* 0x000fc80008000000 */
        /* <DEDUP_REMOVED lines=11> */
[----:B-1----:R-:W-:-:S03]  /*3ca30*/  LEA R72, P3, R3, R2, 0x1 ;  /* 0x0000000203487211 */ /* 0x002fc600078608ff */
[----:B------:R0:W-:Y:S01]  /*3ca40*/  STL.64 [R1+0x110], R70 ;  /* 0x0001104601007387 */ /* 0x0001e20000100a00 */
[----:B------:R-:W-:-:S03]  /*3ca50*/  LEA.HI.X.SX32 R73, R3, R0, 0x1, P3 ;  /* 0x0000000003497211 */ /* 0x000fc600018f0eff */
[----:B------:R-:W-:Y:S01]  /*3ca60*/  STL [R1+0x1400], R2 ;  /* 0x0014000201007387 */ /* 0x000fe20000100800 */
[----:B------:R-:W-:Y:S02]  /*3ca70*/  F2FP.F16.F32.PACK_AB R66, R67, R66 ;  /* 0x000000424342723e */ /* 0x000fe400000000ff */
[C---:B0-----:R-:W-:Y:S01]  /*3ca80*/  LEA R70, P4, R84.reuse, R2, 0x1 ;  /* 0x0000000254467211 */ /* 0x041fe200078808ff */
[----:B------:R0:W-:Y:S03]  /*3ca90*/  STL [R1+0x1404], R3 ;  /* 0x0014040301007387 */ /* 0x0001e60000100800 */
[----:B------:R-:W-:Y:S01]  /*3caa0*/  LEA.HI.X.SX32 R71, R84, R0, 0x1, P4 ;  /* 0x0000000054477211 */ /* 0x000fe200020f0eff */
[----:B------:R-:W-:Y:S01]  /*3cab0*/  STL.64 [R1+0x108], R72 ;  /* 0x0001084801007387 */ /* 0x000fe20000100a00 */
[----:B------:R-:W-:Y:S02]  /*3cac0*/  F2FP.F16.F32.PACK_AB R64, R65, R64 ;  /* 0x000000404140723e */ /* 0x000fe400000000ff */
[----:B------:R-:W-:Y:S01]  /*3cad0*/  F2FP.F16.F32.PACK_AB R62, R63, R62 ;  /* 0x0000003e3f3e723e */ /* 0x000fe200000000ff */
[----:B------:R-:W-:Y:S01]  /*3cae0*/  STL [R1+0x140c], R84 ;  /* 0x00140c5401007387 */ /* 0x000fe20000100800 */
[----:B------:R-:W-:-:S03]  /*3caf0*/  F2FP.F16.F32.PACK_AB R60, R61, R60 ;  /* 0x0000003c3d3c723e */ /* 0x000fc600000000ff */
[----:B------:R1:W-:Y:S01]  /*3cb00*/  STL [R1+0x1408], R0 ;  /* 0x0014080001007387 */ /* 0x0003e20000100800 */
[----:B------:R-:W-:-:S03]  /*3cb10*/  F2FP.F16.F32.PACK_AB R58, R59, R58 ;  /* 0x0000003a3b3a723e */ /* 0x000fc600000000ff */
[----:B------:R-:W-:Y:S01]  /*3cb20*/  STL.64 [R1+0x100], R70 ;  /* 0x0001004601007387 */ /* 0x000fe20000100a00 */
[----:B------:R-:W-:-:S03]  /*3cb30*/  F2FP.F16.F32.PACK_AB R56, R57, R56 ;  /* 0x000000383938723e */ /* 0x000fc600000000ff */
[----:B------:R-:W-:Y:S01]  /*3cb40*/  STL [R1+0x1410], R67 ;  /* 0x0014104301007387 */ /* 0x000fe20000100800 */
[----:B0-----:R-:W-:-:S03]  /*3cb50*/  F2FP.F16.F32.PACK_AB R3, R55, R54 ;  /* 0x000000363703723e */ /* 0x001fc600000000ff */
[----:B------:R-:W-:Y:S01]  /*3cb60*/  STL [R1+0x1d4], R66 ;  /* 0x0001d44201007387 */ /* 0x000fe20000100800 */
[----:B------:R-:W-:-:S03]  /*3cb70*/  F2FP.F16.F32.PACK_AB R2, R53, R52 ;  /* 0x000000343502723e */ /* 0x000fc600000000ff */
[----:B------:R-:W-:Y:S01]  /*3cb80*/  STL [R1+0x1d0], R64 ;  /* 0x0001d04001007387 */ /* 0x000fe20000100800 */
[----:B-1----:R-:W-:-:S03]  /*3cb90*/  F2FP.F16.F32.PACK_AB R0, R51, R50 ;  /* 0x000000323300723e */ /* 0x002fc600000000ff */
[----:B------:R-:W-:Y:S04]  /*3cba0*/  STL [R1+0x1cc], R62 ;  /* 0x0001cc3e01007387 */ /* 0x000fe80000100800 */
[----:B------:R-:W-:Y:S04]  /*3cbb0*/  STL [R1+0x1c8], R60 ;  /* 0x0001c83c01007387 */ /* 0x000fe80000100800 */
[----:B------:R-:W-:Y:S04]  /*3cbc0*/  STL [R1+0x1c4], R58 ;  /* 0x0001c43a01007387 */ /* 0x000fe80000100800 */
[----:B------:R-:W-:Y:S04]  /*3cbd0*/  STL [R1+0x1c0], R56 ;  /* 0x0001c03801007387 */ /* 0x000fe80000100800 */
[----:B------:R-:W-:Y:S04]  /*3cbe0*/  STL [R1+0x1bc], R3 ;  /* 0x0001bc0301007387 */ /* 0x000fe80000100800 */
[----:B------:R-:W-:Y:S04]  /*3cbf0*/  STL.64 [R1+0x14e0], R48 ;  /* 0x0014e03001007387 */ /* 0x000fe80000100a00 */
[----:B------:R-:W-:Y:S04]  /*3cc00*/  STL [R1+0x1b8], R2 ;  /* 0x0001b80201007387 */ /* 0x000fe80000100800 */
[----:B------:R-:W-:Y:S04]  /*3cc10*/  STL.64 [R1+0x14d8], R46 ;  /* 0x0014d82e01007387 */ /* 0x000fe80000100a00 */
[----:B------:R-:W-:Y:S04]  /*3cc20*/  STL [R1+0x1b4], R0 ;  /* 0x0001b40001007387 */ /* 0x000fe80000100800 */
[----:B------:R-:W-:Y:S04]  /*3cc30*/  STL.64 [R1+0x14d0], R44 ;  /* 0x0014d02c01007387 */ /* 0x000fe80000100a00 */
        /* <DEDUP_REMOVED lines=15> */
[----:B------:R0:W-:Y:S04]  /*3cd30*/  STL.64 [R1+0x1450], R12 ;  /* 0x0014500c01007387 */ /* 0x0001e80000100a00 */
[----:B------:R-:W-:Y:S04]  /*3cd40*/  STL.64 [R1+0x1448], R10 ;  /* 0x0014480a01007387 */ /* 0x000fe80000100a00 */
[----:B------:R-:W-:Y:S04]  /*3cd50*/  STL.64 [R1+0x1440], R8 ;  /* 0x0014400801007387 */ /* 0x000fe80000100a00 */
[----:B------:R-:W-:Y:S04]  /*3cd60*/  STL.64 [R1+0x1438], R6 ;  /* 0x0014380601007387 */ /* 0x000fe80000100a00 */
[----:B------:R-:W-:Y:S01]  /*3cd70*/  STL.64 [R1+0x1430], R4 ;  /* 0x0014300401007387 */ /* 0x000fe20000100a00 */
[----:B--2---:R-:W-:-:S02]  /*3cd80*/  ISETP.LT.AND P2, PT, R74, UR16, !P1 ;  /* 0x000000104a007c0c */ /* 0x004fc4000cf41270 */
[----:B---3--:R-:W-:Y:S02]  /*3cd90*/  ISETP.LT.AND P3, PT, R69, UR17, !P1 ;  /* 0x0000001145007c0c */ /* 0x008fe4000cf61270 */
[----:B----4-:R-:W-:Y:S02]  /*3cda0*/  ISETP.LT.AND P4, PT, R68, UR14, !P1 ;  /* 0x0000000e44007c0c */ /* 0x010fe4000cf81270 */
[----:B0-----:R-:W0:Y:S02]  /*3cdb0*/  LDTM.x64 R12, tmem[UR10+0x40] ;  /* 0x0000400a000c79ee */ /* 0x001e240008340000 */
[----:B0-----:R-:W-:Y:S04]  /*3cdc0*/  STL.64 [R1], R12 ;  /* 0x0000000c01007387 */ /* 0x001fe80000100a00 */
        /* <DEDUP_REMOVED lines=30> */
[----:B------:R2:W-:Y:S04]  /*3cfb0*/  STL.64 [R1+0xf8], R74 ;  /* 0x0000f84a01007387 */ /* 0x0005e80000100a00 */
[----:B0-----:R-:W3:Y:S04]  /*3cfc0*/  LDL.LU.64 R48, [R1+0x14e0] ;  /* 0x0014e00001307983 */ /* 0x001ee80000300a00 */
[----:B------:R-:W4:Y:S04]  /*3cfd0*/  LDL.LU.64 R46, [R1+0x14d8] ;  /* 0x0014d800012e7983 */ /* 0x000f280000300a00 */
[----:B------:R-:W5:Y:S04]  /*3cfe0*/  LDL.LU.64 R44, [R1+0x14d0] ;  /* 0x0014d000012c7983 */ /* 0x000f680000300a00 */
        /* <DEDUP_REMOVED lines=20> */
[----:B------:R-:W5:Y:S04]  /*3d130*/  LDL.LU R84, [R1+0xa4] ;  /* 0x0000a40001547983 */ /* 0x000f680000300800 */
[----:B------:R-:W5:Y:S04]  /*3d140*/  LDL.LU R0, [R1+0xa0] ;  /* 0x0000a00001007983 */ /* 0x000f680000300800 */
[----:B------:R-:W5:Y:S04]  /*3d150*/  LDL.LU R3, [R1+0x9c] ;  /* 0x00009c0001037983 */ /* 0x000f680000300800 */
[----:B------:R-:W5:Y:S04]  /*3d160*/  LDL.LU R2, [R1+0x98] ;  /* 0x0000980001027983 */ /* 0x000f680000300800 */
[----:B------:R-:W5:Y:S04]  /*3d170*/  LDL.LU R89, [R1+0x94] ;  /* 0x0000940001597983 */ /* 0x000f680000300800 */
[----:B------:R-:W5:Y:S04]  /*3d180*/  LDL.LU R90, [R1+0x90] ;  /* 0x00009000015a7983 */ /* 0x000f680000300800 */
[----:B------:R-:W5:Y:S04]  /*3d190*/  LDL.LU R91, [R1+0x8c] ;  /* 0x00008c00015b7983 */ /* 0x000f680000300800 */
[----:B------:R-:W5:Y:S04]  /*3d1a0*/  LDL.LU R86, [R1+0x88] ;  /* 0x0000880001567983 */ /* 0x000f680000300800 */
[----:B-1----:R-:W5:Y:S04]  /*3d1b0*/  LDL.LU R69, [R1+0x84] ;  /* 0x0000840001457983 */ /* 0x002f680000300800 */
[----:B------:R-:W5:Y:S04]  /*3d1c0*/  LDL.LU R66, [R1+0x80] ;  /* 0x0000800001427983 */ /* 0x000f680000300800 */
[----:B------:R-:W5:Y:S04]  /*3d1d0*/  LDL.LU R65, [R1+0x7c] ;  /* 0x00007c0001417983 */ /* 0x000f680000300800 */
[----:B------:R-:W5:Y:S04]  /*3d1e0*/  LDL.LU R64, [R1+0x78] ;  /* 0x0000780001407983 */ /* 0x000f680000300800 */
[----:B------:R-:W5:Y:S04]  /*3d1f0*/  LDL.LU R63, [R1+0x74] ;  /* 0x00007400013f7983 */ /* 0x000f680000300800 */
[----:B------:R-:W5:Y:S04]  /*3d200*/  LDL.LU R62, [R1+0x70] ;  /* 0x00007000013e7983 */ /* 0x000f680000300800 */
[----:B------:R-:W5:Y:S04]  /*3d210*/  LDL.LU R61, [R1+0x6c] ;  /* 0x00006c00013d7983 */ /* 0x000f680000300800 */
[----:B------:R-:W5:Y:S04]  /*3d220*/  LDL.LU R60, [R1+0x68] ;  /* 0x00006800013c7983 */ /* 0x000f680000300800 */
[----:B------:R-:W5:Y:S01]  /*3d230*/  LDL.LU R59, [R1+0x64] ;  /* 0x00006400013b7983 */ /* 0x000f620000300800 */
[----:B------:R-:W-:-:S03]  /*3d240*/  IMAD.MOV.U32 R67, RZ, RZ, R54 ;  /* 0x000000ffff437224 */ /* 0x000fc600078e0036 */
        /* <DEDUP_REMOVED lines=24> */
[----:B------:R-:W2:Y:S01]  /*3d3d0*/  LDL.LU R92, [R1] ;  /* 0x00000000015c7983 */ /* 0x000ea20000300800 */
[----:B---3--:R-:W-:-:S02]  /*3d3e0*/  F2FP.F16.F32.PACK_AB R48, R49, R48 ;  /* 0x000000303130723e */ /* 0x008fc400000000ff */
[----:B----4-:R-:W-:-:S03]  /*3d3f0*/  F2FP.F16.F32.PACK_AB R47, R47, R46 ;  /* 0x0000002e2f2f723e */ /* 0x010fc600000000ff */
[----:B------:R-:W-:Y:S01]  /*3d400*/  STL [R1+0x1b0], R48 ;  /* 0x0001b03001007387 */ /* 0x000fe20000100800 */
[----:B-----5:R-:W-:-:S03]  /*3d410*/  F2FP.F16.F32.PACK_AB R46, R45, R44 ;  /* 0x0000002c2d2e723e */ /* 0x020fc600000000ff */
[----:B------:R-:W3:Y:S04]  /*3d420*/  LDL.LU R44, [R1+0xc0] ;  /* 0x0000c000012c7983 */ /* 0x000ee80000300800 */
[----:B------:R-:W-:Y:S01]  /*3d430*/  STL [R1+0x1ac], R47 ;  /* 0x0001ac2f01007387 */ /* 0x000fe20000100800 */
[----:B------:R-:W-:-:S03]  /*3d440*/  F2FP.F16.F32.PACK_AB R43, R43, R42 ;  /* 0x0000002a2b2b723e */ /* 0x000fc600000000ff */
[----:B------:R-:W4:Y:S04]  /*3d450*/  LDL.LU R45, [R1+0xbc] ;  /* 0x0000bc00012d7983 */ /* 0x000f280000300800 */
[----:B------:R0:W-:Y:S01]  /*3d460*/  STL [R1+0x1a8], R46 ;  /* 0x0001a82e01007387 */ /* 0x0001e20000100800 */
[----:B------:R-:W-:Y:S02]  /*3d470*/  F2FP.F16.F32.PACK_AB R41, R41, R40 ;  /* 0x000000282929723e */ /* 0x000fe400000000ff */
[----:B------:R-:W-:Y:S01]  /*3d480*/  F2FP.F16.F32.PACK_AB R39, R39, R38 ;  /* 0x000000262727723e */ /* 0x000fe200000000ff */
[----:B0-----:R-:W4:Y:S04]  /*3d490*/  LDL.LU R46, [R1+0xb8] ;  /* 0x0000b800012e7983 */ /* 0x001f280000300800 */
[----:B------:R-:W5:Y:S04]  /*3d4a0*/  LDL.LU R47, [R1+0xb4] ;  /* 0x0000b400012f7983 */ /* 0x000f680000300800 */
[----:B------:R-:W5:Y:S04]  /*3d4b0*/  LDL.LU R48, [R1+0xb0] ;  /* 0x0000b00001307983 */ /* 0x000f680000300800 */
[----:B------:R-:W2:Y:S04]  /*3d4c0*/  LDL.LU R49, [R1+0xac] ;  /* 0x0000ac0001317983 */ /* 0x000ea80000300800 */
[----:B------:R-:W2:Y:S04]  /*3d4d0*/  LDL.LU R42, [R1+0xc8] ;  /* 0x0000c800012a7983 */ /* 0x000ea80000300800 */
[----:B------:R0:W-:Y:S01]  /*3d4e0*/  STL [R1+0x1a4], R43 ;  /* 0x0001a42b01007387 */ /* 0x0001e20000100800 */
[----:B------:R-:W-:-:S02]  /*3d4f0*/  F2FP.F16.F32.PACK_AB R37, R37, R36 ;  /* 0x000000242525723e */ /* 0x000fc400000000ff */
[----:B------:R-:W-:Y:S01]  /*3d500*/  F2FP.F16.F32.PACK_AB R35, R35, R34 ;  /* 0x000000222323723e */ /* 0x000fe200000000ff */
[----:B0-----:R-:W3:Y:S04]  /*3d510*/  LDL.LU R43, [R1+0xc4] ;  /* 0x0000c400012b7983 */ /* 0x001ee80000300800 */
[----:B------:R-:W2:Y:S04]  /*3d520*/  LDL.LU R40, [R1+0xd0] ;  /* 0x0000d00001287983 */ /* 0x000ea80000300800 */
[----:B------:R0:W-:Y:S01]  /*3d530*/  STL [R1+0x1a0], R41 ;  /* 0x0001a02901007387 */ /* 0x0001e20000100800 */
[----:B------:R-:W-:-:S02]  /*3d540*/  F2FP.F16.F32.PACK_AB R33, R33, R32 ;  /* 0x000000202121723e */ /* 0x000fc400000000ff */
[----:B------:R-:W-:Y:S01]  /*3d550*/  F2FP.F16.F32.PACK_AB R31, R31, R30 ;  /* 0x0000001e1f1f723e */ /* 0x000fe200000000ff */
[----:B0-----:R-:W2:Y:S04]  /*3d560*/  LDL.LU R41, [R1+0xcc] ;  /* 0x0000cc0001297983 */ /* 0x001ea80000300800 */
[----:B------:R-:W2:Y:S04]  /*3d570*/  LDL.LU R38, [R1+0xd8] ;  /* 0x0000d80001267983 */ /* 0x000ea80000300800 */
[----:B------:R0:W-:Y:S01]  /*3d580*/  STL [R1+0x19c], R39 ;  /* 0x00019c2701007387 */ /* 0x0001e20000100800 */
[----:B------:R-:W-:-:S03]  /*3d590*/  F2FP.F16.F32.PACK_AB R29, R29, R28 ;  /* 0x0000001c1d1d723e */ /* 0x000fc600000000ff */
[----:B0-----:R-:W2:Y:S04]  /*3d5a0*/  LDL.LU R39, [R1+0xd4] ;  /* 0x0000d40001277983 */ /* 0x001ea80000300800 */
[----:B------:R-:W2:Y:S04]  /*3d5b0*/  LDL.LU R36, [R1+0xe0] ;  /* 0x0000e00001247983 */ /* 0x000ea80000300800 */
[----:B------:R0:W-:Y:S01]  /*3d5c0*/  STL [R1+0x198], R37 ;  /* 0x0001982501007387 */ /* 0x0001e20000100800 */
[----:B------:R-:W-:-:S03]  /*3d5d0*/  F2FP.F16.F32.PACK_AB R25, R27, R26 ;  /* 0x0000001a1b19723e */ /* 0x000fc600000000ff */
[----:B0-----:R-:W2:Y:S04]  /*3d5e0*/  LDL.LU R37, [R1+0xdc] ;  /* 0x0000dc0001257983 */ /* 0x001ea80000300800 */
[----:B------:R-:W2:Y:S04]  /*3d5f0*/  LDL.LU R34, [R1+0xe8] ;  /* 0x0000e80001227983 */ /* 0x000ea80000300800 */
[----:B------:R0:W-:Y:S04]  /*3d600*/  STL [R1+0x194], R35 ;  /* 0x0001942301007387 */ /* 0x0001e80000100800 */
[----:B0-----:R-:W2:Y:S04]  /*3d610*/  LDL.LU R35, [R1+0xe4] ;  /* 0x0000e40001237983 */ /* 0x001ea80000300800 */
[----:B------:R-:W2:Y:S04]  /*3d620*/  LDL.LU R32, [R1+0xf0] ;  /* 0x0000f00001207983 */ /* 0x000ea80000300800 */
[----:B------:R0:W-:Y:S04]  /*3d630*/  STL [R1+0x190], R33 ;  /* 0x0001902101007387 */ /* 0x0001e80000100800 */
[----:B0-----:R-:W2:Y:S04]  /*3d640*/  LDL.LU R33, [R1+0xec] ;  /* 0x0000ec0001217983 */ /* 0x001ea80000300800 */
[----:B------:R-:W2:Y:S04]  /*3d650*/  LDL.LU R30, [R1+0xf8] ;  /* 0x0000f800011e7983 */ /* 0x000ea80000300800 */
[----:B------:R0:W-:Y:S04]  /*3d660*/  STL [R1+0x18c], R31 ;  /* 0x00018c1f01007387 */ /* 0x0001e80000100800 */
[----:B0-----:R-:W2:Y:S04]  /*3d670*/  LDL.LU R31, [R1+0xf4] ;  /* 0x0000f400011f7983 */ /* 0x001ea80000300800 */
[----:B------:R0:W-:Y:S04]  /*3d680*/  STL [R1+0x188], R29 ;  /* 0x0001881d01007387 */ /* 0x0001e80000100800 */
[----:B0-----:R-:W2:Y:S04]  /*3d690*/  LDL.LU R29, [R1+0xfc] ;  /* 0x0000fc00011d7983 */ /* 0x001ea80000300800 */
[----:B------:R0:W-:Y:S04]  /*3d6a0*/  STL [R1+0x184], R25 ;  /* 0x0001841901007387 */ /* 0x0001e80000100800 */
[----:B0-----:R-:W2:Y:S02]  /*3d6b0*/  LDL.LU R25, [R1+0x1428] ;  /* 0x0014280001197983 */ /* 0x001ea40000300800 */
[----:B--2---:R-:W-:-:S05]  /*3d6c0*/  F2FP.F16.F32.PACK_AB R23, R25, R24 ;  /* 0x000000181917723e */ /* 0x004fca00000000ff */
        /* <DEDUP_REMOVED lines=13> */
[----:B0-----:R-:W2:Y:S01]  /*3d7a0*/  LDL.LU R15, [R1+0x1414] ;  /* 0x00141400010f7983 */ /* 0x001ea20000300800 */
[----:B------:R-:W-:Y:S02]  /*3d7b0*/  F2FP.F16.F32.PACK_AB R27, R13, R12 ;  /* 0x0000000c0d1b723e */ /* 0x000fe400000000ff */
[----:B------:R-:W-:Y:S02]  /*3d7c0*/  F2FP.F16.F32.PACK_AB R26, R29, R30 ;  /* 0x0000001e1d1a723e */ /* 0x000fe400000000ff */
[----:B------:R-:W-:Y:S02]  /*3d7d0*/  F2FP.F16.F32.PACK_AB R25, R31, R32 ;  /* 0x000000201f19723e */ /* 0x000fe400000000ff */
[----:B------:R-:W-:-:S02]  /*3d7e0*/  F2FP.F16.F32.PACK_AB R24, R33, R34 ;  /* 0x000000222118723e */ /* 0x000fc400000000ff */
[----:B------:R-:W-:Y:S02]  /*3d7f0*/  F2FP.F16.F32.PACK_AB R23, R35, R36 ;  /* 0x000000242317723e */ /* 0x000fe400000000ff */
[----:B------:R-:W-:Y:S02]  /*3d800*/  F2FP.F16.F32.PACK_AB R22, R37, R38 ;  /* 0x000000262516723e */ /* 0x000fe400000000ff */
[----:B------:R-:W-:Y:S02]  /*3d810*/  F2FP.F16.F32.PACK_AB R21, R39, R40 ;  /* 0x000000282715723e */ /* 0x000fe400000000ff */
[----:B------:R-:W-:Y:S02]  /*3d820*/  F2FP.F16.F32.PACK_AB R20, R41, R42 ;  /* 0x0000002a2914723e */ /* 0x000fe400000000ff */
[----:B---3--:R-:W-:Y:S02]  /*3d830*/  F2FP.F16.F32.PACK_AB R19, R43, R44 ;  /* 0x0000002c2b13723e */ /* 0x008fe400000000ff */
[----:B----4-:R-:W-:-:S02]  /*3d840*/  F2FP.F16.F32.PACK_AB R18, R45, R46 ;  /* 0x0000002e2d12723e */ /* 0x010fc400000000ff */
[----:B-----5:R-:W-:Y:S02]  /*3d850*/  F2FP.F16.F32.PACK_AB R17, R47, R48 ;  /* 0x000000302f11723e */ /* 0x020fe400000000ff */
[----:B------:R-:W-:Y:S02]  /*3d860*/  F2FP.F16.F32.PACK_AB R16, R49, R67 ;  /* 0x000000433110723e */ /* 0x000fe400000000ff */
[----:B------:R-:W-:Y:S02]  /*3d870*/  F2FP.F16.F32.PACK_AB R13, R89, R90 ;  /* 0x0000005a590d723e */ /* 0x000fe400000000ff */
[----:B------:R-:W-:Y:S02]  /*3d880*/  F2FP.F16.F32.PACK_AB R12, R91, R86 ;  /* 0x000000565b0c723e */ /* 0x000fe400000000ff */
[----:B------:R-:W-:Y:S02]  /*3d890*/  F2FP.F16.F32.PACK_AB R88, R11, R10 ;  /* 0x0000000a0b58723e */ /* 0x000fe400000000ff */
[----:B------:R-:W-:-:S02]  /*3d8a0*/  F2FP.F16.F32.PACK_AB R11, R69, R66 ;  /* 0x00000042450b723e */ /* 0x000fc400000000ff */
[----:B--2---:R-:W-:-:S05]  /*3d8b0*/  F2FP.F16.F32.PACK_AB R28, R15, R14 ;  /* 0x0000000e0f1c723e */ /* 0x004fca00000000ff */
        /* <DEDUP_REMOVED lines=9> */
[----:B------:R-:W-:-:S03]  /*3d950*/  F2FP.F16.F32.PACK_AB R15, R84, R0 ;  /* 0x00000000540f723e */ /* 0x000fc600000000ff */
[----:B------:R-:W-:Y:S04]  /*3d960*/  STL [R1+0xc0], R19 ;  /* 0x0000c01301007387 */ /* 0x000fe80000100800 */
[----:B------:R-:W-:Y:S04]  /*3d970*/  STL [R1+0xbc], R18 ;  /* 0x0000bc1201007387 */ /* 0x000fe80000100800 */
[----:B------:R0:W2:Y:S01]  /*3d980*/  LDL.LU R67, [R1+0x1410] ;  /* 0x0014100001437983 */ /* 0x0000a20000300800 */
[----:B------:R-:W-:-:S03]  /*3d990*/  F2FP.F16.F32.PACK_AB R14, R3, R2 ;  /* 0x00000002030e723e */ /* 0x000fc600000000ff */
[----:B------:R-:W-:Y:S04]  /*3d9a0*/  STL [R1+0xb8], R17 ;  /* 0x0000b81101007387 */ /* 0x000fe80000100800 */
[----:B------:R-:W3:Y:S04]  /*3d9b0*/  LDL.LU R84, [R1+0x140c] ;  /* 0x00140c0001547983 */ /* 0x000ee80000300800 */
[----:B------:R-:W-:Y:S04]  /*3d9c0*/  STL [R1+0xb0], R16 ;  /* 0x0000b01001007387 */ /* 0x000fe80000100800 */
[----:B------:R-:W4:Y:S04]  /*3d9d0*/  LDL.LU R0, [R1+0x1408] ;  /* 0x0014080001007983 */ /* 0x000f280000300800 */
[----:B------:R0:W5:Y:S04]  /*3d9e0*/  LDL.LU R3, [R1+0x1404] ;  /* 0x0014040001037983 */ /* 0x0001680000300800 */
[----:B------:R-:W-:Y:S04]  /*3d9f0*/  STL [R1+0xa8], R15 ;  /* 0x0000a80f01007387 */ /* 0x000fe80000100800 */
[----:B------:R-:W3:Y:S04]  /*3da00*/  LDL.LU R2, [R1+0x1400] ;  /* 0x0014000001027983 */ /* 0x000ee80000300800 */
[----:B------:R0:W3:Y:S04]  /*3da10*/  LDL.LU R89, [R1+0x13fc] ;  /* 0x0013fc0001597983 */ /* 0x0000e80000300800 */
[----:B------:R-:W-:Y:S04]  /*3da20*/  STL [R1+0xa0], R14 ;  /* 0x0000a00e01007387 */ /* 0x000fe80000100800 */
[----:B------:R-:W3:Y:S04]  /*3da30*/  LDL.LU R90, [R1+0x13f8] ;  /* 0x0013f800015a7983 */ /* 0x000ee80000300800 */
[----:B------:R-:W3:Y:S04]  /*3da40*/  LDL.LU R91, [R1+0x13f4] ;  /* 0x0013f400015b7983 */ /* 0x000ee80000300800 */
[----:B------:R-:W-:Y:S04]  /*3da50*/  STL [R1+0x98], R13 ;  /* 0x0000980d01007387 */ /* 0x000fe80000100800 */
[----:B------:R-:W3:Y:S04]  /*3da60*/  LDL.LU R86, [R1+0x13f0] ;  /* 0x0013f00001567983 */ /* 0x000ee80000300800 */
[----:B------:R0:W3:Y:S01]  /*3da70*/  LDL.LU R69, [R1+0x13ec] ;  /* 0x0013ec0001457983 */ /* 0x0000e20000300800 */
[----:B------:R-:W-:-:S02]  /*3da80*/  F2FP.F16.F32.PACK_AB R85, R9, R8 ;  /* 0x000000080955723e */ /* 0x000fc400000000ff */
[----:B------:R-:W-:Y:S02]  /*3da90*/  F2FP.F16.F32.PACK_AB R10, R65, R64 ;  /* 0x00000040410a723e */ /* 0x000fe400000000ff */
[----:B------:R-:W-:Y:S01]  /*3daa0*/  F2FP.F16.F32.PACK_AB R9, R63, R62 ;  /* 0x0000003e3f09723e */ /* 0x000fe200000000ff */
[----:B------:R-:W-:Y:S01]  /*3dab0*/  STL [R1+0x90], R12 ;  /* 0x0000900c01007387 */ /* 0x000fe20000100800 */
[----:B------:R-:W-:Y:S02]  /*3dac0*/  F2FP.F16.F32.PACK_AB R79, R7, R6 ;  /* 0x00000006074f723e */ /* 0x000fe400000000ff */
[----:B------:R-:W-:Y:S01]  /*3dad0*/  F2FP.F16.F32.PACK_AB R8, R61, R60 ;  /* 0x0000003c3d08723e */ /* 0x000fe200000000ff */
[----:B------:R-:W-:Y:S01]  /*3dae0*/  STL [R1+0x88], R11 ;  /* 0x0000880b01007387 */ /* 0x000fe20000100800 */
[----:B------:R-:W-:Y:S02]  /*3daf0*/  F2FP.F16.F32.PACK_AB R7, R59, R58 ;  /* 0x0000003a3b07723e */ /* 0x000fe400000000ff */
[----:B------:R-:W-:Y:S01]  /*3db00*/  F2FP.F16.F32.PACK_AB R78, R5, R4 ;  /* 0x00000004054e723e */ /* 0x000fe200000000ff */
[----:B------:R-:W-:Y:S01]  /*3db10*/  STL [R1+0x80], R10 ;  /* 0x0000800a01007387 */ /* 0x000fe20000100800 */
[----:B------:R-:W-:-:S02]  /*3db20*/  F2FP.F16.F32.PACK_AB R6, R57, R56 ;  /* 0x000000383906723e */ /* 0x000fc400000000ff */
[----:B------:R-:W-:Y:S01]  /*3db30*/  F2FP.F16.F32.PACK_AB R5, R55, R54 ;  /* 0x000000363705723e */ /* 0x000fe200000000ff */
[----:B------:R-:W-:Y:S01]  /*3db40*/  STL [R1+0x78], R9 ;  /* 0x0000780901007387 */ /* 0x000fe20000100800 */
[----:B------:R-:W-:-:S03]  /*3db50*/  F2FP.F16.F32.PACK_AB R4, R53, R52 ;  /* 0x000000343504723e */ /* 0x000fc600000000ff */
[----:B------:R-:W-:Y:S04]  /*3db60*/  STL [R1+0x70], R8 ;  /* 0x0000700801007387 */ /* 0x000fe80000100800 */
[----:B------:R-:W-:Y:S04]  /*3db70*/  STL [R1+0x6c], R7 ;  /* 0x00006c0701007387 */ /* 0x000fe80000100800 */
[----:B------:R-:W-:Y:S04]  /*3db80*/  STL [R1+0x64], R6 ;  /* 0x0000640601007387 */ /* 0x000fe80000100800 */
[----:B------:R-:W-:Y:S01]  /*3db90*/  STL [R1+0x60], R5 ;  /* 0x0000600501007387 */ /* 0x000fe20000100800 */
[----:B--2---:R-:W-:-:S05]  /*3dba0*/  F2FP.F16.F32.PACK_AB R67, R51, R50 ;  /* 0x000000323343723e */ /* 0x004fca00000000ff */
[----:B------:R-:W-:Y:S04]  /*3dbb0*/  STL [R1+0x58], R67 ;  /* 0x0000584301007387 */ /* 0x000fe80000100800 */
[----:B------:R1:W-:Y:S02]  /*3dbc0*/  STL [R1+0x5c], R4 ;  /* 0x00005c0401007387 */ /* 0x0003e40000100800 */
[----:B-1----:R-:W1:Y:S01]  /*3dbd0*/  LDTM.x64 R4, tmem[UR10+0x80] ;  /* 0x0000800a000479ee */ /* 0x002e620008340000 */
[----:B---3--:R-:W-:Y:S02]  /*3dbe0*/  F2FP.F16.F32.PACK_AB R69, R87, R82 ;  /* 0x000000525745723e */ /* 0x008fe400000000ff */
[----:B------:R-:W2:Y:S04]  /*3dbf0*/  LDL.LU R87, [R1+0x13e8] ;  /* 0x0013e80001577983 */ /* 0x000ea80000300800 */
[----:B------:R-:W3:Y:S04]  /*3dc00*/  LDL.LU R82, [R1+0x13e4] ;  /* 0x0013e40001527983 */ /* 0x000ee80000300800 */
[----:B------:R0:W-:Y:S04]  /*3dc10*/  STL [R1+0x54], R69 ;  /* 0x0000544501007387 */ /* 0x0001e80000100800 */
[----:B0-----:R0:W2:Y:S02]  /*3dc20*/  LDL.LU R69, [R1+0x13e0] ;  /* 0x0013e00001457983 */ /* 0x0010a40000300800 */
[----:B--2---:R-:W-:-:S02]  /*3dc30*/  F2FP.F16.F32.PACK_AB R69, R83, R80 ;  /* 0x000000505345723e */ /* 0x004fc400000000ff */
[----:B------:R-:W3:Y:S04]  /*3dc40*/  LDL.LU R83, [R1+0x13dc] ;  /* 0x0013dc0001537983 */ /* 0x000ee80000300800 */
[----:B------:R-:W2:Y:S04]  /*3dc50*/  LDL.LU R80, [R1+0x13d8] ;  /* 0x0013d80001507983 */ /* 0x000ea80000300800 */
[----:B------:R0:W-:Y:S04]  /*3dc60*/  STL [R1+0x50], R69 ;  /* 0x0000504501007387 */ /* 0x0001e80000100800 */
[----:B0-----:R0:W2:Y:S02]  /*3dc70*/  LDL.LU R69, [R1+0x13d4] ;  /* 0x0013d40001457983 */ /* 0x0010a40000300800 */
[----:B--2---:R-:W-:-:S02]  /*3dc80*/  F2FP.F16.F32.PACK_AB R69, R81, R76 ;  /* 0x0000004c5145723e */ /* 0x004fc400000000ff */
[----:B------:R-:W2:Y:S04]  /*3dc90*/  LDL.LU R81, [R1+0x13d0] ;  /* 0x0013d00001517983 */ /* 0x000ea80000300800 */
        /* <DEDUP_REMOVED lines=17> */
[----:B0-----:R0:W2:Y:S01]  /*3ddb0*/  LDL.LU R69, [R1+0x13a4] ;  /* 0x0013a40001457983 */ /* 0x0010a20000300800 */
[----:B------:R-:W-:-:S02]  /*3ddc0*/  F2FP.F16.F32.PACK_AB R89, R93, R92 ;  /* 0x0000005c5d59723e */ /* 0x000fc400000000ff */
[----:B-1----:R-:W-:Y:S02]  /*3ddd0*/  F2FP.F16.F32.PACK_AB R66, R67, R66 ;  /* 0x000000424342723e */ /* 0x002fe400000000ff */
[----:B------:R-:W-:Y:S02]  /*3dde0*/  F2FP.F16.F32.PACK_AB R64, R65, R64 ;  /* 0x000000404140723e */ /* 0x000fe400000000ff */
        /* <DEDUP_REMOVED lines=28> */
[----:B-----5:R-:W-:Y:S02]  /*3dfb0*/  F2FP.F16.F32.PACK_AB R3, R7, R6 ;  /* 0x000000060703723e */ /* 0x020fe400000000ff */
[----:B------:R-:W-:Y:S02]  /*3dfc0*/  F2FP.F16.F32.PACK_AB R4, R5, R4 ;  /* 0x000000040504723e */ /* 0x000fe400000000ff */
[----:B--2---:R-:W-:Y:S02]  /*3dfd0*/  F2FP.F16.F32.PACK_AB R69, R71, R68 ;  /* 0x000000444745723e */ /* 0x004fe400000000ff */
[----:B------:R-:W2:Y:S04]  /*3dfe0*/  LDL.LU R71, [R1+0x13a0] ;  /* 0x0013a00001477983 */ /* 0x000ea80000300800 */
[----:B------:R-:W5:Y:S04]  /*3dff0*/  LDL.LU R68, [R1+0x139c] ;  /* 0x00139c0001447983 */ /* 0x000f680000300800 */
[----:B------:R1:W-:Y:S04]  /*3e000*/  STL [R1+0x3c], R69 ;  /* 0x00003c4501007387 */ /* 0x0003e80000100800 */
[----:B-1----:R-:W5:Y:S04]  /*3e010*/  LDL.LU R69, [R1+0x1398] ;  /* 0x0013980001457983 */ /* 0x002f680000300800 */
        /* <DEDUP_REMOVED lines=32> */
[----:B-1----:R-:W3:Y:S04]  /*3e220*/  LDL.LU R3, [R1+0xf94] ;  /* 0x000f940001037983 */ /* 0x002ee80000300800 */
[----:B------:R-:W4:Y:S04]  /*3e230*/  LDL.LU R92, [R1+0xf98] ;  /* 0x000f9800015c7983 */ /* 0x000f280000300800 */
[----:B------:R1:W-:Y:S04]  /*3e240*/  STL [R1+0x10], R4 ;  /* 0x0000100401007387 */ /* 0x0003e80000100800 */
[----:B------:R-:W4:Y:S01]  /*3e250*/  LDL.LU R89, [R1+0x1178] ;  /* 0x0011780001597983 */ /* 0x000f220000300800 */
[----:B-1----:R-:W1:Y:S01]  /*3e260*/  LDTM.x64 R4, tmem[UR10+0xc0] ;  /* 0x0000c00a000479ee */ /* 0x002e620008340000 */
[----:B------:R-:W-:-:S02]  /*3e270*/  NOP ;  /* 0x0000000000007918 */ /* 0x000fc40000000000 */
[----:B-1----:R1:W-:Y:S04]  /*3e280*/  STL.64 [R1+0x1390], R24 ;  /* 0x0013901801007387 */ /* 0x0023e80000100a00 */
[----:B-1----:R-:W4:Y:S04]  /*3e290*/  LDL.LU R25, [R1+0xf9c] ;  /* 0x000f9c0001197983 */ /* 0x002f280000300800 */
[----:B------:R1:W-:Y:S04]  /*3e2a0*/  STL.64 [R1+0x1388], R26 ;  /* 0x0013881a01007387 */ /* 0x0003e80000100a00 */
[----:B------:R-:W-:Y:S04]  /*3e2b0*/  STL.64 [R1+0x1380], R28 ;  /* 0x0013801c01007387 */ /* 0x000fe80000100a00 */
[----:B------:R-:W-:Y:S04]  /*3e2c0*/  STL.64 [R1+0x1378], R30 ;  /* 0x0013781e01007387 */ /* 0x000fe80000100a00 */
[----:B------:R-:W-:Y:S04]  /*3e2d0*/  STL.64 [R1+0x1370], R32 ;  /* 0x0013702001007387 */ /* 0x000fe80000100a00 */
[----:B------:R-:W-:Y:S04]  /*3e2e0*/  STL [R1+0x1368], R38 ;  /* 0x0013682601007387 */ /* 0x000fe80000100800 */
[----:B------:R-:W-:Y:S04]  /*3e2f0*/  STL.64 [R1+0x1360], R34 ;  /* 0x0013602201007387 */ /* 0x000fe80000100a00 */
[----:B------:R-:W-:Y:S04]  /*3e300*/  STL.64 [R1+0x1358], R36 ;  /* 0x0013582401007387 */ /* 0x000fe80000100a00 */
[----:B------:R-:W-:Y:S04]  /*3e310*/  STL [R1+0x1350], R39 ;  /* 0x0013502701007387 */ /* 0x000fe80000100800 */
[----:B------:R-:W-:Y:S04]  /*3e320*/  STL.64 [R1+0x1348], R40 ;  /* 0x0013482801007387 */ /* 0x000fe80000100a00 */
[----:B------:R-:W-:Y:S04]  /*3e330*/  STL [R1+0x1340], R44 ;  /* 0x0013402c01007387 */ /* 0x000fe80000100800 */
[----:B------:R-:W-:Y:S04]  /*3e340*/  STL.64 [R1+0x1338], R42 ;  /* 0x0013382a01007387 */ /* 0x000fe80000100a00 */
[----:B------:R-:W-:Y:S04]  /*3e350*/  STL [R1+0x1330], R45 ;  /* 0x0013302d01007387 */ /* 0x000fe80000100800 */
[----:B------:R-:W-:Y:S04]  /*3e360*/  STL.64 [R1+0x1328], R46 ;  /* 0x0013282e01007387 */ /* 0x000fe80000100a00 */
[----:B------:R-:W-:Y:S04]  /*3e370*/  STL [R1+0x1324], R48 ;  /* 0x0013243001007387 */ /* 0x000fe80000100800 */
        /* <DEDUP_REMOVED lines=16> */
[----:B-1----:R-:W4:Y:S04]  /*3e480*/  LDL.LU R26, [R1+0xfa0] ;  /* 0x000fa000011a7983 */ /* 0x002f280000300800 */
[----:B-----5:R1:W-:Y:S02]  /*3e490*/  @P0 STG.E.U16 desc[UR20][R68.64], R78 ;  /* 0x0000004e44000986 */ /* 0x0203e4000c101514 */
[----:B-1----:R-:W-:-:S05]  /*3e4a0*/  PRMT R68, R78, 0x7632, R68 ;  /* 0x000076324e447816 */ /* 0x002fca0000000044 */
[----:B--2---:R-:W-:Y:S04]  /*3e4b0*/  @P5 STG.E.U16 desc[UR20][R70.64], R68 ;  /* 0x0000004446005986 */ /* 0x004fe8000c101514 */
[----:B------:R1:W-:Y:S02]  /*3e4c0*/  @P2 STG.E.U16 desc[UR20][R72.64], R79 ;  /* 0x0000004f48002986 */ /* 0x0003e4000c101514 */
[----:B-1----:R-:W-:-:S05]  /*3e4d0*/  PRMT R72, R79, 0x7632, R72 ;  /* 0x000076324f487816 */ /* 0x002fca0000000048 */
[----:B------:R-:W-:Y:S01]  /*3e4e0*/  @P3 STG.E.U16 desc[UR20][R74.64], R72 ;  /* 0x000000484a003986 */ /* 0x000fe2000c101514 */
[----:B---3--:R-:W-:Y:S01]  /*3e4f0*/  ISETP.LT.AND P0, PT, R3, UR4, !P1 ;  /* 0x0000000403007c0c */ /* 0x008fe2000cf01270 */
[----:B------:R-:W4:Y:S02]  /*3e500*/  LDCU UR4, c[0x0][0x39c] ;  /* 0x00007380ff0477ac */ /* 0x000f240008000800 */
[----:B----4-:R-:W-:Y:S01]  /*3e510*/  ISETP.LT.AND P5, PT, R92, UR4, !P1 ;  /* 0x000000045c007c0c */ /* 0x010fe2000cfa1270 */
[----:B------:R-:W1:Y:S02]  /*3e520*/  LDCU UR4, c[0x0][0x39c] ;  /* 0x00007380ff0477ac */ /* 0x000e640008000800 */
[----:B-1----:R-:W-:Y:S01]  /*3e530*/  ISETP.LT.AND P2, PT, R25, UR4, !P1 ;  /* 0x0000000419007c0c */ /* 0x002fe2000cf41270 */
[----:B------:R-:W1:Y:S01]  /*3e540*/  LDCU UR4, c[0x0][0x39c] ;  /* 0x00007380ff0477ac */ /* 0x000e620008000800 */
[----:B------:R-:W2:Y:S04]  /*3e550*/  LDL.LU R25, [R1+0xfa4] ;  /* 0x000fa40001197983 */ /* 0x000ea80000300800 */
[----:B------:R-:W3:Y:S01]  /*3e560*/  LDL.LU R24, [R1+0xfa8] ;  /* 0x000fa80001187983 */ /* 0x000ee20000300800 */
[----:B-1----:R-:W-:Y:S01]  /*3e570*/  ISETP.LT.AND P3, PT, R89, UR4, !P1 ;  /* 0x0000000459007c0c */ /* 0x002fe2000cf61270 */
[----:B------:R-:W1:Y:S02]  /*3e580*/  LDCU UR4, c[0x0][0x39c] ;  /* 0x00007380ff0477ac */ /* 0x000e640008000800 */
[----:B------:R-:W-:Y:S01]  /*3e590*/  @P4 STG.E.U16 desc[UR20][R76.64], R85 ;  /* 0x000000554c004986 */ /* 0x000fe2000c101514 */
[----:B-1----:R-:W-:Y:S01]  /*3e5a0*/  ISETP.LT.AND P4, PT, R26, UR4, !P1 ;  /* 0x000000041a007c0c */ /* 0x002fe2000cf81270 */
[----:B------:R-:W2:Y:S02]  /*3e5b0*/  LDCU UR4, c[0x0][0x39c] ;  /* 0x00007380ff0477ac */ /* 0x000ea40008000800 */
[----:B------:R-:W4:Y:S04]  /*3e5c0*/  LDL.LU R26, [R1+0xfac] ;  /* 0x000fac00011a7983 */ /* 0x000f280000300800 */
[----:B------:R-:W5:Y:S04]  /*3e5d0*/  LDL.S16 R41, [R1+0x168] ;  /* 0x0001680001297983 */ /* 0x000f680000100600 */
[----:B------:R-:W5:Y:S01]  /*3e5e0*/  LDL.LU R32, [R1+0xfb0] ;  /* 0x000fb00001207983 */ /* 0x000f620000300800 */
[----:B------:R-:W-:Y:S01]  /*3e5f0*/  VIADD R3, R84, UR5 ;  /* 0x0000000554037c36 */ /* 0x000fe20008000000 */
[----:B------:R-:W-:-:S02]  /*3e600*/  PRMT R84, R85, 0x7632, R84 ;  /* 0x0000763255547816 */ /* 0x000fc40000000054 */
[----:B------:R-:W5:Y:S04]  /*3e610*/  LDL.LU R30, [R1+0x1d8] ;  /* 0x0001d800011e7983 */ /* 0x000f680000300800 */
[----:B------:R-:W-:Y:S04]  /*3e620*/  @P0 STG.E.U16 desc[UR20][R80.64], R84 ;  /* 0x0000005450000986 */ /* 0x000fe8000c101514 */
[----:B------:R-:W5:Y:S04]  /*3e630*/  LDL.LU.S16 R31, [R1+0x16a] ;  /* 0x00016a00011f7983 */ /* 0x000f680000300600 */
[----:B------:R1:W-:Y:S02]  /*3e640*/  @P5 STG.E.U16 desc[UR20][R82.64], R88 ;  /* 0x0000005852005986 */ /* 0x0003e4000c101514 */
[----:B-1----:R-:W-:-:S05]  /*3e650*/  PRMT R88, R88, 0x7632, R88 ;  /* 0x0000763258587816 */ /* 0x002fca0000000058 */
[----:B------:R1:W-:Y:S01]  /*3e660*/  @P2 STG.E.U16 desc[UR20][R86.64], R88 ;  /* 0x0000005856002986 */ /* 0x0003e2000c101514 */
[----:B--2---:R-:W-:Y:S01]  /*3e670*/  ISETP.LT.AND P0, PT, R25, UR4, !P1 ;  /* 0x0000000419007c0c */ /* 0x004fe2000cf01270 */
[----:B------:R-:W3:Y:S02]  /*3e680*/  LDCU UR4, c[0x0][0x39c] ;  /* 0x00007380ff0477ac */ /* 0x000ee40008000800 */
[----:B---3--:R-:W-:Y:S01]  /*3e690*/  ISETP.LT.AND P5, PT, R24, UR4, !P1 ;  /* 0x0000000418007c0c */ /* 0x008fe2000cfa1270 */
[----:B------:R-:W4:Y:S01]  /*3e6a0*/  LDCU UR4, c[0x0][0x39c] ;  /* 0x00007380ff0477ac */ /* 0x000f220008000800 */
[----:B------:R-:W2:Y:S04]  /*3e6b0*/  LDL.LU.64 R24, [R1+0x160] ;  /* 0x0001600001187983 */ /* 0x000ea80000300a00 */
[----:B------:R-:W3:Y:S04]  /*3e6c0*/  LDL.LU R36, [R1+0xfb4] ;  /* 0x000fb40001247983 */ /* 0x000ee80000300800 */
[----:B------:R-:W3:Y:S01]  /*3e6d0*/  LDL.S16 R39, [R1+0x16c] ;  /* 0x00016c0001277983 */ /* 0x000ee20000100600 */
[----:B----4-:R-:W-:Y:S01]  /*3e6e0*/  ISETP.LT.AND P2, PT, R26, UR4, !P1 ;  /* 0x000000041a007c0c */ /* 0x010fe2000cf41270 */
[----:B------:R-:W4:Y:S02]  /*3e6f0*/  LDCU UR4, c[0x0][0x39c] ;  /* 0x00007380ff0477ac */ /* 0x000f240008000800 */
[----:B------:R-:W3:Y:S01]  /*3e700*/  LDL.LU.64 R26, [R1+0x158] ;  /* 0x00015800011a7983 */ /* 0x000ee20000300a00 */
[----:B------:R-:W-:-:S02]  /*3e710*/  LEA R52, P6, R3, R2, 0x1 ;  /* 0x0000000203347211 */ /* 0x000fc400078c08ff */
[----:B-----5:R-:W-:Y:S01]  /*3e720*/  PRMT R34, R41, 0x7610, R34 ;  /* 0x0000761029227816 */ /* 0x020fe20000000022 */
[----:B------:R-:W5:Y:S01]  /*3e730*/  LDL.LU.S16 R38, [R1+0x16e] ;  /* 0x00016e0001267983 */ /* 0x000f620000300600 */
[C---:B------:R-:W-:Y:S01]  /*3e740*/  LEA.HI.X.SX32 R53, R3.reuse, R0, 0x1, P6 ;  /* 0x0000000003357211 */ /* 0x040fe200030f0eff */
[----:B------:R-:W-:Y:S02]  /*3e750*/  VIADD R3, R3, UR5 ;  /* 0x0000000503037c36 */ /* 0x000fe40008000000 */
[----:B------:R-:W5:Y:S03]  /*3e760*/  LDL.LU.64 R28, [R1+0x150] ;  /* 0x00015000011c7983 */ /* 0x000f660000300a00 */
[C---:B------:R-:W-:Y:S01]  /*3e770*/  LEA R56, P6, R3.reuse, R2, 0x1 ;  /* 0x0000000203387211 */ /* 0x040fe200078c08ff */
[----:B------:R-:W5:Y:S03]  /*3e780*/  LDL.S16 R43, [R1+0x170] ;  /* 0x00017000012b7983 */ /* 0x000f660000100600 */
[C---:B------:R-:W-:Y:S01]  /*3e790*/  LEA.HI.X.SX32 R57, R3.reuse, R0, 0x1, P6 ;  /* 0x0000000003397211 */ /* 0x040fe200030f0eff */
[----:B------:R-:W-:Y:S01]  /*3e7a0*/  VIADD R3, R3, UR5 ;  /* 0x0000000503037c36 */ /* 0x000fe20008000000 */
[----:B------:R0:W-:Y:S04]  /*3e7b0*/  @P3 STG.E.U16 desc[UR20][R90.64], R34 ;  /* 0x000000225a003986 */ /* 0x0001e8000c101514 */
[C---:B------:R-:W-:Y:S01]  /*3e7c0*/  LEA R92, P6, R3.reuse, R2, 0x1 ;  /* 0x00000002035c7211 */ /* 0x040fe200078c08ff */
[----:B------:R-:W5:Y:S03]  /*3e7d0*/  LDL.LU.64 R46, [R1+0x148] ;  /* 0x00014800012e7983 */ /* 0x000f660000300a00 */
[C---:B------:R-:W-:Y:S01]  /*3e7e0*/  LEA.HI.X.SX32 R93, R3.reuse, R0, 0x1, P6 ;  /* 0x00000000035d7211 */ /* 0x040fe200030f0eff */
[----:B------:R-:W-:-:S05]  /*3e7f0*/  VIADD R3, R3, UR5 ;  /* 0x0000000503037c36 */ /* 0x000fca0008000000 */
[----:B------:R-:W-:-:S04]  /*3e800*/  LEA R68, P6, R3, R2, 0x1 ;  /* 0x0000000203447211 */ /* 0x000fc800078c08ff */
        /* <DEDUP_REMOVED lines=22> */
[----:B------:R-:W-:Y:S01]  /*3e970*/  VIADD R3, R3, UR5 ;  /* 0x0000000503037c36 */ /* 0x000fe20008000000 */
[----:B----4-:R-:W-:Y:S01]  /*3e980*/  ISETP.LT.AND P3, PT, R32, UR4, !P1 ;  /* 0x0000000420007c0c */ /* 0x010fe2000cf61270 */
[----:B------:R-:W3:Y:S01]  /*3e990*/  LDCU UR4, c[0x0][0x39c] ;  /* 0x00007380ff0477ac */ /* 0x000ee20008000800 */
[----:B------:R-:W4:Y:S02]  /*3e9a0*/  LDL.LU R32, [R1+0xfb8] ;  /* 0x000fb80001207983 */ /* 0x000f240000300800 */
[C---:B------:R-:W-:Y:S02]  /*3e9b0*/  LEA R84, P6, R3.reuse, R2, 0x1 ;  /* 0x0000000203547211 */ /* 0x040fe400078c08ff */
[----:B------:R-:W4:Y:S02]  /*3e9c0*/  LDL.LU.S16 R41, [R1+0x172] ;  /* 0x0001720001297983 */ /* 0x000f240000300600 */
[C---:B------:R-:W-:Y:S01]  /*3e9d0*/  LEA.HI.X.SX32 R85, R3.reuse, R0, 0x1, P6 ;  /* 0x0000000003557211 */ /* 0x040fe200030f0eff */
[----:B------:R-:W-:Y:S01]  /*3e9e0*/  VIADD R3, R3, UR5 ;  /* 0x0000000503037c36 */ /* 0x000fe20008000000 */
[----:B------:R-:W4:Y:S04]  /*3e9f0*/  LDL.LU.64 R48, [R1+0x140] ;  /* 0x0001400001307983 */ /* 0x000f280000300a00 */
[C---:B-1----:R-:W-:Y:S01]  /*3ea00*/  LEA R86, P6, R3.reuse, R2, 0x1 ;  /* 0x0000000203567211 */ /* 0x042fe200078c08ff */
[----:B0-----:R-:W4:Y:S03]  /*3ea10*/  LDL.LU R34, [R1+0xfbc] ;  /* 0x000fbc0001227983 */ /* 0x001f260000300800 */
[C---:B------:R-:W-:Y:S01]  /*3ea20*/  LEA.HI.X.SX32 R87, R3.reuse, R0, 0x1, P6 ;  /* 0x0000000003577211 */ /* 0x040fe200030f0eff */
[----:B------:R-:W-:Y:S01]  /*3ea30*/  VIADD R3, R3, UR5 ;  /* 0x0000000503037c36 */ /* 0x000fe20008000000 */
[----:B------:R-:W-:Y:S01]  /*3ea40*/  PRMT R45, R31, 0x7610, R45 ;  /* 0x000076101f2d7816 */ /* 0x000fe2000000002d */
[----:B------:R-:W4:Y:S03]  /*3ea50*/  LDL.S16 R44, [R1+0x174] ;  /* 0x00017400012c7983 */ /* 0x000f260000100600 */
[----:B------:R-:W-:-:S04]  /*3ea60*/  LEA R88, P6, R3, R2, 0x1 ;  /* 0x0000000203587211 */ /* 0x000fc800078c08ff */
[C---:B------:R-:W-:Y:S01]  /*3ea70*/  LEA.HI.X.SX32 R89, R3.reuse, R0, 0x1, P6 ;  /* 0x0000000003597211 */ /* 0x040fe200030f0eff */
[----:B------:R-:W-:-:S05]  /*3ea80*/  VIADD R3, R3, UR5 ;  /* 0x0000000503037c36 */ /* 0x000fca0008000000 */
[----:B------:R-:W-:-:S04]  /*3ea90*/  LEA R90, P6, R3, R2, 0x1 ;  /* 0x00000002035a7211 */ /* 0x000fc800078c08ff */
[----:B------:R-:W-:Y:S02]  /*3eaa0*/  LEA.HI.X.SX32 R91, R3, R0, 0x1, P6 ;  /* 0x00000000035b7211 */ /* 0x000fe400030f0eff */
[----:B------:R-:W-:Y:S02]  /*3eab0*/  ISETP.NE.AND P6, PT, R30, RZ, PT ;  /* 0x000000ff1e00720c */ /* 0x000fe40003fc5270 */
[----:B------:R-:W4:Y:S04]  /*3eac0*/  LDL.LU.64 R30, [R1+0x138] ;  /* 0x00013800011e7983 */ /* 0x000f280000300a00 */
[----:B--2---:R0:W-:Y:S01]  /*3ead0*/  @P4 STG.E.U16 desc[UR20][R24.64], R45 ;  /* 0x0000002d18004986 */ /* 0x0041e2000c101514 */
[----:B---3--:R-:W-:Y:S01]  /*3eae0*/  ISETP.LT.AND P4, PT, R36, UR4, !P1 ;  /* 0x0000000424007c0c */ /* 0x008fe2000cf81270 */
[----:B------:R-:W4:Y:S02]  /*3eaf0*/  LDCU UR4, c[0x0][0x39c] ;  /* 0x00007380ff0477ac */ /* 0x000f240008000800 */
[----:B0-----:R-:W2:Y:S04]  /*3eb00*/  LDL.LU.64 R24, [R1+0x1390] ;  /* 0x0013900001187983 */ /* 0x001ea80000300a00 */
[----:B------:R-:W3:Y:S01]  /*3eb10*/  LDL.LU R36, [R1+0xfc0] ;  /* 0x000fc00001247983 */ /* 0x000ee20000300800 */
[----:B------:R-:W-:-:S03]  /*3eb20*/  PRMT R33, R39, 0x7610, R33 ;  /* 0x0000761027217816 */ /* 0x000fc60000000021 */
[----:B------:R-:W2:Y:S04]  /*3eb30*/  LDL.LU.S16 R45, [R1+0x176] ;  /* 0x00017600012d7983 */ /* 0x000ea80000300600 */
[----:B------:R0:W-:Y:S04]  /*3eb40*/  @P0 STG.E.U16 desc[UR20][R26.64], R33 ;  /* 0x000000211a000986 */ /* 0x0001e8000c101514 */
[----:B0-----:R-:W2:Y:S04]  /*3eb50*/  LDL.LU.64 R26, [R1+0x1388] ;  /* 0x00138800011a7983 */ /* 0x001ea80000300a00 */
[----:B------:R-:W2:Y:S01]  /*3eb60*/  LDL.LU R39, [R1+0xfc4] ;  /* 0x000fc40001277983 */ /* 0x000ea20000300800 */
[----:B-----5:R-:W-:-:S02]  /*3eb70*/  PRMT R35, R38, 0x7610, R35 ;  /* 0x0000761026237816 */ /* 0x020fc40000000023 */
[----:B------:R-:W-:-:S03]  /*3eb80*/  PRMT R37, R43, 0x7610, R37 ;  /* 0x000076102b257816 */ /* 0x000fc60000000025 */
[----:B------:R0:W-:Y:S04]  /*3eb90*/  @P5 STG.E.U16 desc[UR20][R28.64], R35 ;  /* 0x000000231c005986 */ /* 0x0001e8000c101514 */
[----:B------:R1:W-:Y:S01]  /*3eba0*/  @P2 STG.E.U16 desc[UR20][R46.64], R37 ;  /* 0x000000252e002986 */ /* 0x0003e2000c101514 */
[----:B----4-:R-:W-:Y:S01]  /*3ebb0*/  ISETP.LT.AND P0, PT, R32, UR4, !P1 ;  /* 0x0000000420007c0c */ /* 0x010fe2000cf01270 */
[----:B------:R-:W4:Y:S02]  /*3ebc0*/  LDCU UR4, c[0x0][0x39c] ;  /* 0x00007380ff0477ac */ /* 0x000f240008000800 */
[----:B------:R-:W5:Y:S04]  /*3ebd0*/  LDL.LU.64 R32, [R1+0x130] ;  /* 0x0001300001207983 */ /* 0x000f680000300a00 */
[----:B0-----:R-:W5:Y:S04]  /*3ebe0*/  LDL.LU.64 R28, [R1+0x1380] ;  /* 0x00138000011c7983 */ /* 0x001f680000300a00 */
[----:B------:R-:W5:Y:S01]  /*3ebf0*/  LDL.S16 R38, [R1+0x178] ;  /* 0x0001780001267983 */ /* 0x000f620000100600 */
[----:B----4-:R-:W-:Y:S01]  /*3ec00*/  ISETP.LT.AND P5, PT, R34, UR4, !P1 ;  /* 0x0000000422007c0c */ /* 0x010fe2000cfa1270 */
[----:B------:R-:W3:Y:S02]  /*3ec10*/  LDCU UR4, c[0x0][0x39c] ;  /* 0x00007380ff0477ac */ /* 0x000ee40008000800 */
[----:B------:R-:W4:Y:S04]  /*3ec20*/  LDL.LU.64 R34, [R1+0x128] ;  /* 0x0001280001227983 */ /* 0x000f280000300a00 */
[----:B-1----:R-:W4:Y:S01]  /*3ec30*/  LDL.LU R46, [R1+0xfc8] ;  /* 0x000fc800012e7983 */ /* 0x002f220000300800 */
[----:B------:R-:W-:-:S03]  /*3ec40*/  PRMT R40, R41, 0x7610, R40 ;  /* 0x0000761029287816 */ /* 0x000fc60000000028 */
[----:B------:R-:W4:Y:S04]  /*3ec50*/  LDL.LU.S16 R60, [R1+0x17a] ;  /* 0x00017a00013c7983 */ /* 0x000f280000300600 */
[----:B------:R0:W-:Y:S01]  /*3ec60*/  @P3 STG.E.U16 desc[UR20][R48.64], R40 ;  /* 0x0000002830003986 */ /* 0x0001e2000c101514 */
[----:B------:R-:W-:-:S05]  /*3ec70*/  PRMT R42, R44, 0x7610, R42 ;  /* 0x000076102c2a7816 */ /* 0x000fca000000002a */
[----:B------:R1:W-:Y:S01]  /*3ec80*/  @P4 STG.E.U16 desc[UR20][R30.64], R42 ;  /* 0x0000002a1e004986 */ /* 0x0003e2000c101514 */
[----:B---3--:R-:W-:Y:S01]  /*3ec90*/  ISETP.LT.AND P2, PT, R36, UR4, !P1 ;  /* 0x0000000424007c0c */ /* 0x008fe2000cf41270 */
[----:B------:R-:W2:Y:S02]  /*3eca0*/  LDCU UR4, c[0x0][0x39c] ;  /* 0x00007380ff0477ac */ /* 0x000ea40008000800 */
[----:B------:R-:W3:Y:S04]  /*3ecb0*/  LDL.LU.64 R36, [R1+0x120] ;  /* 0x0001200001247983 */ /* 0x000ee80000300a00 */
[----:B0-----:R-:W3:Y:S01]  /*3ecc0*/  LDL.LU R49, [R1+0xfcc] ;  /* 0x000fcc0001317983 */ /* 0x001ee20000300800 */
[----:B--2---:R-:W-:Y:S01]  /*3ecd0*/  ISETP.LT.AND P3, PT, R39, UR4, !P1 ;  /* 0x0000000427007c0c */ /* 0x004fe2000cf61270 */
[----:B------:R-:W4:Y:S02]  /*3ece0*/  LDCU UR4, c[0x0][0x39c] ;  /* 0x00007380ff0477ac */ /* 0x000f240008000800 */
[----:B------:R-:W2:Y:S04]  /*3ecf0*/  LDL.S16 R39, [R1+0x17c] ;  /* 0x00017c0001277983 */ /* 0x000ea80000100600 */
[----:B------:R-:W2:Y:S04]  /*3ed00*/  LDL.LU.64 R40, [R1+0x118] ;  /* 0x0001180001287983 */ /* 0x000ea80000300a00 */
[----:B-1----:R-:W2:Y:S04]  /*3ed10*/  LDL.LU.64 R30, [R1+0x1378] ;  /* 0x00137800011e7983 */ /* 0x002ea80000300a00 */
[----:B------:R-:W2:Y:S04]  /*3ed20*/  LDL.LU R62, [R1+0xfd0] ;  /* 0x000fd000013e7983 */ /* 0x000ea80000300800 */
[----:B------:R-:W2:Y:S04]  /*3ed30*/  LDL.LU.S16 R44, [R1+0x17e] ;  /* 0x00017e00012c7983 */ /* 0x000ea80000300600 */
[----:B------:R-:W2:Y:S04]  /*3ed40*/  LDL.LU.64 R42, [R1+0x110] ;  /* 0x00011000012a7983 */ /* 0x000ea80000300a00 */
[----:B------:R-:W2:Y:S01]  /*3ed50*/  LDL.LU R48, [R1+0xfd4] ;  /* 0x000fd40001307983 */ /* 0x000ea20000300800 */
[----:B------:R-:W-:-:S03]  /*3ed60*/  PRMT R50, R45, 0x7610, R50 ;  /* 0x000076102d327816 */ /* 0x000fc60000000032 */
[----:B------:R-:W2:Y:S04]  /*3ed70*/  LDL.S16 R45, [R1+0x180] ;  /* 0x00018000012d7983 */ /* 0x000ea80000100600 */
[----:B-----5:R0:W-:Y:S01]  /*3ed80*/  @P0 STG.E.U16 desc[UR20][R32.64], R50 ;  /* 0x0000003220000986 */ /* 0x0201e2000c101514 */
[----:B----4-:R-:W-:Y:S01]  /*3ed90*/  ISETP.LT.AND P4, PT, R46, UR4, !P1 ;  /* 0x000000042e007c0c */ /* 0x010fe2000cf81270 */
[----:B------:R-:W3:Y:S02]  /*3eda0*/  LDCU UR4, c[0x0][0x39c] ;  /* 0x00007380ff0477ac */ /* 0x000ee40008000800 */
[----:B------:R-:W4:Y:S04]  /*3edb0*/  LDL.LU.64 R46, [R1+0x108] ;  /* 0x00010800012e7983 */ /* 0x000f280000300a00 */
[----:B0-----:R-:W5:Y:S04]  /*3edc0*/  LDL.LU.64 R32, [R1+0x1370] ;  /* 0x0013700001207983 */ /* 0x001f680000300a00 */
[----:B------:R-:W4:Y:S01]  /*3edd0*/  LDL.LU R64, [R1+0xfd8] ;  /* 0x000fd80001407983 */ /* 0x000f220000300800 */
[----:B------:R-:W-:-:S05]  /*3ede0*/  PRMT R54, R38, 0x7610, R54 ;  /* 0x0000761026367816 */ /* 0x000fca0000000036 */
[----:B------:R0:W-:Y:S01]  /*3edf0*/  @P5 STG.E.U16 desc[UR20][R34.64], R54 ;  /* 0x0000003622005986 */ /* 0x0001e2000c101514 */
[----:B------:R-:W-:Y:S02]  /*3ee00*/  PRMT R55, R60, 0x7610, R55 ;  /* 0x000076103c377816 */ /* 0x000fe40000000037 */
[----:B---3--:R-:W-:Y:S01]  /*3ee10*/  ISETP.LT.AND P0, PT, R49, UR4, !P1 ;  /* 0x0000000431007c0c */ /* 0x008fe2000cf01270 */
[----:B------:R-:W2:Y:S01]  /*3ee20*/  LDCU UR4, c[0x0][0x39c] ;  /* 0x00007380ff0477ac */ /* 0x000ea20008000800 */
[----:B------:R-:W3:Y:S04]  /*3ee30*/  LDL.LU.S16 R49, [R1+0x182] ;  /* 0x0001820001317983 */ /* 0x000ee80000300600 */
[----:B------:R-:W5:Y:S04]  /*3ee40*/  LDL.LU.64 R50, [R1+0x100] ;  /* 0x0001000001327983 */ /* 0x000f680000300a00 */
[----:B------:R-:W5:Y:S04]  /*3ee50*/  LDL.LU R38, [R1+0x1368] ;  /* 0x0013680001267983 */ /* 0x000f680000300800 */
[----:B0-----:R-:W5:Y:S04]  /*3ee60*/  LDL.LU.64 R34, [R1+0x1360] ;  /* 0x0013600001227983 */ /* 0x001f680000300a00 */
[----:B------:R-:W5:Y:S04]  /*3ee70*/  LDL.S16 R54, [R1+0x184] ;  /* 0x0001840001367983 */ /* 0x000f680000100600 */
[----:B------:R0:W-:Y:S01]  /*3ee80*/  @P2 STG.E.U16 desc[UR20][R36.64], R55 ;  /* 0x0000003724002986 */ /* 0x0001e2000c101514 */
[----:B--2---:R-:W-:Y:S01]  /*3ee90*/  ISETP.LT.AND P5, PT, R62, UR4, !P1 ;  /* 0x000000043e007c0c */ /* 0x004fe2000cfa1270 */
[----:B------:R-:W1:Y:S02]  /*3eea0*/  LDCU UR4, c[0x0][0x39c] ;  /* 0x00007380ff0477ac */ /* 0x000e640008000800 */
[----:B------:R-:W2:Y:S04]  /*3eeb0*/  LDL.LU R62, [R1+0xfdc] ;  /* 0x000fdc00013e7983 */ /* 0x000ea80000300800 */
[----:B0-----:R-:W2:Y:S04]  /*3eec0*/  LDL.LU.64 R36, [R1+0x1358] ;  /* 0x0013580001247983 */ /* 0x001ea80000300a00 */
[----:B------:R-:W2:Y:S01]  /*3eed0*/  LDL.LU.S16 R55, [R1+0x186] ;  /* 0x0001860001377983 */ /* 0x000ea20000300600 */
[----:B-1----:R-:W-:Y:S01]  /*3eee0*/  ISETP.LT.AND P2, PT, R48, UR4, !P1 ;  /* 0x0000000430007c0c */ /* 0x002fe2000cf41270 */
[----:B------:R-:W4:Y:S02]  /*3eef0*/  LDCU UR4, c[0x0][0x39c] ;  /* 0x00007380ff0477ac */ /* 0x000f240008000800 */
[----:B------:R-:W2:Y:S01]  /*3ef00*/  LDL.LU R48, [R1+0xfe0] ;  /* 0x000fe00001307983 */ /* 0x000ea20000300800 */
[----:B------:R-:W-:-:S03]  /*3ef10*/  PRMT R65, R39, 0x7610, R65 ;  /* 0x0000761027417816 */ /* 0x000fc60000000041 */
[----:B------:R-:W2:Y:S04]  /*3ef20*/  LDL.S16 R60, [R1+0x188] ;  /* 0x00018800013c7983 */ /* 0x000ea80000100600 */
[----:B------:R-:W2:Y:S04]  /*3ef30*/  LDL.LU R39, [R1+0x1350] ;  /* 0x0013500001277983 */ /* 0x000ea80000300800 */
[----:B------:R0:W-:Y:S04]  /*3ef40*/  @P3 STG.E.U16 desc[UR20][R40.64], R65 ;  /* 0x0000004128003986 */ /* 0x0001e8000c101514 */
[----:B0-----:R-:W2:Y:S01]  /*3ef50*/  LDL.LU.64 R40, [R1+0x1348] ;  /* 0x0013480001287983 */ /* 0x001ea20000300a00 */
[----:B------:R-:W-:-:S05]  /*3ef60*/  PRMT R61, R44, 0x7610, R61 ;  /* 0x000076102c3d7816 */ /* 0x000fca000000003d */
[----:B------:R0:W-:Y:S01]  /*3ef70*/  @P4 STG.E.U16 desc[UR20][R42.64], R61 ;  /* 0x0000003d2a004986 */ /* 0x0001e2000c101514 */
[----:B------:R-:W-:Y:S02]  /*3ef80*/  PRMT R59, R45, 0x7610, R59 ;  /* 0x000076102d3b7816 */ /* 0x000fe4000000003b */
[----:B----4-:R-:W-:Y:S01]  /*3ef90*/  ISETP.LT.AND P3, PT, R64, UR4, !P1 ;  /* 0x0000000440007c0c */ /* 0x010fe2000cf61270 */
[----:B------:R-:W2:Y:S01]  /*3efa0*/  LDCU UR4, c[0x0][0x39c] ;  /* 0x00007380ff0477ac */ /* 0x000ea20008000800 */
[----:B------:R-:W4:Y:S04]  /*3efb0*/  LDL.LU R64, [R1+0xfe4] ;  /* 0x000fe40001407983 */ /* 0x000f280000300800 */
[----:B------:R-:W4:Y:S04]  /*3efc0*/  LDL.LU.S16 R65, [R1+0x18a] ;  /* 0x00018a0001417983 */ /* 0x000f280000300600 */
[----:B------:R-:W4:Y:S04]  /*3efd0*/  LDL.LU R44, [R1+0x1340] ;  /* 0x00134000012c7983 */ /* 0x000f280000300800 */
[----:B0-----:R-:W4:Y:S04]  /*3efe0*/  LDL.LU.64 R42, [R1+0x1338] ;  /* 0x00133800012a7983 */ /* 0x001f280000300a00 */
[----:B------:R-:W4:Y:S04]  /*3eff0*/  LDL.LU R61, [R1+0xfe8] ;  /* 0x000fe800013d7983 */ /* 0x000f280000300800 */
[----:B------:R0:W-:Y:S01]  /*3f000*/  @P0 STG.E.U16 desc[UR20][R46.64], R59 ;  /* 0x0000003b2e000986 */ /* 0x0001e2000c101514 */
[----:B---3--:R-:W-:-:S05]  /*3f010*/  PRMT R63, R49, 0x7610, R63 ;  /* 0x00007610313f7816 */ /* 0x008fca000000003f */
[----:B-----5:R1:W-:Y:S01]  /*3f020*/  @P5 STG.E.U16 desc[UR20][R50.64], R63 ;  /* 0x0000003f32005986 */ /* 0x0203e2000c101514 */
[----:B--2---:R-:W-:Y:S01]  /*3f030*/  ISETP.LT.AND P4, PT, R62, UR4, !P1 ;  /* 0x000000043e007c0c */ /* 0x004fe2000cf81270 */
[----:B------:R-:W2:Y:S02]  /*3f040*/  LDCU UR4, c[0x0][0x39c] ;  /* 0x00007380ff0477ac */ /* 0x000ea40008000800 */
[----:B------:R-:W3:Y:S04]  /*3f050*/  LDL.S16 R62, [R1+0x18c] ;  /* 0x00018c00013e7983 */ /* 0x000ee80000100600 */
[----:B------:R-:W5:Y:S04]  /*3f060*/  LDL.LU R45, [R1+0x1330] ;  /* 0x00133000012d7983 */ /* 0x000f680000300800 */
[----:B0-----:R-:W3:Y:S04]  /*3f070*/  LDL.LU.64 R46, [R1+0x1328] ;  /* 0x00132800012e7983 */ /* 0x001ee80000300a00 */
[----:B------:R-:W3:Y:S01]  /*3f080*/  LDL.LU R59, [R1+0xfec] ;  /* 0x000fec00013b7983 */ /* 0x000ee20000300800 */
[----:B--2---:R-:W-:Y:S01]  /*3f090*/  ISETP.LT.AND P0, PT, R48, UR4, !P1 ;  /* 0x0000000430007c0c */ /* 0x004fe2000cf01270 */
[----:B------:R-:W4:Y:S02]  /*3f0a0*/  LDCU UR4, c[0x0][0x39c] ;  /* 0x00007380ff0477ac */ /* 0x000f240008000800 */
[----:B------:R-:W2:Y:S04]  /*3f0b0*/  LDL.LU R48, [R1+0x1324] ;  /* 0x0013240001307983 */ /* 0x000ea80000300800 */
[----:B------:R-:W2:Y:S04]  /*3f0c0*/  LDL.LU R49, [R1+0x1320] ;  /* 0x0013200001317983 */ /* 0x000ea80000300800 */
[----:B-1----:R-:W2:Y:S04]  /*3f0d0*/  LDL.LU.64 R50, [R1+0x1318] ;  /* 0x0013180001327983 */ /* 0x002ea80000300a00 */
[----:B------:R-:W2:Y:S01]  /*3f0e0*/  LDL.LU R63, [R1+0xff0] ;  /* 0x000ff000013f7983 */ /* 0x000ea20000300800 */
[----:B------:R-:W-:-:S05]  /*3f0f0*/  PRMT R66, R54, 0x7610, R66 ;  /* 0x0000761036427816 */ /* 0x000fca0000000042 */
[----:B------:R0:W-:Y:S01]  /*3f100*/  @P2 STG.E.U16 desc[UR20][R52.64], R66 ;  /* 0x0000004234002986 */ /* 0x0001e2000c101514 */
[----:B------:R-:W-:-:S05]  /*3f110*/  PRMT R58, R55, 0x7610, R58 ;  /* 0x00007610373a7816 */ /* 0x000fca000000003a */
[----:B------:R-:W-:Y:S01]  /*3f120*/  @P3 STG.E.U16 desc[UR20][R56.64], R58 ;  /* 0x0000003a38003986 */ /* 0x000fe2000c101514 */
[----:B------:R-:W-:-:S05]  /*3f130*/  PRMT R67, R60, 0x7610, R67 ;  /* 0x000076103c437816 */ /* 0x000fca0000000043 */
[----:B------:R1:W-:Y:S01]  /*3f140*/  @P4 STG.E.U16 desc[UR20][R92.64], R67 ;  /* 0x000000435c004986 */ /* 0x0003e2000c101514 */
[----:B----4-:R-:W-:Y:S01]  /*3f150*/  ISETP.LT.AND P5, PT, R64, UR4, !P1 ;  /* 0x0000000440007c0c */ /* 0x010fe2000cfa1270 */
[----:B------:R-:W4:Y:S02]  /*3f160*/  LDCU UR4, c[0x0][0x39c] ;  /* 0x00007380ff0477ac */ /* 0x000f240008000800 */
[----:B------:R-:W5:Y:S04]  /*3f170*/  LDL.S16 R64, [R1+0x190] ;  /* 0x0001900001407983 */ /* 0x000f680000100600 */
[----:B------:R-:W5:Y:S04]  /*3f180*/  LDL.LU R54, [R1+0x1310] ;  /* 0x0013100001367983 */ /* 0x000f680000300800 */
[----:B0-----:R-:W5:Y:S01]  /*3f190*/  LDL.LU.64 R52, [R1+0x1308] ;  /* 0x0013080001347983 */ /* 0x001f620000300a00 */
[----:B----4-:R-:W-:Y:S01]  /*3f1a0*/  ISETP.LT.AND P2, PT, R61, UR4, !P1 ;  /* 0x000000043d007c0c */ /* 0x010fe2000cf41270 */
[----:B------:R-:W3:Y:S02]  /*3f1b0*/  LDCU UR4, c[0x0][0x39c] ;  /* 0x00007380ff0477ac */ /* 0x000ee40008000800 */
[----:B------:R-:W4:Y:S04]  /*3f1c0*/  LDL.LU R61, [R1+0xff8] ;  /* 0x000ff800013d7983 */ /* 0x000f280000300800 */
[----:B------:R-:W5:Y:S01]  /*3f1d0*/  LDL.LU.S16 R66, [R1+0x192] ;  /* 0x0001920001427983 */ /* 0x000f620000300600 */
[----:B-1----:R-:W-:-:S03]  /*3f1e0*/  PRMT R92, R65, 0x7610, R92 ;  /* 0x00007610415c7816 */ /* 0x002fc6000000005c */
[----:B------:R-:W5:Y:S04]  /*3f1f0*/  LDL.LU R55, [R1+0x1300] ;  /* 0x0013000001377983 */ /* 0x000f680000300800 */
[----:B------:R-:W5:Y:S04]  /*3f200*/  LDL.LU.64 R56, [R1+0x12f8] ;  /* 0x0012f80001387983 */ /* 0x000f680000300a00 */
[----:B------:R-:W5:Y:S04]  /*3f210*/  LDL.LU R58, [R1+0x12f4] ;  /* 0x0012f400013a7983 */ /* 0x000f680000300800 */
[----:B------:R0:W-:Y:S01]  /*3f220*/  @P0 STG.E.U16 desc[UR20][R68.64], R92 ;  /* 0x0000005c44000986 */ /* 0x0001e2000c101514 */
[----:B---3--:R-:W-:Y:S01]  /*3f230*/  ISETP.LT.AND P3, PT, R59, UR4, !P1 ;  /* 0x000000043b007c0c */ /* 0x008fe2000cf61270 */
[----:B------:R-:W2:Y:S02]  /*3f240*/  LDCU UR4, c[0x0][0x39c] ;  /* 0x00007380ff0477ac */ /* 0x000ea40008000800 */
[----:B------:R-:W3:Y:S04]  /*3f250*/  LDL.LU R59, [R1+0x12f0] ;  /* 0x0012f000013b7983 */ /* 0x000ee80000300800 */
[----:B------:R-:W3:Y:S04]  /*3f260*/  LDL.LU R60, [R1+0x12ec] ;  /* 0x0012ec00013c7983 */ /* 0x000ee80000300800 */
[----:B------:R-:W3:Y:S01]  /*3f270*/  LDL.LU R93, [R1+0xffc] ;  /* 0x000ffc00015d7983 */ /* 0x000ee20000300800 */
[----:B--2---:R-:W-:Y:S01]  /*3f280*/  ISETP.LT.AND P4, PT, R63, UR4, !P1 ;  /* 0x000000043f007c0c */ /* 0x004fe2000cf81270 */
[----:B------:R-:W4:Y:S02]  /*3f290*/  LDCU UR4, c[0x0][0x39c] ;  /* 0x00007380ff0477ac */ /* 0x000f240008000800 */
[----:B------:R-:W2:Y:S04]  /*3f2a0*/  LDL.LU R63, [R1+0x1000] ;  /* 0x00100000013f7983 */ /* 0x000ea80000300800 */
[----:B------:R-:W2:Y:S04]  /*3f2b0*/  LDL.LU R65, [R1+0x1004] ;  /* 0x0010040001417983 */ /* 0x000ea80000300800 */
[----:B------:R-:W2:Y:S04]  /*3f2c0*/  LDL.S16 R67, [R1+0x196] ;  /* 0x0001960001437983 */ /* 0x000ea80000100600 */
[----:B0-----:R-:W2:Y:S01]  /*3f2d0*/  LDL.LU.S16 R92, [R1+0x18e] ;  /* 0x00018e00015c7983 */ /* 0x001ea20000300600 */
[----:B------:R-:W-:-:S05]  /*3f2e0*/  PRMT R68, R62, 0x7610, R68 ;  /* 0x000076103e447816 */ /* 0x000fca0000000044 */
[----:B------:R2:W-:Y:S01]  /*3f2f0*/  @P5 STG.E.U16 desc[UR20][R70.64], R68 ;  /* 0x0000004446005986 */ /* 0x0005e2000c101514 */
[----:B----4-:R-:W-:Y:S01]  /*3f300*/  ISETP.LT.AND P0, PT, R61, UR4, !P1 ;  /* 0x000000043d007c0c */ /* 0x010fe2000cf01270 */
[----:B------:R-:W3:Y:S02]  /*3f310*/  LDCU UR4, c[0x0][0x39c] ;  /* 0x00007380ff0477ac */ /* 0x000ee40008000800 */
[----:B------:R-:W4:Y:S04]  /*3f320*/  LDL.LU R61, [R1+0x12e8] ;  /* 0x0012e800013d7983 */ /* 0x000f280000300800 */
[----:B------:R-:W4:Y:S01]  /*3f330*/  LDL.LU R62, [R1+0x12e4] ;  /* 0x0012e400013e7983 */ /* 0x000f220000300800 */
[----:B---3--:R-:W-:Y:S01]  /*3f340*/  ISETP.LT.AND P5, PT, R93, UR4, !P1 ;  /* 0x000000045d007c0c */ /* 0x008fe2000cfa1270 */
[----:B------:R-:W0:Y:S02]  /*3f350*/  LDCU UR4, c[0x0][0x39c] ;  /* 0x00007380ff0477ac */ /* 0x000e240008000800 */
[----:B------:R-:W3:Y:S01]  /*3f360*/  LDL.S16 R93, [R1+0x19a] ;  /* 0x00019a00015d7983 */ /* 0x000ee20000100600 */
[----:B--2---:R-:W-:-:S03]  /*3f370*/  PRMT R68, R92, 0x7610, R68 ;  /* 0x000076105c447816 */ /* 0x004fc60000000044 */
[----:B------:R-:W2:Y:S04]  /*3f380*/  LDL.LU R92, [R1+0x1014] ;  /* 0x00101400015c7983 */ /* 0x000ea80000300800 */
[----:B------:R1:W-:Y:S04]  /*3f390*/  @P2 STG.E.U16 desc[UR20][R72.64], R68 ;  /* 0x0000004448002986 */ /* 0x0003e8000c101514 */
[----:B-1----:R-:W2:Y:S01]  /*3f3a0*/  LDL.LU.S16 R72, [R1+0x194] ;  /* 0x0001940001487983 */ /* 0x002ea20000300600 */
[----:B-----5:R-:W-:Y:S02]  /*3f3b0*/  PRMT R68, R64, 0x7610, R68 ;  /* 0x0000761040447816 */ /* 0x020fe40000000044 */
[----:B0-----:R-:W-:Y:S01]  /*3f3c0*/  ISETP.LT.AND P2, PT, R63, UR4, !P1 ;  /* 0x000000043f007c0c */ /* 0x001fe2000cf41270 */
[----:B------:R-:W0:Y:S01]  /*3f3d0*/  LDCU UR4, c[0x0][0x39c] ;  /* 0x00007380ff0477ac */ /* 0x000e220008000800 */
[----:B------:R-:W5:Y:S04]  /*3f3e0*/  LDL.LU R63, [R1+0x12e0] ;  /* 0x0012e000013f7983 */ /* 0x000f680000300800 */
[----:B------:R-:W3:Y:S04]  /*3f3f0*/  LDL.LU R64, [R1+0x12dc] ;  /* 0x0012dc0001407983 */ /* 0x000ee80000300800 */
[----:B------:R1:W-:Y:S04]  /*3f400*/  @P3 STG.E.U16 desc[UR20][R74.64], R68 ;  /* 0x000000444a003986 */ /* 0x0003e8000c101514 */
[----:B-1----:R-:W3:Y:S01]  /*3f410*/  LDL.LU R75, [R1+0x100c] ;  /* 0x00100c00014b7983 */ /* 0x002ee20000300800 */
[----:B------:R-:W-:-:S02]  /*3f420*/  PRMT R68, R66, 0x7610, R68 ;  /* 0x0000761042447816 */ /* 0x000fc40000000044 */
[----:B0-----:R-:W-:Y:S01]  /*3f430*/  ISETP.LT.AND P3, PT, R65, UR4, !P1 ;  /* 0x0000000441007c0c */ /* 0x001fe2000cf61270 */
[----:B------:R-:W3:Y:S01]  /*3f440*/  LDCU UR4, c[0x0][0x39c] ;  /* 0x00007380ff0477ac */ /* 0x000ee20008000800 */
[----:B------:R-:W4:Y:S04]  /*3f450*/  LDL.LU R65, [R1+0x12d8] ;  /* 0x0012d80001417983 */ /* 0x000f280000300800 */
[----:B------:R0:W-:Y:S04]  /*3f460*/  @P4 STG.E.U16 desc[UR20][R76.64], R68 ;  /* 0x000000444c004986 */ /* 0x0001e8000c101514 */
[----:B------:R-:W4:Y:S04]  /*3f470*/  LDL.LU R66, [R1+0x12d4] ;  /* 0x0012d40001427983 */ /* 0x000f280000300800 */
[----:B0-----:R-:W4:Y:S01]  /*3f480*/  LDL.LU.S16 R77, [R1+0x198] ;  /* 0x00019800014d7983 */ /* 0x001f220000300600 */
[----:B--2---:R-:W-:-:S05]  /*3f490*/  PRMT R68, R72, 0x7610, R68 ;  /* 0x0000761048447816 */ /* 0x004fca0000000044 */
[----:B------:R0:W-:Y:S04]  /*3f4a0*/  @P0 STG.E.U16 desc[UR20][R78.64], R68 ;  /* 0x000000444e000986 */ /* 0x0001e8000c101514 */
[----:B0-----:R-:W2:Y:S04]  /*3f4b0*/  LDL.LU R78, [R1+0x1018] ;  /* 0x00101800014e7983 */ /* 0x001ea80000300800 */
[----:B------:R-:W5:Y:S04]  /*3f4c0*/  LDL.S16 R79, [R1+0x19e] ;  /* 0x00019e00014f7983 */ /* 0x000f680000100600 */
[----:B------:R-:W5:Y:S01]  /*3f4d0*/  LDL.LU R76, [R1+0x1020] ;  /* 0x00102000014c7983 */ /* 0x000f620000300800 */
[----:B---3--:R-:W-:Y:S01]  /*3f4e0*/  ISETP.LT.AND P4, PT, R75, UR4, !P1 ;  /* 0x000000044b007c0c */ /* 0x008fe2000cf81270 */
[----:B------:R-:W0:Y:S02]  /*3f4f0*/  LDCU UR4, c[0x0][0x39c] ;  /* 0x00007380ff0477ac */ /* 0x000e240008000800 */
[----:B------:R-:W3:Y:S01]  /*3f500*/  LDL.LU R75, [R1+0x1024] ;  /* 0x00102400014b7983 */ /* 0x000ee20000300800 */
[----:B------:R-:W-:-:S03]  /*3f510*/  PRMT R68, R67, 0x7610, R68 ;  /* 0x0000761043447816 */ /* 0x000fc60000000044 */
[----:B------:R-:W5:Y:S01]  /*3f520*/  LDL.S16 R72, [R1+0x1a0] ;  /* 0x0001a00001487983 */ /* 0x000f620000100600 */
[----:B0-----:R-:W-:Y:S01]  /*3f530*/  ISETP.LT.AND P0, PT, R92, UR4, !P1 ;  /* 0x000000045c007c0c */ /* 0x001fe2000cf01270 */
[----:B------:R-:W2:Y:S02]  /*3f540*/  LDCU UR4, c[0x0][0x39c] ;  /* 0x00007380ff0477ac */ /* 0x000ea40008000800 */
[----:B------:R-:W5:Y:S04]  /*3f550*/  LDL.LU.S16 R92, [R1+0x1a2] ;  /* 0x0001a200015c7983 */ /* 0x000f680000300600 */
[----:B------:R0:W-:Y:S04]  /*3f560*/  @P5 STG.E.U16 desc[UR20][R80.64], R68 ;  /* 0x0000004450005986 */ /* 0x0001e8000c101514 */
[----:B------:R-:W5:Y:S04]  /*3f570*/  LDL.LU R67, [R1+0x12d0] ;  /* 0x0012d00001437983 */ /* 0x000f680000300800 */
[----:B0-----:R-:W5:Y:S01]  /*3f580*/  LDL.LU.S16 R81, [R1+0x19c] ;  /* 0x00019c0001517983 */ /* 0x001f620000300600 */
[----:B------:R-:W-:-:S02]  /*3f590*/  PRMT R68, R93, 0x7610, R68 ;  /* 0x000076105d447816 */ /* 0x000fc40000000044 */
[----:B----4-:R-:W-:-:S05]  /*3f5a0*/  PRMT R69, R77, 0x7610, R69 ;  /* 0x000076104d457816 */ /* 0x010fca0000000045 */
[----:B------:R-:W-:Y:S04]  /*3f5b0*/  @P2 STG.E.U16 desc[UR20][R82.64], R69 ;  /* 0x0000004552002986 */ /* 0x000fe8000c101514 */
[----:B------:R0:W-:Y:S01]  /*3f5c0*/  @P3 STG.E.U16 desc[UR20][R84.64], R68 ;  /* 0x0000004454003986 */ /* 0x0001e2000c101514 */
[----:B--2---:R-:W-:Y:S01]  /*3f5d0*/  ISETP.LT.AND P5, PT, R78, UR4, !P1 ;  /* 0x000000044e007c0c */ /* 0x004fe2000cfa1270 */
[----:B------:R-:W5:Y:S02]  /*3f5e0*/  LDCU UR4, c[0x0][0x39c] ;  /* 0x00007380ff0477ac */ /* 0x000f640008000800 */
[----:B------:R-:W2:Y:S04]  /*3f5f0*/  LDL.LU R78, [R1+0x1030] ;  /* 0x00103000014e7983 */ /* 0x000ea80000300800 */
[----:B------:R-:W4:Y:S04]  /*3f600*/  LDL.S16 R93, [R1+0x1a4] ;  /* 0x0001a400015d7983 */ /* 0x000f280000100600 */
[----:B------:R-:W4:Y:S01]  /*3f610*/  LDL.LU R77, [R1+0x109c] ;  /* 0x00109c00014d7983 */ /* 0x000f220000300800 */
[----:B---3--:R-:W-:Y:S01]  /*3f620*/  ISETP.LT.AND P3, PT, R75, UR6, !P1 ;  /* 0x000000064b007c0c */ /* 0x008fe2000cf61270 */
[----:B------:R-:W1:Y:S01]  /*3f630*/  LDCU UR6, c[0x0][0x39c] ;  /* 0x00007380ff0677ac */ /* 0x000e620008000800 */
[----:B-----5:R-:W-:Y:S01]  /*3f640*/  ISETP.LT.AND P2, PT, R76, UR4, !P1 ;  /* 0x000000044c007c0c */ /* 0x020fe2000cf41270 */
[----:B------:R-:W4:Y:S01]  /*3f650*/  LDCU UR4, c[0x0][0x39c] ;  /* 0x00007380ff0477ac */ /* 0x000f220008000800 */
[----:B------:R-:W1:Y:S04]  /*3f660*/  LDL.LU R76, [R1+0x10f0] ;  /* 0x0010f000014c7983 */ /* 0x000e680000300800 */
[----:B------:R-:W3:Y:S01]  /*3f670*/  LDL.LU R75, [R1+0x1034] ;  /* 0x00103400014b7983 */ /* 0x000ee20000300800 */
[----:B0-----:R-:W-:Y:S01]  /*3f680*/  PRMT R68, R79, 0x7610, R68 ;  /* 0x000076104f447816 */ /* 0x001fe20000000044 */
[----:B------:R-:W-:-:S02]  /*3f690*/  VIADD R3, R3, UR5 ;  /* 0x0000000503037c36 */ /* 0x000fc40008000000 */
[----:B------:R-:W5:Y:S01]  /*3f6a0*/  LDL.LU.S16 R79, [R1+0x1a6] ;  /* 0x0001a600014f7983 */ /* 0x000f620000300600 */
[----:B------:R-:W-:Y:S01]  /*3f6b0*/  PRMT R70, R72, 0x7610, R70 ;  /* 0x0000761048467816 */ /* 0x000fe20000000046 */
[----:B------:R-:W-:Y:S01]  /*3f6c0*/  VIADD R72, R3, UR5 ;  /* 0x0000000503487c36 */ /* 0x000fe20008000000 */
[----:B------:R-:W-:Y:S02]  /*3f6d0*/  PRMT R71, R92, 0x7610, R71 ;  /* 0x000076105c477816 */ /* 0x000fe40000000047 */
[----:B------:R-:W-:Y:S02]  /*3f6e0*/  PRMT R69, R81, 0x7610, R69 ;  /* 0x0000761051457816 */ /* 0x000fe40000000045 */
[----:B------:R-:W5:Y:S04]  /*3f6f0*/  LDL.S16 R81, [R1+0x1a8] ;  /* 0x0001a80001517983 */ /* 0x000f680000100600 */
[----:B------:R-:W-:Y:S04]  /*3f700*/  @P4 STG.E.U16 desc[UR20][R86.64], R69 ;  /* 0x0000004556004986 */ /* 0x000fe8000c101514 */
[----:B------:R0:W-:Y:S04]  /*3f710*/  @P0 STG.E.U16 desc[UR20][R88.64], R68 ;  /* 0x0000004458000986 */ /* 0x0001e8000c101514 */
[----:B------:R0:W-:Y:S02]  /*3f720*/  @P5 STG.E.U16 desc[UR20][R90.64], R70 ;  /* 0x000000465a005986 */ /* 0x0001e4000c101514 */
[----:B0-----:R-:W-:-:S04]  /*3f730*/  LEA R68, P0, R3, R2, 0x1 ;  /* 0x0000000203447211 */ /* 0x001fc800078008ff */
[----:B------:R-:W-:Y:S02]  /*3f740*/  LEA.HI.X.SX32 R69, R3, R0, 0x1, P0 ;  /* 0x0000000003457211 */ /* 0x000fe400000f0eff */
[----:B------:R-:W-:-:S03]  /*3f750*/  LEA R70, P5, R72, R2, 0x1 ;  /* 0x0000000248467211 */ /* 0x000fc600078a08ff */
[----:B------:R0:W-:Y:S02]  /*3f760*/  @P2 STG.E.U16 desc[UR20][R68.64], R71 ;  /* 0x0000004744002986 */ /* 0x0001e4000c101514 */
[----:B0-----:R-:W-:Y:S02]  /*3f770*/  LEA.HI.X.SX32 R71, R72, R0, 0x1, P5 ;  /* 0x0000000048477211 */ /* 0x001fe400028f0eff */
[----:B--2---:R-:W-:Y:S01]  /*3f780*/  ISETP.LT.AND P4, PT, R78, UR7, !P1 ;  /* 0x000000074e007c0c */ /* 0x004fe2000cf81270 */
[----:B------:R-:W3:Y:S01]  /*3f790*/  LDCU UR7, c[0x0][0x39c] ;  /* 0x00007380ff0777ac */ /* 0x000ee20008000800 */
[----:B------:R-:W2:Y:S04]  /*3f7a0*/  LDL.LU R78, [R1+0x10ec] ;  /* 0x0010ec00014e7983 */ /* 0x000ea80000300800 */
[----:B------:R-:W2:Y:S01]  /*3f7b0*/  LDL.LU.S16 R92, [R1+0x1aa] ;  /* 0x0001aa00015c7983 */ /* 0x000ea20000300600 */
[----:B----4-:R-:W-:Y:S01]  /*3f7c0*/  ISETP.LT.AND P0, PT, R77, UR4, !P1 ;  /* 0x000000044d007c0c */ /* 0x010fe2000cf01270 */
[----:B------:R-:W2:Y:S02]  /*3f7d0*/  LDCU UR4, c[0x0][0x39c] ;  /* 0x00007380ff0477ac */ /* 0x000ea40008000800 */
[----:B------:R-:W4:Y:S01]  /*3f7e0*/  LDL.LU R77, [R1+0x10e8] ;  /* 0x0010e800014d7983 */ /* 0x000f220000300800 */
[----:B------:R-:W-:-:S02]  /*3f7f0*/  PRMT R3, R93, 0x7610, R3 ;  /* 0x000076105d037816 */ /* 0x000fc40000000003 */
[----:B-1----:R-:W-:-:S03]  /*3f800*/  ISETP.LT.AND P2, PT, R76, UR6, !P1 ;  /* 0x000000064c007c0c */ /* 0x002fc6000cf41270 */
[----:B------:R0:W-:Y:S01]  /*3f810*/  @P3 STG.E.U16 desc[UR20][R70.64], R3 ;  /* 0x0000000346003986 */ /* 0x0001e2000c101514 */
[----:B------:R-:W-:Y:S01]  /*3f820*/  VIADD R72, R72, UR5 ;  /* 0x0000000548487c36 */ /* 0x000fe20008000000 */
[----:B------:R-:W4:Y:S02]  /*3f830*/  LDCU UR6, c[0x0][0x39c] ;  /* 0x00007380ff0677ac */ /* 0x000f240008000800 */
[----:B------:R-:W4:Y:S01]  /*3f840*/  LDL.LU R76, [R1+0x1098] ;  /* 0x00109800014c7983 */ /* 0x000f220000300800 */
[----:B---3--:R-:W-:Y:S01]  /*3f850*/  ISETP.LT.AND P3, PT, R75, UR7, !P1 ;  /* 0x000000074b007c0c */ /* 0x008fe2000cf61270 */
[C---:B------:R-:W-:Y:S01]  /*3f860*/  VIADD R69, R72.reuse, UR5 ;  /* 0x0000000548457c36 */ /* 0x040fe20008000000 */
[----:B------:R-:W1:Y:S01]  /*3f870*/  LDCU UR7, c[0x0][0x39c] ;  /* 0x00007380ff0777ac */ /* 0x000e620008000800 */
[----:B------:R-:W3:Y:S01]  /*3f880*/  LDL.S16 R75, [R1+0x1ac] ;  /* 0x0001ac00014b7983 */ /* 0x000ee20000100600 */
[----:B0-----:R-:W-:-:S03]  /*3f890*/  LEA R70, P5, R72, R2, 0x1 ;  /* 0x0000000248467211 */ /* 0x001fc600078a08ff */
[----:B------:R-:W3:Y:S01]  /*3f8a0*/  LDL.LU.S16 R93, [R1+0x1ae] ;  /* 0x0001ae00015d7983 */ /* 0x000ee20000300600 */
[----:B-----5:R-:W-:Y:S02]  /*3f8b0*/  PRMT R73, R79, 0x7610, R73 ;  /* 0x000076104f497816 */ /* 0x020fe40000000049 */
[----:B------:R-:W-:Y:S01]  /*3f8c0*/  LEA.HI.X.SX32 R71, R72, R0, 0x1, P5 ;  /* 0x0000000048477211 */ /* 0x000fe200028f0eff */
[----:B------:R-:W5:Y:S01]  /*3f8d0*/  LDL.LU R79, [R1+0x1120] ;  /* 0x00112000014f7983 */ /* 0x000f620000300800 */
[C---:B------:R-:W-:Y:S01]  /*3f8e0*/  LEA R68, P5, R69.reuse, R2, 0x1 ;  /* 0x0000000245447211 */ /* 0x040fe200078a08ff */
[C---:B------:R-:W-:Y:S02]  /*3f8f0*/  VIADD R72, R69.reuse, UR5 ;  /* 0x0000000545487c36 */ /* 0x040fe40008000000 */
[----:B------:R0:W-:Y:S01]  /*3f900*/  @P4 STG.E.U16 desc[UR20][R70.64], R73 ;  /* 0x0000004946004986 */ /* 0x0001e2000c101514 */
[----:B------:R-:W-:Y:S02]  /*3f910*/  LEA.HI.X.SX32 R69, R69, R0, 0x1, P5 ;  /* 0x0000000045457211 */ /* 0x000fe400028f0eff */
[----:B------:R-:W-:-:S02]  /*3f920*/  PRMT R3, R81, 0x7610, R3 ;  /* 0x0000761051037816 */ /* 0x000fc40000000003 */
[----:B------:R-:W5:Y:S01]  /*3f930*/  LDL.S16 R81, [R1+0x1b0] ;  /* 0x0001b00001517983 */ /* 0x000f620000100600 */
[----:B0-----:R-:W-:-:S03]  /*3f940*/  LEA R70, P5, R72, R2, 0x1 ;  /* 0x0000000248467211 */ /* 0x001fc600078a08ff */
[----:B------:R0:W-:Y:S01]  /*3f950*/  @P0 STG.E.U16 desc[UR20][R68.64], R3 ;  /* 0x0000000344000986 */ /* 0x0001e2000c101514 */
[----:B------:R-:W-:Y:S02]  /*3f960*/  LEA.HI.X.SX32 R71, R72, R0, 0x1, P5 ;  /* 0x0000000048477211 */ /* 0x000fe400028f0eff */
[----:B--2---:R-:W-:Y:S01]  /*3f970*/  ISETP.LT.AND P4, PT, R78, UR4, !P1 ;  /* 0x000000044e007c0c */ /* 0x004fe2000cf81270 */
[----:B------:R-:W5:Y:S01]  /*3f980*/  LDCU UR4, c[0x0][0x39c] ;  /* 0x00007380ff0477ac */ /* 0x000f620008000800 */
[----:B------:R-:W2:Y:S01]  /*3f990*/  LDL.LU R78, [R1+0x1050] ;  /* 0x00105000014e7983 */ /* 0x000ea20000300800 */
[----:B0-----:R-:W-:Y:S02]  /*3f9a0*/  PRMT R3, R92, 0x7610, R3 ;  /* 0x000076105c037816 */ /* 0x001fe40000000003 */
[----:B----4-:R-:W-:-:S03]  /*3f9b0*/  ISETP.LT.AND P0, PT, R77, UR6, !P1 ;  /* 0x000000064d007c0c */ /* 0x010fc6000cf01270 */
[----:B------:R0:W-:Y:S01]  /*3f9c0*/  @P2 STG.E.U16 desc[UR20][R70.64], R3 ;  /* 0x0000000346002986 */ /* 0x0001e2000c101514 */
[----:B---3--:R-:W-:-:S03]  /*3f9d0*/  PRMT R73, R75, 0x7610, R73 ;  /* 0x000076104b497816 */ /* 0x008fc60000000049 */
[----:B------:R-:W3:Y:S01]  /*3f9e0*/  LDL.LU R77, [R1+0x1094] ;  /* 0x00109400014d7983 */ /* 0x000ee20000300800 */
[----:B-1----:R-:W-:Y:S01]  /*3f9f0*/  ISETP.LT.AND P2, PT, R76, UR7, !P1 ;  /* 0x000000074c007c0c */ /* 0x002fe2000cf41270 */
[----:B------:R-:W-:Y:S01]  /*3fa00*/  VIADD R72, R72, UR5 ;  /* 0x0000000548487c36 */ /* 0x000fe20008000000 */
[----:B------:R-:W2:Y:S01]  /*3fa10*/  LDCU UR6, c[0x0][0x39c] ;  /* 0x00007380ff0677ac */ /* 0x000ea20008000800 */
[----:B------:R-:W4:Y:S01]  /*3fa20*/  LDL.LU.S16 R76, [R1+0x1b2] ;  /* 0x0001b200014c7983 */ /* 0x000f220000300600 */
[----:B------:R-:W3:Y:S03]  /*3fa30*/  LDCU UR7, c[0x0][0x39c] ;  /* 0x00007380ff0777ac */ /* 0x000ee60008000800 */
[----:B------:R-:W4:Y:S04]  /*3fa40*/  LDL.S16 R92, [R1+0x1b4] ;  /* 0x0001b400015c7983 */ /* 0x000f280000100600 */
[----:B------:R-:W4:Y:S01]  /*3fa50*/  LDL.LU R75, [R1+0x111c] ;  /* 0x00111c00014b7983 */ /* 0x000f220000300800 */
[C---:B0-----:R-:W-:Y:S01]  /*3fa60*/  LEA R70, P5, R72.reuse, R2, 0x1 ;  /* 0x0000000248467211 */ /* 0x041fe200078a08ff */
[----:B------:R-:W-:-:S03]  /*3fa70*/  VIADD R69, R72, UR5 ;  /* 0x0000000548457c36 */ /* 0x000fc60008000000 */
[----:B------:R-:W-:Y:S01]  /*3fa80*/  LEA.HI.X.SX32 R71, R72, R0, 0x1, P5 ;  /* 0x0000000048477211 */ /* 0x000fe200028f0eff */
[C---:B------:R-:W-:Y:S01]  /*3fa90*/  VIADD R72, R69.reuse, UR5 ;  /* 0x0000000545487c36 */ /* 0x040fe20008000000 */
[----:B------:R-:W-:Y:S02]  /*3faa0*/  LEA R68, P5, R69, R2, 0x1 ;  /* 0x0000000245447211 */ /* 0x000fe400078a08ff */
[----:B------:R-:W-:Y:S01]  /*3fab0*/  PRMT R3, R93, 0x7610, R3 ;  /* 0x000076105d037816 */ /* 0x000fe20000000003 */
[----:B------:R0:W-:Y:S01]  /*3fac0*/  @P3 STG.E.U16 desc[UR20][R70.64], R73 ;  /* 0x0000004946003986 */ /* 0x0001e2000c101514 */
[----:B------:R-:W-:Y:S02]  /*3fad0*/  LEA.HI.X.SX32 R69, R69, R0, 0x1, P5 ;  /* 0x0000000045457211 */ /* 0x000fe400028f0eff */
[----:B-----5:R-:W-:Y:S01]  /*3fae0*/  ISETP.LT.AND P3, PT, R79, UR4, !P1 ;  /* 0x000000044f007c0c */ /* 0x020fe2000cf61270 */
[----:B------:R-:W5:Y:S01]  /*3faf0*/  LDL.LU.S16 R93, [R1+0x1b6] ;  /* 0x0001b600015d7983 */ /* 0x000f620000300600 */
[----:B------:R-:W1:Y:S03]  /*3fb00*/  LDCU UR4, c[0x0][0x39c] ;  /* 0x00007380ff0477ac */ /* 0x000e660008000800 */
[----:B------:R-:W5:Y:S01]  /*3fb10*/  LDL.LU R79, [R1+0x1090] ;  /* 0x00109000014f7983 */ /* 0x000f620000300800 */
[----:B0-----:R-:W-:-:S03]  /*3fb20*/  LEA R70, P5, R72, R2, 0x1 ;  /* 0x0000000248467211 */ /* 0x001fc600078a08ff */
[----:B------:R0:W-:Y:S01]  /*3fb30*/  @P4 STG.E.U16 desc[UR20][R68.64], R3 ;  /* 0x0000000344004986 */ /* 0x0001e2000c101514 */
[C---:B------:R-:W-:Y:S01]  /*3fb40*/  LEA.HI.X.SX32 R71, R72.reuse, R0, 0x1, P5 ;  /* 0x0000000048477211 */ /* 0x040fe200028f0eff */
[----:B------:R-:W-:Y:S01]  /*3fb50*/  VIADD R72, R72, UR5 ;  /* 0x0000000548487c36 */ /* 0x000fe20008000000 */
[----:B0-----:R-:W-:-:S05]  /*3fb60*/  PRMT R3, R81, 0x7610, R3 ;  /* 0x0000761051037816 */ /* 0x001fca0000000003 */
[----:B------:R0:W-:Y:S02]  /*3fb70*/  @P0 STG.E.U16 desc[UR20][R70.64], R3 ;  /* 0x0000000346000986 */ /* 0x0001e4000c101514 */
[----:B0-----:R-:W-:-:S04]  /*3fb80*/  LEA R70, P5, R72, R2, 0x1 ;  /* 0x0000000248467211 */ /* 0x001fc800078a08ff */
[----:B------:R-:W-:Y:S02]  /*3fb90*/  LEA.HI.X.SX32 R71, R72, R0, 0x1, P5 ;  /* 0x0000000048477211 */ /* 0x000fe400028f0eff */
[----:B--2---:R-:W-:Y:S01]  /*3fba0*/  ISETP.LT.AND P4, PT, R78, UR6, !P1 ;  /* 0x000000064e007c0c */ /* 0x004fe2000cf81270 */
[----:B------:R-:W5:Y:S01]  /*3fbb0*/  LDCU UR6, c[0x0][0x39c] ;  /* 0x00007380ff0677ac */ /* 0x000f620008000800 */
[----:B------:R-:W2:Y:S04]  /*3fbc0*/  LDL.LU R78, [R1+0x10e4] ;  /* 0x0010e400014e7983 */ /* 0x000ea80000300800 */
[----:B------:R-:W2:Y:S01]  /*3fbd0*/  LDL.S16 R81, [R1+0x1b8] ;  /* 0x0001b80001517983 */ /* 0x000ea20000100600 */
[----:B---3--:R-:W-:Y:S02]  /*3fbe0*/  ISETP.LT.AND P0, PT, R77, UR7, !P1 ;  /* 0x000000074d007c0c */ /* 0x008fe4000cf01270 */
[----:B----4-:R-:W-:Y:S01]  /*3fbf0*/  PRMT R73, R76, 0x7610, R73 ;  /* 0x000076104c497816 */ /* 0x010fe20000000049 */
[----:B------:R-:W3:Y:S01]  /*3fc00*/  LDL.LU.S16 R77, [R1+0x1ba] ;  /* 0x0001ba00014d7983 */ /* 0x000ee20000300600 */
[----:B------:R-:W-:Y:S01]  /*3fc10*/  VIADD R69, R72, UR5 ;  /* 0x0000000548457c36 */ /* 0x000fe20008000000 */
[----:B------:R-:W2:Y:S02]  /*3fc20*/  LDCU UR7, c[0x0][0x39c] ;  /* 0x00007380ff0777ac */ /* 0x000ea40008000800 */
[----:B------:R-:W4:Y:S01]  /*3fc30*/  LDL.LU R76, [R1+0x105c] ;  /* 0x00105c00014c7983 */ /* 0x000f220000300800 */
[----:B------:R-:W-:-:S03]  /*3fc40*/  PRMT R3, R92, 0x7610, R3 ;  /* 0x000076105c037816 */ /* 0x000fc60000000003 */
[----:B------:R0:W-:Y:S01]  /*3fc50*/  @P2 STG.E.U16 desc[UR20][R70.64], R73 ;  /* 0x0000004946002986 */ /* 0x0001e2000c101514 */
[----:B-1----:R-:W-:Y:S01]  /*3fc60*/  ISETP.LT.AND P2, PT, R75, UR4, !P1 ;  /* 0x000000044b007c0c */ /* 0x002fe2000cf41270 */
[C---:B------:R-:W-:Y:S01]  /*3fc70*/  VIADD R72, R69.reuse, UR5 ;  /* 0x0000000545487c36 */ /* 0x040fe20008000000 */
[C---:B------:R-:W-:Y:S01]  /*3fc80*/  LEA R68, P5, R69.reuse, R2, 0x1 ;  /* 0x0000000245447211 */ /* 0x040fe200078a08ff */
[----:B------:R-:W4:Y:S01]  /*3fc90*/  LDL.S16 R92, [R1+0x1bc] ;  /* 0x0001bc00015c7983 */ /* 0x000f220000100600 */
[----:B------:R-:W4:Y:S03]  /*3fca0*/  LDCU UR4, c[0x0][0x39c] ;  /* 0x00007380ff0477ac */ /* 0x000f260008000800 */
[----:B------:R-:W4:Y:S01]  /*3fcb0*/  LDL.LU R75, [R1+0x108c] ;  /* 0x00108c00014b7983 */ /* 0x000f220000300800 */
[----:B------:R-:W-:Y:S02]  /*3fcc0*/  LEA.HI.X.SX32 R69, R69, R0, 0x1, P5 ;  /* 0x0000000045457211 */ /* 0x000fe400028f0eff */
[----:B0-----:R-:W-:-:S03]  /*3fcd0*/  LEA R70, P5, R72, R2, 0x1 ;  /* 0x0000000248467211 */ /* 0x001fc600078a08ff */
[----:B------:R0:W-:Y:S01]  /*3fce0*/  @P3 STG.E.U16 desc[UR20][R68.64], R3 ;  /* 0x0000000344003986 */ /* 0x0001e2000c101514 */
[C---:B------:R-:W-:Y:S02]  /*3fcf0*/  LEA.HI.X.SX32 R71, R72.reuse, R0, 0x1, P5 ;  /* 0x0000000048477211 */ /* 0x040fe400028f0eff */
[----:B-----5:R-:W-:Y:S01]  /*3fd00*/  ISETP.LT.AND P3, PT, R79, UR6, !P1 ;  /* 0x000000064f007c0c */ /* 0x020fe2000cf61270 */
[----:B------:R-:W-:Y:S01]  /*3fd10*/  VIADD R72, R72, UR5 ;  /* 0x0000000548487c36 */ /* 0x000fe20008000000 */
[----:B------:R-:W5:Y:S01]  /*3fd20*/  LDL.LU R79, [R1+0x10e0] ;  /* 0x0010e000014f7983 */ /* 0x000f620000300800 */
[----:B------:R-:W1:Y:S01]  /*3fd30*/  LDCU UR6, c[0x0][0x39c] ;  /* 0x00007380ff0677ac */ /* 0x000e620008000800 */
[----:B0-----:R-:W-:Y:S01]  /*3fd40*/  PRMT R3, R93, 0x7610, R3 ;  /* 0x000076105d037816 */ /* 0x001fe20000000003 */
[----:B------:R-:W-:-:S04]  /*3fd50*/  VIADD R69, R72, UR5 ;  /* 0x0000000548457c36 */ /* 0x000fc80008000000 */
[----:B------:R0:W-:Y:S02]  /*3fd60*/  @P4 STG.E.U16 desc[UR20][R70.64], R3 ;  /* 0x0000000346004986 */ /* 0x0001e4000c101514 */
[----:B0-----:R-:W-:-:S04]  /*3fd70*/  LEA R70, P5, R72, R2, 0x1 ;  /* 0x0000000248467211 */ /* 0x001fc800078a08ff */
[----:B------:R-:W-:Y:S02]  /*3fd80*/  LEA.HI.X.SX32 R71, R72, R0, 0x1, P5 ;  /* 0x0000000048477211 */ /* 0x000fe400028f0eff */
[C---:B------:R-:W-:Y:S01]  /*3fd90*/  LEA R68, P5, R69.reuse, R2, 0x1 ;  /* 0x0000000245447211 */ /* 0x040fe200078a08ff */
[----:B------:R-:W-:-:S03]  /*3fda0*/  VIADD R72, R69, UR5 ;  /* 0x0000000545487c36 */ /* 0x000fc60008000000 */
[----:B------:R-:W-:Y:S02]  /*3fdb0*/  LEA.HI.X.SX32 R69, R69, R0, 0x1, P5 ;  /* 0x0000000045457211 */ /* 0x000fe400028f0eff */
[----:B--2---:R-:W-:Y:S01]  /*3fdc0*/  ISETP.LT.AND P4, PT, R78, UR7, !P1 ;  /* 0x000000074e007c0c */ /* 0x004fe2000cf81270 */
[----:B------:R-:W5:Y:S01]  /*3fdd0*/  LDCU UR7, c[0x0][0x39c] ;  /* 0x00007380ff0777ac */ /* 0x000f620008000800 */
[----:B------:R-:W2:Y:S01]  /*3fde0*/  LDL.LU.S16 R78, [R1+0x1be] ;  /* 0x0001be00014e7983 */ /* 0x000ea20000300600 */
[----:B------:R-:W-:-:S03]  /*3fdf0*/  PRMT R73, R81, 0x7610, R73 ;  /* 0x0000761051497816 */ /* 0x000fc60000000049 */
[----:B------:R-:W2:Y:S04]  /*3fe00*/  LDL.S16 R93, [R1+0x1c0] ;  /* 0x0001c000015d7983 */ /* 0x000ea80000100600 */
[----:B------:R0:W-:Y:S01]  /*3fe10*/  @P0 STG.E.U16 desc[UR20][R70.64], R73 ;  /* 0x0000004946000986 */ /* 0x0001e2000c101514 */
[----:B---3--:R-:W-:-:S03]  /*3fe20*/  PRMT R3, R77, 0x7610, R3 ;  /* 0x000076104d037816 */ /* 0x008fc60000000003 */
[----:B------:R-:W3:Y:S01]  /*3fe30*/  LDL.LU R77, [R1+0x10dc] ;  /* 0x0010dc00014d7983 */ /* 0x000ee20000300800 */
[----:B----4-:R-:W-:Y:S01]  /*3fe40*/  ISETP.LT.AND P0, PT, R76, UR4, !P1 ;  /* 0x000000044c007c0c */ /* 0x010fe2000cf01270 */
[----:B------:R-:W3:Y:S02]  /*3fe50*/  LDCU UR4, c[0x0][0x39c] ;  /* 0x00007380ff0477ac */ /* 0x000ee40008000800 */
[----:B------:R-:W4:Y:S04]  /*3fe60*/  LDL.LU.S16 R81, [R1+0x1c2] ;  /* 0x0001c20001517983 */ /* 0x000f280000300600 */
[----:B------:R-:W4:Y:S04]  /*3fe70*/  LDL.LU R76, [R1+0x10d8] ;  /* 0x0010d800014c7983 */ /* 0x000f280000300800 */
[----:B------:R5:W-:Y:S01]  /*3fe80*/  @P2 STG.E.U16 desc[UR20][R68.64], R3 ;  /* 0x0000000344002986 */ /* 0x000be2000c101514 */
[----:B-1----:R-:W-:Y:S01]  /*3fe90*/  ISETP.LT.AND P2, PT, R75, UR6, !P1 ;  /* 0x000000064b007c0c */ /* 0x002fe2000cf41270 */
[----:B------:R-:W1:Y:S02]  /*3fea0*/  LDCU UR6, c[0x0][0x39c] ;  /* 0x00007380ff0677ac */ /* 0x000e640008000800 */
[----:B------:R-:W4:Y:S01]  /*3feb0*/  LDL.LU R75, [R1+0x104c] ;  /* 0x00104c00014b7983 */ /* 0x000f220000300800 */
[----:B0-----:R-:W-:-:S04]  /*3fec0*/  LEA R70, P5, R72, R2, 0x1 ;  /* 0x0000000248467211 */ /* 0x001fc800078a08ff */
[----:B------:R-:W-:Y:S02]  /*3fed0*/  LEA.HI.X.SX32 R71, R72, R0, 0x1, P5 ;  /* 0x0000000048477211 */ /* 0x000fe400028f0eff */
[----:B-----5:R-:W-:Y:S01]  /*3fee0*/  PRMT R3, R92, 0x7610, R3 ;  /* 0x000076105c037816 */ /* 0x020fe20000000003 */
[----:B------:R-:W-:-:S04]  /*3fef0*/  VIADD R72, R72, UR5 ;  /* 0x0000000548487c36 */ /* 0x000fc80008000000 */
[----:B------:R0:W-:Y:S01]  /*3ff00*/  @P3 STG.E.U16 desc[UR20][R70.64], R3 ;  /* 0x0000000346003986 */ /* 0x0001e2000c101514 */
[----:B------:R-:W-:Y:S01]  /*3ff10*/  ISETP.LT.AND P3, PT, R79, UR7, !P1 ;  /* 0x000000074f007c0c */ /* 0x000fe2000cf61270 */
[C---:B------:R-:W-:Y:S01]  /*3ff20*/  VIADD R69, R72.reuse, UR5 ;  /* 0x0000000548457c36 */ /* 0x040fe20008000000 */
[----:B------:R-:W5:Y:S01]  /*3ff30*/  LDCU UR7, c[0x0][0x39c] ;  /* 0x00007380ff0777ac */ /* 0x000f620008000800 */
[----:B------:R-:W4:Y:S04]  /*3ff40*/  LDL.S16 R79, [R1+0x1c4] ;  /* 0x0001c400014f7983 */ /* 0x000f280000100600 */
[----:B------:R-:W4:Y:S01]  /*3ff50*/  LDL.LU.S16 R92, [R1+0x1c6] ;  /* 0x0001c600015c7983 */ /* 0x000f220000300600 */
[----:B0-----:R-:W-:-:S04]  /*3ff60*/  LEA R70, P5, R72, R2, 0x1 ;  /* 0x0000000248467211 */ /* 0x001fc800078a08ff */
[----:B------:R-:W-:Y:S01]  /*3ff70*/  LEA.HI.X.SX32 R71, R72, R0, 0x1, P5 ;  /* 0x0000000048477211 */ /* 0x000fe200028f0eff */
[C---:B------:R-:W-:Y:S01]  /*3ff80*/  VIADD R72, R69.reuse, UR5 ;  /* 0x0000000545487c36 */ /* 0x040fe20008000000 */
[----:B------:R-:W-:-:S04]  /*3ff90*/  LEA R68, P5, R69, R2, 0x1 ;  /* 0x0000000245447211 */ /* 0x000fc800078a08ff */
[----:B------:R-:W-:Y:S02]  /*3ffa0*/  LEA.HI.X.SX32 R69, R69, R0, 0x1, P5 ;  /* 0x0000000045457211 */ /* 0x000fe400028f0eff */
[----:B--2---:R-:W-:Y:S02]  /*3ffb0*/  PRMT R73, R78, 0x7610, R73 ;  /* 0x000076104e497816 */ /* 0x004fe40000000049 */
[----:B------:R-:W2:Y:S01]  /*3ffc0*/  LDL.LU R78, [R1+0x10d4] ;  /* 0x0010d400014e7983 */ /* 0x000ea20000300800 */
[----:B------:R-:W-:-:S03]  /*3ffd0*/  PRMT R3, R93, 0x7610, R3 ;  /* 0x000076105d037816 */ /* 0x000fc60000000003 */
[----:B------:R0:W-:Y:S04]  /*3ffe0*/  @P4 STG.E.U16 desc[UR20][R70.64], R73 ;  /* 0x0000004946004986 */ /* 0x0001e8000c101514 */
[----:B------:R-:W2:Y:S04]  /*3fff0*/  LDL.S16 R93, [R1+0x1c8] ;  /* 0x0001c800015d7983 */ /* 0x000ea80000100600 */
[----:B------:R4:W-:Y:S01]  /*40000*/  @P0 STG.E.U16 desc[UR20][R68.64], R3 ;  /* 0x0000000344000986 */ /* 0x0009e2000c101514 */
[----:B0-----:R-:W-:-:S04]  /*40010*/  LEA R70, P5, R72, R2, 0x1 ;  /* 0x0000000248467211 */ /* 0x001fc800078a08ff */
[----:B------:R-:W-:Y:S02]  /*40020*/  LEA.HI.X.SX32 R71, R72, R0, 0x1, P5 ;  /* 0x0000000048477211 */ /* 0x000fe400028f0eff */
[----:B---3--:R-:W-:Y:S01]  /*40030*/  ISETP.LT.AND P4, PT, R77, UR4, !P1 ;  /* 0x000000044d007c0c */ /* 0x008fe2000cf81270 */
[----:B------:R-:W2:Y:S01]  /*40040*/  LDCU UR4, c[0x0][0x39c] ;  /* 0x00007380ff0477ac */ /* 0x000ea20008000800 */
[----:B------:R-:W3:Y:S01]  /*40050*/  LDL.LU R77, [R1+0x10d0] ;  /* 0x0010d000014d7983 */ /* 0x000ee20000300800 */
[----:B----4-:R-:W-:Y:S02]  /*40060*/  PRMT R3, R81, 0x7610, R3 ;  /* 0x0000761051037816 */ /* 0x010fe40000000003 */
[----:B-1----:R-:W-:-:S03]  /*40070*/  ISETP.LT.AND P0, PT, R76, UR6, !P1 ;  /* 0x000000064c007c0c */ /* 0x002fc6000cf01270 */
[----:B------:R0:W-:Y:S01]  /*40080*/  @P2 STG.E.U16 desc[UR20][R70.64], R3 ;  /* 0x0000000346002986 */ /* 0x0001e2000c101514 */
[----:B------:R-:W-:Y:S01]  /*40090*/  VIADD R72, R72, UR5 ;  /* 0x0000000548487c36 */ /* 0x000fe20008000000 */
[----:B------:R-:W3:Y:S02]  /*400a0*/  LDCU UR6, c[0x0][0x39c] ;  /* 0x00007380ff0677ac */ /* 0x000ee40008000800 */
[----:B------:R-:W4:Y:S01]  /*400b0*/  LDL.LU R76, [R1+0x1088] ;  /* 0x00108800014c7983 */ /* 0x000f220000300800 */
[----:B-----5:R-:W-:Y:S01]  /*400c0*/  ISETP.LT.AND P2, PT, R75, UR7, !P1 ;  /* 0x000000074b007c0c */ /* 0x020fe2000cf41270 */
[C---:B------:R-:W-:Y:S02]  /*400d0*/  VIADD R69, R72.reuse, UR5 ;  /* 0x0000000548457c36 */ /* 0x040fe40008000000 */
[----:B------:R-:W5:Y:S01]  /*400e0*/  LDL.LU.S16 R75, [R1+0x1ca] ;  /* 0x0001ca00014b7983 */ /* 0x000f620000300600 */
[----:B------:R-:W4:Y:S01]  /*400f0*/  LDCU UR7, c[0x0][0x39c] ;  /* 0x00007380ff0777ac */ /* 0x000f220008000800 */
[----:B0-----:R-:W-:-:S02]  /*40100*/  LEA R70, P5, R72, R2, 0x1 ;  /* 0x0000000248467211 */ /* 0x001fc400078a08ff */
[----:B------:R-:W4:Y:S02]  /*40110*/  LDL.S16 R81, [R1+0x1cc] ;  /* 0x0001cc0001517983 */ /* 0x000f240000100600 */
[----:B------:R-:W-:Y:S01]  /*40120*/  LEA.HI.X.SX32 R71, R72, R0, 0x1, P5 ;  /* 0x0000000048477211 */ /* 0x000fe200028f0eff */
[C---:B------:R-:W-:Y:S01]  /*40130*/  VIADD R72, R69.reuse, UR5 ;  /* 0x0000000545487c36 */ /* 0x040fe20008000000 */
[----:B------:R-:W-:Y:S02]  /*40140*/  LEA R68, P5, R69, R2, 0x1 ;  /* 0x0000000245447211 */ /* 0x000fe400078a08ff */
[----:B------:R-:W-:Y:S02]  /*40150*/  PRMT R73, R79, 0x7610, R73 ;  /* 0x000076104f497816 */ /* 0x000fe40000000049 */
[----:B------:R-:W4:Y:S01]  /*40160*/  LDL.LU R79, [R1+0x1118] ;  /* 0x00111800014f7983 */ /* 0x000f220000300800 */
[----:B------:R-:W-:Y:S02]  /*40170*/  LEA.HI.X.SX32 R69, R69, R0, 0x1, P5 ;  /* 0x0000000045457211 */ /* 0x000fe400028f0eff */
[----:B------:R-:W-:Y:S01]  /*40180*/  PRMT R3, R92, 0x7610, R3 ;  /* 0x000076105c037816 */ /* 0x000fe20000000003 */
[----:B------:R0:W-:Y:S04]  /*40190*/  @P3 STG.E.U16 desc[UR20][R70.64], R73 ;  /* 0x0000004946003986 */ /* 0x0001e8000c101514 */
[----:B------:R-:W4:Y:S04]  /*401a0*/  LDL.LU.S16 R92, [R1+0x1ce] ;  /* 0x0001ce00015c7983 */ /* 0x000f280000300600 */
[----:B------:R1:W-:Y:S01]  /*401b0*/  @P4 STG.E.U16 desc[UR20][R68.64], R3 ;  /* 0x0000000344004986 */ /* 0x0003e2000c101514 */
[----:B0-----:R-:W-:-:S04]  /*401c0*/  LEA R70, P5, R72, R2, 0x1 ;  /* 0x0000000248467211 */ /* 0x001fc800078a08ff */
[----:B------:R-:W-:Y:S02]  /*401d0*/  LEA.HI.X.SX32 R71, R72, R0, 0x1, P5 ;  /* 0x0000000048477211 */ /* 0x000fe400028f0eff */
[----:B--2---:R-:W-:Y:S01]  /*401e0*/  ISETP.LT.AND P3, PT, R78, UR4, !P1 ;  /* 0x000000044e007c0c */ /* 0x004fe2000cf61270 */
[----:B------:R-:W0:Y:S01]  /*401f0*/  LDCU UR4, c[0x0][0x39c] ;  /* 0x00007380ff0477ac */ /* 0x000e220008000800 */
[----:B------:R-:W2:Y:S01]  /*40200*/  LDL.LU R78, [R1+0x1048] ;  /* 0x00104800014e7983 */ /* 0x000ea20000300800 */
[----:B-1----:R-:W-:-:S05]  /*40210*/  PRMT R3, R93, 0x7610, R3 ;  /* 0x000076105d037816 */ /* 0x002fca0000000003 */
[----:B------:R1:W-:Y:S01]  /*40220*/  @P0 STG.E.U16 desc[UR20][R70.64], R3 ;  /* 0x0000000346000986 */ /* 0x0003e2000c101514 */
[----:B---3--:R-:W-:Y:S02]  /*40230*/  ISETP.LT.AND P4, PT, R77, UR6, !P1 ;  /* 0x000000064d007c0c */ /* 0x008fe4000cf81270 */
[----:B-----5:R-:W-:Y:S01]  /*40240*/  PRMT R73, R75, 0x7610, R73 ;  /* 0x000076104b497816 */ /* 0x020fe20000000049 */
[----:B------:R-:W3:Y:S01]  /*40250*/  LDL.LU R77, [R1+0x1084] ;  /* 0x00108400014d7983 */ /* 0x000ee20000300800 */
[----:B----4-:R-:W-:Y:S01]  /*40260*/  ISETP.LT.AND P0, PT, R76, UR7, !P1 ;  /* 0x000000074c007c0c */ /* 0x010fe2000cf01270 */
[----:B------:R-:W-:Y:S01]  /*40270*/  VIADD R72, R72, UR5 ;  /* 0x0000000548487c36 */ /* 0x000fe20008000000 */
[----:B------:R-:W2:Y:S01]  /*40280*/  LDCU UR6, c[0x0][0x39c] ;  /* 0x00007380ff0677ac */ /* 0x000ea20008000800 */
[----:B------:R-:W4:Y:S01]  /*40290*/  LDL.S16 R76, [R1+0x1d0] ;  /* 0x0001d000014c7983 */ /* 0x000f220000100600 */
[----:B------:R-:W3:Y:S03]  /*402a0*/  LDCU UR7, c[0x0][0x39c] ;  /* 0x00007380ff0777ac */ /* 0x000ee60008000800 */
[----:B------:R-:W5:Y:S04]  /*402b0*/  LDL.LU.S16 R93, [R1+0x1d2] ;  /* 0x0001d200015d7983 */ /* 0x000f680000300600 */
[----:B------:R-:W5:Y:S01]  /*402c0*/  LDL.LU R75, [R1+0x1114] ;  /* 0x00111400014b7983 */ /* 0x000f620000300800 */
[C---:B-1----:R-:W-:Y:S01]  /*402d0*/  LEA R70, P5, R72.reuse, R2, 0x1 ;  /* 0x0000000248467211 */ /* 0x042fe200078a08ff */
[----:B------:R-:W-:-:S03]  /*402e0*/  VIADD R69, R72, UR5 ;  /* 0x0000000548457c36 */ /* 0x000fc60008000000 */
[----:B------:R-:W-:Y:S01]  /*402f0*/  LEA.HI.X.SX32 R71, R72, R0, 0x1, P5 ;  /* 0x0000000048477211 */ /* 0x000fe200028f0eff */
[C---:B------:R-:W-:Y:S01]  /*40300*/  VIADD R72, R69.reuse, UR5 ;  /* 0x0000000545487c36 */ /* 0x040fe20008000000 */
[----:B------:R-:W-:Y:S02]  /*40310*/  LEA R68, P5, R69, R2, 0x1 ;  /* 0x0000000245447211 */ /* 0x000fe400078a08ff */
[----:B------:R-:W-:Y:S01]  /*40320*/  PRMT R3, R81, 0x7610, R3 ;  /* 0x0000761051037816 */ /* 0x000fe20000000003 */
[----:B------:R1:W-:Y:S01]  /*40330*/  @P2 STG.E.U16 desc[UR20][R70.64], R73 ;  /* 0x0000004946002986 */ /* 0x0003e2000c101514 */
[----:B------:R-:W-:Y:S02]  /*40340*/  LEA.HI.X.SX32 R69, R69, R0, 0x1, P5 ;  /* 0x0000000045457211 */ /* 0x000fe400028f0eff */
[----:B0-----:R-:W-:Y:S01]  /*40350*/  ISETP.LT.AND P2, PT, R79, UR4, !P1 ;  /* 0x000000044f007c0c */ /* 0x001fe2000cf41270 */
[----:B------:R-:W5:Y:S01]  /*40360*/  LDL.S16 R81, [R1+0x1d4] ;  /* 0x0001d40001517983 */ /* 0x000f620000100600 */
[----:B------:R-:W0:Y:S03]  /*40370*/  LDCU UR4, c[0x0][0x39c] ;  /* 0x00007380ff0477ac */ /* 0x000e260008000800 */
[----:B------:R-:W5:Y:S01]  /*40380*/  LDL.LU R79, [R1+0x1080] ;  /* 0x00108000014f7983 */ /* 0x000f620000300800 */
[----:B-1----:R-:W-:-:S03]  /*40390*/  LEA R70, P5, R72, R2, 0x1 ;  /* 0x0000000248467211 */ /* 0x002fc600078a08ff */
[----:B------:R1:W-:Y:S01]  /*403a0*/  @P3 STG.E.U16 desc[UR20][R68.64], R3 ;  /* 0x0000000344003986 */ /* 0x0003e2000c101514 */
[C---:B------:R-:W-:Y:S01]  /*403b0*/  LEA.HI.X.SX32 R71, R72.reuse, R0, 0x1, P5 ;  /* 0x0000000048477211 */ /* 0x040fe200028f0eff */
[----:B------:R-:W-:Y:S01]  /*403c0*/  VIADD R72, R72, UR5 ;  /* 0x0000000548487c36 */ /* 0x000fe20008000000 */
[----:B-1----:R-:W-:-:S05]  /*403d0*/  PRMT R3, R92, 0x7610, R3 ;  /* 0x000076105c037816 */ /* 0x002fca0000000003 */
[----:B------:R1:W-:Y:S02]  /*403e0*/  @P4 STG.E.U16 desc[UR20][R70.64], R3 ;  /* 0x0000000346004986 */ /* 0x0003e4000c101514 */
[----:B-1----:R-:W-:-:S04]  /*403f0*/  LEA R70, P5, R72, R2, 0x1 ;  /* 0x0000000248467211 */ /* 0x002fc800078a08ff */
[----:B------:R-:W-:Y:S02]  /*40400*/  LEA.HI.X.SX32 R71, R72, R0, 0x1, P5 ;  /* 0x0000000048477211 */ /* 0x000fe400028f0eff */
[----:B--2---:R-:W-:Y:S01]  /*40410*/  ISETP.LT.AND P3, PT, R78, UR6, !P1 ;  /* 0x000000064e007c0c */ /* 0x004fe2000cf61270 */
[----:B------:R-:W1:Y:S01]  /*40420*/  LDCU UR6, c[0x0][0x39c] ;  /* 0x00007380ff0677ac */ /* 0x000e620008000800 */
[----:B------:R-:W2:Y:S01]  /*40430*/  LDL.LU R78, [R1+0x10cc] ;  /* 0x0010cc00014e7983 */ /* 0x000ea20000300800 */
[----:B---3--:R-:W-:Y:S02]  /*40440*/  ISETP.LT.AND P4, PT, R77, UR7, !P1 ;  /* 0x000000074d007c0c */ /* 0x008fe4000cf81270 */
[----:B----4-:R-:W-:Y:S01]  /*40450*/  PRMT R73, R76, 0x7610, R73 ;  /* 0x000076104c497816 */ /* 0x010fe20000000049 */
[----:B------:R-:W3:Y:S01]  /*40460*/  LDL.LU.S16 R77, [R1+0x1d6] ;  /* 0x0001d600014d7983 */ /* 0x000ee20000300600 */
[----:B------:R-:W-:Y:S01]  /*40470*/  VIADD R69, R72, UR5 ;  /* 0x0000000548457c36 */ /* 0x000fe20008000000 */
[----:B------:R-:W2:Y:S02]  /*40480*/  LDCU UR7, c[0x0][0x39c] ;  /* 0x00007380ff0777ac */ /* 0x000ea40008000800 */
[----:B------:R-:W4:Y:S04]  /*40490*/  LDL.S16 R92, [R1+0x38] ;  /* 0x00003800015c7983 */ /* 0x000f280000100600 */
[----:B------:R-:W4:Y:S01]  /*404a0*/  LDL.LU R76, [R1+0x1058] ;  /* 0x00105800014c7983 */ /* 0x000f220000300800 */
[----:B-----5:R-:W-:-:S03]  /*404b0*/  PRMT R3, R93, 0x7610, R3 ;  /* 0x000076105d037816 */ /* 0x020fc60000000003 */
[----:B------:R5:W-:Y:S01]  /*404c0*/  @P0 STG.E.U16 desc[UR20][R70.64], R73 ;  /* 0x0000004946000986 */ /* 0x000be2000c101514 */
[----:B0-----:R-:W-:Y:S01]  /*404d0*/  ISETP.LT.AND P0, PT, R75, UR4, !P1 ;  /* 0x000000044b007c0c */ /* 0x001fe2000cf01270 */
[C---:B------:R-:W-:Y:S01]  /*404e0*/  VIADD R72, R69.reuse, UR5 ;  /* 0x0000000545487c36 */ /* 0x040fe20008000000 */
[C---:B------:R-:W-:Y:S01]  /*404f0*/  LEA R68, P5, R69.reuse, R2, 0x1 ;  /* 0x0000000245447211 */ /* 0x040fe200078a08ff */
[----:B------:R-:W4:Y:S01]  /*40500*/  LDL.LU.S16 R93, [R1+0x3a] ;  /* 0x00003a00015d7983 */ /* 0x000f220000300600 */
[----:B------:R-:W0:Y:S03]  /*40510*/  LDCU UR4, c[0x0][0x39c] ;  /* 0x00007380ff0477ac */ /* 0x000e260008000800 */
[----:B------:R-:W4:Y:S01]  /*40520*/  LDL.LU R75, [R1+0x107c] ;  /* 0x00107c00014b7983 */ /* 0x000f220000300800 */
[----:B------:R-:W-:Y:S02]  /*40530*/  LEA.HI.X.SX32 R69, R69, R0, 0x1, P5 ;  /* 0x0000000045457211 */ /* 0x000fe400028f0eff */
[----:B-----5:R-:W-:-:S03]  /*40540*/  LEA R70, P5, R72, R2, 0x1 ;  /* 0x0000000248467211 */ /* 0x020fc600078a08ff */
[----:B------:R5:W-:Y:S01]  /*40550*/  @P2 STG.E.U16 desc[UR20][R68.64], R3 ;  /* 0x0000000344002986 */ /* 0x000be2000c101514 */
[----:B-1----:R-:W-:Y:S01]  /*40560*/  ISETP.LT.AND P2, PT, R79, UR6, !P1 ;  /* 0x000000064f007c0c */ /* 0x002fe2000cf41270 */
[----:B------:R-:W1:Y:S01]  /*40570*/  LDCU UR6, c[0x0][0x39c] ;  /* 0x00007380ff0677ac */ /* 0x000e620008000800 */
[C---:B------:R-:W-:Y:S01]  /*40580*/  LEA.HI.X.SX32 R71, R72.reuse, R0, 0x1, P5 ;  /* 0x0000000048477211 */ /* 0x040fe200028f0eff */
[----:B------:R-:W4:Y:S01]  /*40590*/  LDL.LU R79, [R1+0x10c8] ;  /* 0x0010c800014f7983 */ /* 0x000f220000300800 */
[----:B------:R-:W-:Y:S01]  /*405a0*/  VIADD R72, R72, UR5 ;  /* 0x0000000548487c36 */ /* 0x000fe20008000000 */
[----:B-----5:R-:W-:Y:S02]  /*405b0*/  PRMT R3, R81, 0x7610, R3 ;  /* 0x0000761051037816 */ /* 0x020fe40000000003 */
[----:B------:R-:W5:Y:S04]  /*405c0*/  LDL.S16 R81, [R1+0x3c] ;  /* 0x00003c0001517983 */ /* 0x000f680000100600 */
[----:B------:R0:W-:Y:S01]  /*405d0*/  @P3 STG.E.U16 desc[UR20][R70.64], R3 ;  /* 0x0000000346003986 */ /* 0x0001e2000c101514 */
[C---:B------:R-:W-:Y:S01]  /*405e0*/  VIADD R69, R72.reuse, UR5 ;  /* 0x0000000548457c36 */ /* 0x040fe20008000000 */
[----:B0-----:R-:W-:-:S04]  /*405f0*/  LEA R70, P5, R72, R2, 0x1 ;  /* 0x0000000248467211 */ /* 0x001fc800078a08ff */
[----:B------:R-:W-:Y:S02]  /*40600*/  LEA.HI.X.SX32 R71, R72, R0, 0x1, P5 ;  /* 0x0000000048477211 */ /* 0x000fe400028f0eff */
[C---:B------:R-:W-:Y:S01]  /*40610*/  LEA R68, P5, R69.reuse, R2, 0x1 ;  /* 0x0000000245447211 */ /* 0x040fe200078a08ff */
[----:B------:R-:W-:-:S03]  /*40620*/  VIADD R3, R69, UR5 ;  /* 0x0000000545037c36 */ /* 0x000fc60008000000 */
[----:B------:R-:W-:Y:S02]  /*40630*/  LEA.HI.X.SX32 R69, R69, R0, 0x1, P5 ;  /* 0x0000000045457211 */ /* 0x000fe400028f0eff */
[----:B--2---:R-:W-:Y:S01]  /*40640*/  ISETP.LT.AND P3, PT, R78, UR7, !P1 ;  /* 0x000000074e007c0c */ /* 0x004fe2000cf61270 */
[----:B------:R-:W0:Y:S01]  /*40650*/  LDCU UR7, c[0x0][0x39c] ;  /* 0x00007380ff0777ac */ /* 0x000e220008000800 */
[----:B------:R-:W2:Y:S01]  /*40660*/  LDL.LU.S16 R78, [R1+0x3e] ;  /* 0x00003e00014e7983 */ /* 0x000ea20000300600 */
[----:B---3--:R-:W-:-:S03]  /*40670*/  PRMT R73, R77, 0x7610, R73 ;  /* 0x000076104d497816 */ /* 0x008fc60000000049 */
[----:B------:R-:W3:Y:S01]  /*40680*/  LDL.LU R77, [R1+0x10c4] ;  /* 0x0010c400014d7983 */ /* 0x000ee20000300800 */
[----:B----4-:R-:W-:-:S03]  /*40690*/  PRMT R72, R92, 0x7610, R72 ;  /* 0x000076105c487816 */ /* 0x010fc60000000048 */
[----:B------:R4:W-:Y:S01]  /*406a0*/  @P4 STG.E.U16 desc[UR20][R70.64], R73 ;  /* 0x0000004946004986 */ /* 0x0009e2000c101514 */
[----:B------:R-:W-:Y:S01]  /*406b0*/  ISETP.LT.AND P4, PT, R76, UR4, !P1 ;  /* 0x000000044c007c0c */ /* 0x000fe2000cf81270 */
[----:B------:R-:W3:Y:S02]  /*406c0*/  LDCU UR4, c[0x0][0x39c] ;  /* 0x00007380ff0477ac */ /* 0x000ee40008000800 */
[----:B------:R-:W3:Y:S04]  /*406d0*/  LDL.S16 R92, [R1+0x40] ;  /* 0x00004000015c7983 */ /* 0x000ee80000100600 */
[----:B------:R-:W3:Y:S04]  /*406e0*/  LDL.LU R76, [R1+0x10c0] ;  /* 0x0010c000014c7983 */ /* 0x000ee80000300800 */
[----:B------:R0:W-:Y:S01]  /*406f0*/  @P0 STG.E.U16 desc[UR20][R68.64], R72 ;  /* 0x0000004844000986 */ /* 0x0001e2000c101514 */
[----:B-1----:R-:W-:Y:S01]  /*40700*/  ISETP.LT.AND P0, PT, R75, UR6, !P1 ;  /* 0x000000064b007c0c */ /* 0x002fe2000cf01270 */
[----:B------:R-:W1:Y:S02]  /*40710*/  LDCU UR6, c[0x0][0x39c] ;  /* 0x00007380ff0677ac */ /* 0x000e640008000800 */
[----:B------:R-:W3:Y:S01]  /*40720*/  LDL.LU R75, [R1+0x1044] ;  /* 0x00104400014b7983 */ /* 0x000ee20000300800 */
[----:B----4-:R-:W-:-:S04]  /*40730*/  LEA R70, P5, R3, R2, 0x1 ;  /* 0x0000000203467211 */ /* 0x010fc800078a08ff */
[C---:B------:R-:W-:Y:S01]  /*40740*/  LEA.HI.X.SX32 R71, R3.reuse, R0, 0x1, P5 ;  /* 0x0000000003477211 */ /* 0x040fe200028f0eff */
[----:B------:R-:W-:Y:S01]  /*40750*/  VIADD R3, R3, UR5 ;  /* 0x0000000503037c36 */ /* 0x000fe20008000000 */
[----:B0-----:R-:W-:-:S05]  /*40760*/  PRMT R68, R93, 0x7610, R68 ;  /* 0x000076105d447816 */ /* 0x001fca0000000044 */
[----:B------:R0:W-:Y:S01]  /*40770*/  @P2 STG.E.U16 desc[UR20][R70.64], R68 ;  /* 0x0000004446002986 */ /* 0x0001e2000c101514 */
[----:B------:R-:W-:Y:S01]  /*40780*/  ISETP.LT.AND P2, PT, R79, UR7, !P1 ;  /* 0x000000074f007c0c */ /* 0x000fe2000cf41270 */
[----:B------:R-:W4:Y:S02]  /*40790*/  LDCU UR7, c[0x0][0x39c] ;  /* 0x00007380ff0777ac */ /* 0x000f240008000800 */
[----:B------:R-:W3:Y:S01]  /*407a0*/  LDL.LU.S16 R79, [R1+0x42] ;  /* 0x00004200014f7983 */ /* 0x000ee20000300600 */
[----:B-----5:R-:W-:-:S03]  /*407b0*/  PRMT R73, R81, 0x7610, R73 ;  /* 0x0000761051497816 */ /* 0x020fc60000000049 */
[----:B------:R-:W5:Y:S01]  /*407c0*/  LDL.S16 R93, [R1+0x44] ;  /* 0x00004400015d7983 */ /* 0x000f620000100600 */
[C---:B0-----:R-:W-:Y:S01]  /*407d0*/  LEA R68, P5, R3.reuse, R2, 0x1 ;  /* 0x0000000203447211 */ /* 0x041fe200078a08ff */
[----:B------:R-:W-:-:S03]  /*407e0*/  VIADD R71, R3, UR5 ;  /* 0x0000000503477c36 */ /* 0x000fc60008000000 */
[----:B------:R-:W-:Y:S01]  /*407f0*/  LEA.HI.X.SX32 R69, R3, R0, 0x1, P5 ;  /* 0x0000000003457211 */ /* 0x000fe200028f0eff */
[C---:B------:R-:W-:Y:S01]  /*40800*/  VIADD R72, R71.reuse, UR5 ;  /* 0x0000000547487c36 */ /* 0x040fe20008000000 */
[----:B------:R-:W-:-:S03]  /*40810*/  LEA R70, P5, R71, R2, 0x1 ;  /* 0x0000000247467211 */ /* 0x000fc600078a08ff */
[----:B------:R0:W-:Y:S01]  /*40820*/  @P3 STG.E.U16 desc[UR20][R68.64], R73 ;  /* 0x0000004944003986 */ /* 0x0001e2000c101514 */
[----:B------:R-:W-:Y:S02]  /*40830*/  LEA.HI.X.SX32 R71, R71, R0, 0x1, P5 ;  /* 0x0000000047477211 */ /* 0x000fe400028f0eff */
[----:B0-----:R-:W-:-:S04]  /*40840*/  LEA R68, P5, R72, R2, 0x1 ;  /* 0x0000000248447211 */ /* 0x001fc800078a08ff */
[----:B------:R-:W-:Y:S02]  /*40850*/  LEA.HI.X.SX32 R69, R72, R0, 0x1, P5 ;  /* 0x0000000048457211 */ /* 0x000fe400028f0eff */
[----:B--2---:R-:W-:Y:S02]  /*40860*/  PRMT R3, R78, 0x7610, R3 ;  /* 0x000076104e037816 */ /* 0x004fe40000000003 */
[----:B------:R-:W2:Y:S04]  /*40870*/  LDL.LU R78, [R1+0x10bc] ;  /* 0x0010bc00014e7983 */ /* 0x000ea80000300800 */
[----:B------:R-:W2:Y:S04]  /*40880*/  LDL.LU.S16 R81, [R1+0x46] ;  /* 0x0000460001517983 */ /* 0x000ea80000300600 */
[----:B------:R0:W-:Y:S01]  /*40890*/  @P4 STG.E.U16 desc[UR20][R70.64], R3 ;  /* 0x0000000346004986 */ /* 0x0001e2000c101514 */
[----:B---3--:R-:W-:Y:S01]  /*408a0*/  ISETP.LT.AND P3, PT, R77, UR4, !P1 ;  /* 0x000000044d007c0c */ /* 0x008fe2000cf61270 */
[----:B------:R-:W2:Y:S02]  /*408b0*/  LDCU UR4, c[0x0][0x39c] ;  /* 0x00007380ff0477ac */ /* 0x000ea40008000800 */
[----:B------:R-:W3:Y:S01]  /*408c0*/  LDL.LU R77, [R1+0x10b8] ;  /* 0x0010b800014d7983 */ /* 0x000ee20000300800 */
[----:B0-----:R-:W-:-:S02]  /*408d0*/  PRMT R3, R92, 0x7610, R3 ;  /* 0x000076105c037816 */ /* 0x001fc40000000003 */
[----:B-1----:R-:W-:-:S03]  /*408e0*/  ISETP.LT.AND P4, PT, R76, UR6, !P1 ;  /* 0x000000064c007c0c */ /* 0x002fc6000cf81270 */
[----:B------:R0:W-:Y:S01]  /*408f0*/  @P0 STG.E.U16 desc[UR20][R68.64], R3 ;  /* 0x0000000344000986 */ /* 0x0001e2000c101514 */
[----:B------:R-:W-:Y:S01]  /*40900*/  VIADD R72, R72, UR5 ;  /* 0x0000000548487c36 */ /* 0x000fe20008000000 */
[----:B------:R-:W3:Y:S02]  /*40910*/  LDCU UR6, c[0x0][0x39c] ;  /* 0x00007380ff0677ac */ /* 0x000ee40008000800 */
[----:B------:R-:W3:Y:S01]  /*40920*/  LDL.LU R76, [R1+0x1078] ;  /* 0x00107800014c7983 */ /* 0x000ee20000300800 */
[----:B----4-:R-:W-:Y:S01]  /*40930*/  ISETP.LT.AND P0, PT, R75, UR7, !P1 ;  /* 0x000000074b007c0c */ /* 0x010fe2000cf01270 */
[C---:B------:R-:W-:Y:S02]  /*40940*/  VIADD R71, R72.reuse, UR5 ;  /* 0x0000000548477c36 */ /* 0x040fe40008000000 */
[----:B------:R-:W4:Y:S01]  /*40950*/  LDL.S16 R75, [R1+0x48] ;  /* 0x00004800014b7983 */ /* 0x000f220000100600 */
[----:B------:R-:W1:Y:S01]  /*40960*/  LDCU UR7, c[0x0][0x39c] ;  /* 0x00007380ff0777ac */ /* 0x000e620008000800 */
[----:B0-----:R-:W-:-:S02]  /*40970*/  LEA R68, P5, R72, R2, 0x1 ;  /* 0x0000000248447211 */ /* 0x001fc400078a08ff */
[----:B------:R-:W4:Y:S02]  /*40980*/  LDL.LU.S16 R92, [R1+0x4a] ;  /* 0x00004a00015c7983 */ /* 0x000f240000300600 */
[----:B------:R-:W-:Y:S01]  /*40990*/  LEA.HI.X.SX32 R69, R72, R0, 0x1, P5 ;  /* 0x0000000048457211 */ /* 0x000fe200028f0eff */
[C---:B------:R-:W-:Y:S01]  /*409a0*/  VIADD R3, R71.reuse, UR5 ;  /* 0x0000000547037c36 */ /* 0x040fe20008000000 */
[----:B------:R-:W-:Y:S02]  /*409b0*/  LEA R70, P5, R71, R2, 0x1 ;  /* 0x0000000247467211 */ /* 0x000fe400078a08ff */
[----:B------:R-:W-:Y:S02]  /*409c0*/  PRMT R73, R79, 0x7610, R73 ;  /* 0x000076104f497816 */ /* 0x000fe40000000049 */
[----:B------:R-:W4:Y:S01]  /*409d0*/  LDL.LU R79, [R1+0x1110] ;  /* 0x00111000014f7983 */ /* 0x000f220000300800 */
[----:B------:R-:W-:Y:S02]  /*409e0*/  LEA.HI.X.SX32 R71, R71, R0, 0x1, P5 ;  /* 0x0000000047477211 */ /* 0x000fe400028f0eff */
[----:B-----5:R-:W-:Y:S01]  /*409f0*/  PRMT R72, R93, 0x7610, R72 ;  /* 0x000076105d487816 */ /* 0x020fe20000000048 */
[----:B------:R0:W-:Y:S04]  /*40a00*/  @P2 STG.E.U16 desc[UR20][R68.64], R73 ;  /* 0x0000004944002986 */ /* 0x0001e8000c101514 */
[----:B------:R-:W5:Y:S04]  /*40a10*/  LDL.S16 R93, [R1+0x4c] ;  /* 0x00004c00015d7983 */ /* 0x000f680000100600 */
        /* <DEDUP_REMOVED lines=9> */
[----:B----4-:R-:W-:Y:S01]  /*40ab0*/  PRMT R73, R75, 0x7610, R73 ;  /* 0x000076104b497816 */ /* 0x010fe20000000049 */
[----:B------:R-:W3:Y:S01]  /*40ac0*/  LDL.LU R77, [R1+0x1074] ;  /* 0x00107400014d7983 */ /* 0x000ee20000300800 */
[----:B------:R-:W-:Y:S01]  /*40ad0*/  ISETP.LT.AND P4, PT, R76, UR7, !P1 ;  /* 0x000000074c007c0c */ /* 0x000fe2000cf81270 */
[----:B------:R-:W-:Y:S01]  /*40ae0*/  VIADD R3, R3, UR5 ;  /* 0x0000000503037c36 */ /* 0x000fe20008000000 */
[----:B------:R-:W2:Y:S01]  /*40af0*/  LDCU UR6, c[0x0][0x39c] ;  /* 0x00007380ff0677ac */ /* 0x000ea20008000800 */
[----:B------:R-:W4:Y:S01]  /*40b00*/  LDL.LU.S16 R76, [R1+0x4e] ;  /* 0x00004e00014c7983 */ /* 0x000f220000300600 */
[----:B------:R-:W3:Y:S03]  /*40b10*/  LDCU UR7, c[0x0][0x39c] ;  /* 0x00007380ff0777ac */ /* 0x000ee60008000800 */
[----:B------:R-:W4:Y:S04]  /*40b20*/  LDL.S16 R81, [R1+0x50] ;  /* 0x0000500001517983 */ /* 0x000f280000100600 */
[----:B------:R-:W4:Y:S01]  /*40b30*/  LDL.LU R75, [R1+0x110c] ;  /* 0x00110c00014b7983 */ /* 0x000f220000300800 */
[C---:B-1----:R-:W-:Y:S01]  /*40b40*/  LEA R68, P5, R3.reuse, R2, 0x1 ;  /* 0x0000000203447211 */ /* 0x042fe200078a08ff */
[----:B------:R-:W-:-:S03]  /*40b50*/  VIADD R71, R3, UR5 ;  /* 0x0000000503477c36 */ /* 0x000fc60008000000 */
[----:B------:R-:W-:Y:S01]  /*40b60*/  LEA.HI.X.SX32 R69, R3, R0, 0x1, P5 ;  /* 0x0000000003457211 */ /* 0x000fe200028f0eff */
[C---:B------:R-:W-:Y:S01]  /*40b70*/  VIADD R72, R71.reuse, UR5 ;  /* 0x0000000547487c36 */ /* 0x040fe20008000000 */
[C---:B------:R-:W-:Y:S02]  /*40b80*/  LEA R70, P5, R71.reuse, R2, 0x1 ;  /* 0x0000000247467211 */ /* 0x040fe400078a08ff */
[----:B------:R-:W-:Y:S01]  /*40b90*/  PRMT R3, R92, 0x7610, R3 ;  /* 0x000076105c037816 */ /* 0x000fe20000000003 */
[----:B------:R1:W-:Y:S01]  /*40ba0*/  @P0 STG.E.U16 desc[UR20][R68.64], R73 ;  /* 0x0000004944000986 */ /* 0x0003e2000c101514 */
[----:B------:R-:W-:Y:S02]  /*40bb0*/  LEA.HI.X.SX32 R71, R71, R0, 0x1, P5 ;  /* 0x0000000047477211 */ /* 0x000fe400028f0eff */
[----:B0-----:R-:W-:Y:S01]  /*40bc0*/  ISETP.LT.AND P0, PT, R79, UR4, !P1 ;  /* 0x000000044f007c0c */ /* 0x001fe2000cf01270 */
[----:B------:R-:W4:Y:S01]  /*40bd0*/  LDL.LU.S16 R92, [R1+0x52] ;  /* 0x00005200015c7983 */ /* 0x000f220000300600 */
[----:B------:R-:W0:Y:S03]  /*40be0*/  LDCU UR4, c[0x0][0x39c] ;  /* 0x00007380ff0477ac */ /* 0x000e260008000800 */
[----:B------:R-:W4:Y:S01]  /*40bf0*/  LDL.LU R79, [R1+0x1070] ;  /* 0x00107000014f7983 */ /* 0x000f220000300800 */
[----:B-1----:R-:W-:-:S03]  /*40c00*/  LEA R68, P5, R72, R2, 0x1 ;  /* 0x0000000248447211 */ /* 0x002fc600078a08ff */
[----:B------:R5:W-:Y:S01]  /*40c10*/  @P2 STG.E.U16 desc[UR20][R70.64], R3 ;  /* 0x0000000346002986 */ /* 0x000be2000c101514 */
[C---:B------:R-:W-:Y:S01]  /*40c20*/  LEA.HI.X.SX32 R69, R72.reuse, R0, 0x1, P5 ;  /* 0x0000000048457211 */ /* 0x040fe200028f0eff */
[----:B------:R-:W-:Y:S01]  /*40c30*/  VIADD R72, R72, UR5 ;  /* 0x0000000548487c36 */ /* 0x000fe20008000000 */
[----:B-----5:R-:W-:-:S05]  /*40c40*/  PRMT R3, R93, 0x7610, R3 ;  /* 0x000076105d037816 */ /* 0x020fca0000000003 */
[----:B------:R1:W-:Y:S01]  /*40c50*/  @P3 STG.E.U16 desc[UR20][R68.64], R3 ;  /* 0x0000000344003986 */ /* 0x0003e2000c101514 */
[C---:B------:R-:W-:Y:S01]  /*40c60*/  VIADD R71, R72.reuse, UR5 ;  /* 0x0000000548477c36 */ /* 0x040fe20008000000 */
[----:B-1----:R-:W-:-:S04]  /*40c70*/  LEA R68, P5, R72, R2, 0x1 ;  /* 0x0000000248447211 */ /* 0x002fc800078a08ff */
[----:B------:R-:W-:Y:S02]  /*40c80*/  LEA.HI.X.SX32 R69, R72, R0, 0x1, P5 ;  /* 0x0000000048457211 */ /* 0x000fe400028f0eff */
[----:B--2---:R-:W-:Y:S01]  /*40c90*/  ISETP.LT.AND P2, PT, R78, UR6, !P1 ;  /* 0x000000064e007c0c */ /* 0x004fe2000cf41270 */
[----:B------:R-:W1:Y:S01]  /*40ca0*/  LDCU UR6, c[0x0][0x39c] ;  /* 0x00007380ff0677ac */ /* 0x000e620008000800 */
[----:B------:R-:W2:Y:S01]  /*40cb0*/  LDL.LU R78, [R1+0x10b4] ;  /* 0x0010b400014e7983 */ /* 0x000ea20000300800 */
[----:B---3--:R-:W-:Y:S01]  /*40cc0*/  ISETP.LT.AND P3, PT, R77, UR7, !P1 ;  /* 0x000000074d007c0c */ /* 0x008fe2000cf61270 */
[----:B------:R-:W2:Y:S02]  /*40cd0*/  LDCU UR7, c[0x0][0x39c] ;  /* 0x00007380ff0777ac */ /* 0x000ea40008000800 */
[----:B------:R-:W3:Y:S01]  /*40ce0*/  LDL.S16 R77, [R1+0x54] ;  /* 0x00005400014d7983 */ /* 0x000ee20000100600 */
[----:B----4-:R-:W-:-:S03]  /*40cf0*/  PRMT R73, R76, 0x7610, R73 ;  /* 0x000076104c497816 */ /* 0x010fc60000000049 */
[----:B------:R-:W4:Y:S04]  /*40d00*/  LDL.LU.S16 R93, [R1+0x56] ;  /* 0x00005600015d7983 */ /* 0x000f280000300600 */
[----:B------:R-:W5:Y:S01]  /*40d10*/  LDL.LU R76, [R1+0x1054] ;  /* 0x00105400014c7983 */ /* 0x000f620000300800 */
[----:B------:R-:W-:-:S03]  /*40d20*/  PRMT R72, R81, 0x7610, R72 ;  /* 0x0000761051487816 */ /* 0x000fc60000000048 */
[----:B------:R1:W-:Y:S01]  /*40d30*/  @P4 STG.E.U16 desc[UR20][R68.64], R73 ;  /* 0x0000004944004986 */ /* 0x0003e2000c101514 */
[----:B0-----:R-:W-:Y:S01]  /*40d40*/  ISETP.LT.AND P4, PT, R75, UR4, !P1 ;  /* 0x000000044b007c0c */ /* 0x001fe2000cf81270 */
[C---:B------:R-:W-:Y:S01]  /*40d50*/  VIADD R3, R71.reuse, UR5 ;  /* 0x0000000547037c36 */ /* 0x040fe20008000000 */
[C---:B------:R-:W-:Y:S01]  /*40d60*/  LEA R70, P5, R71.reuse, R2, 0x1 ;  /* 0x0000000247467211 */ /* 0x040fe200078a08ff */
[----:B------:R-:W5:Y:S01]  /*40d70*/  LDL.S16 R81, [R1+0x58] ;  /* 0x0000580001517983 */ /* 0x000f620000100600 */
[----:B------:R-:W5:Y:S03]  /*40d80*/  LDCU UR4, c[0x0][0x39c] ;  /* 0x00007380ff0477ac */ /* 0x000f660008000800 */
[----:B------:R-:W5:Y:S01]  /*40d90*/  LDL.LU R75, [R1+0x106c] ;  /* 0x00106c00014b7983 */ /* 0x000f620000300800 */
[----:B------:R-:W-:Y:S02]  /*40da0*/  LEA.HI.X.SX32 R71, R71, R0, 0x1, P5 ;  /* 0x0000000047477211 */ /* 0x000fe400028f0eff */
[----:B-1----:R-:W-:-:S03]  /*40db0*/  LEA R68, P5, R3, R2, 0x1 ;  /* 0x0000000203447211 */ /* 0x002fc600078a08ff */
[----:B------:R0:W-:Y:S01]  /*40dc0*/  @P0 STG.E.U16 desc[UR20][R70.64], R72 ;  /* 0x0000004846000986 */ /* 0x0001e2000c101514 */
[----:B------:R-:W-:Y:S02]  /*40dd0*/  LEA.HI.X.SX32 R69, R3, R0, 0x1, P5 ;  /* 0x0000000003457211 */ /* 0x000fe400028f0eff */
[----:B------:R-:W-:Y:S01]  /*40de0*/  ISETP.LT.AND P0, PT, R79, UR6, !P1 ;  /* 0x000000064f007c0c */ /* 0x000fe2000cf01270 */
[----:B------:R-:W-:Y:S01]  /*40df0*/  VIADD R3, R3, UR5 ;  /* 0x0000000503037c36 */ /* 0x000fe20008000000 */
[----:B------:R-:W5:Y:S01]  /*40e00*/  LDL.LU R79, [R1+0x10b0] ;  /* 0x0010b000014f7983 */ /* 0x000f620000300800 */
[----:B------:R-:W1:Y:S01]  /*40e10*/  LDCU UR6, c[0x0][0x39c] ;  /* 0x00007380ff0677ac */ /* 0x000e620008000800 */
[----:B0-----:R-:W-:Y:S01]  /*40e20*/  PRMT R70, R92, 0x7610, R70 ;  /* 0x000076105c467816 */ /* 0x001fe20000000046 */
[----:B------:R-:W-:-:S04]  /*40e30*/  VIADD R71, R3, UR5 ;  /* 0x0000000503477c36 */ /* 0x000fc80008000000 */
[----:B------:R0:W-:Y:S01]  /*40e40*/  @P2 STG.E.U16 desc[UR20][R68.64], R70 ;  /* 0x0000004644002986 */ /* 0x0001e2000c101514 */
[----:B------:R-:W-:Y:S01]  /*40e50*/  VIADD R72, R71, UR5 ;  /* 0x0000000547487c36 */ /* 0x000fe20008000000 */
[----:B0-----:R-:W-:-:S04]  /*40e60*/  LEA R68, P5, R3, R2, 0x1 ;  /* 0x0000000203447211 */ /* 0x001fc800078a08ff */
[----:B------:R-:W-:Y:S02]  /*40e70*/  LEA.HI.X.SX32 R69, R3, R0, 0x1, P5 ;  /* 0x0000000003457211 */ /* 0x000fe400028f0eff */
[----:B------:R-:W-:-:S04]  /*40e80*/  LEA R70, P5, R71, R2, 0x1 ;  /* 0x0000000247467211 */ /* 0x000fc800078a08ff */
[----:B------:R-:W-:Y:S02]  /*40e90*/  LEA.HI.X.SX32 R71, R71, R0, 0x1, P5 ;  /* 0x0000000047477211 */ /* 0x000fe400028f0eff */
[----:B--2---:R-:W-:Y:S01]  /*40ea0*/  ISETP.LT.AND P2, PT, R78, UR7, !P1 ;  /* 0x000000074e007c0c */ /* 0x004fe2000cf41270 */
[----:B------:R-:W0:Y:S01]  /*40eb0*/  LDCU UR7, c[0x0][0x39c] ;  /* 0x00007380ff0777ac */ /* 0x000e220008000800 */
[----:B------:R-:W2:Y:S04]  /*40ec0*/  LDL.LU.S16 R78, [R1+0x5a] ;  /* 0x00005a00014e7983 */ /* 0x000ea80000300600 */
[----:B------:R-:W2:Y:S01]  /*40ed0*/  LDL.S16 R92, [R1+0x5c] ;  /* 0x00005c00015c7983 */ /* 0x000ea20000100600 */
[----:B---3--:R-:W-:-:S03]  /*40ee0*/  PRMT R73, R77, 0x7610, R73 ;  /* 0x000076104d497816 */ /* 0x008fc60000000049 */
[----:B------:R-:W3:Y:S01]  /*40ef0*/  LDL.LU R77, [R1+0x10ac] ;  /* 0x0010ac00014d7983 */ /* 0x000ee20000300800 */
[----:B----4-:R-:W-:-:S03]  /*40f00*/  PRMT R3, R93, 0x7610, R3 ;  /* 0x000076105d037816 */ /* 0x010fc60000000003 */
[----:B------:R4:W-:Y:S01]  /*40f10*/  @P3 STG.E.U16 desc[UR20][R68.64], R73 ;  /* 0x0000004944003986 */ /* 0x0009e2000c101514 */
[----:B-----5:R-:W-:Y:S01]  /*40f20*/  ISETP.LT.AND P3, PT, R76, UR4, !P1 ;  /* 0x000000044c007c0c */ /* 0x020fe2000cf61270 */
[----:B------:R-:W3:Y:S02]  /*40f30*/  LDCU UR4, c[0x0][0x39c] ;  /* 0x00007380ff0477ac */ /* 0x000ee40008000800 */
[----:B------:R-:W5:Y:S04]  /*40f40*/  LDL.LU.S16 R93, [R1+0x5e] ;  /* 0x00005e00015d7983 */ /* 0x000f680000300600 */
[----:B------:R-:W5:Y:S04]  /*40f50*/  LDL.LU R76, [R1+0x10a8] ;  /* 0x0010a800014c7983 */ /* 0x000f680000300800 */
[----:B------:R0:W-:Y:S01]  /*40f60*/  @P4 STG.E.U16 desc[UR20][R70.64], R3 ;  /* 0x0000000346004986 */ /* 0x0001e2000c101514 */
[----:B-1----:R-:W-:Y:S01]  /*40f70*/  ISETP.LT.AND P4, PT, R75, UR6, !P1 ;  /* 0x000000064b007c0c */ /* 0x002fe2000cf81270 */
[----:B------:R-:W1:Y:S02]  /*40f80*/  LDCU UR6, c[0x0][0x39c] ;  /* 0x00007380ff0677ac */ /* 0x000e640008000800 */
[----:B------:R-:W5:Y:S01]  /*40f90*/  LDL.LU R75, [R1+0x103c] ;  /* 0x00103c00014b7983 */ /* 0x000f620000300800 */
[----:B----4-:R-:W-:-:S04]  /*40fa0*/  LEA R68, P5, R72, R2, 0x1 ;  /* 0x0000000248447211 */ /* 0x010fc800078a08ff */
[C---:B------:R-:W-:Y:S02]  /*40fb0*/  LEA.HI.X.SX32 R69, R72.reuse, R0, 0x1, P5 ;  /* 0x0000000048457211 */ /* 0x040fe400028f0eff */
[----:B0-----:R-:W-:Y:S01]  /*40fc0*/  PRMT R3, R81, 0x7610, R3 ;  /* 0x0000761051037816 */ /* 0x001fe20000000003 */
[----:B------:R-:W-:Y:S01]  /*40fd0*/  VIADD R72, R72, UR5 ;  /* 0x0000000548487c36 */ /* 0x000fe20008000000 */
[----:B------:R-:W4:Y:S04]  /*40fe0*/  LDL.S16 R81, [R1+0x60] ;  /* 0x0000600001517983 */ /* 0x000f280000100600 */
[----:B------:R0:W-:Y:S01]  /*40ff0*/  @P0 STG.E.U16 desc[UR20][R68.64], R3 ;  /* 0x0000000344000986 */ /* 0x0001e2000c101514 */
[----:B------:R-:W-:Y:S01]  /*41000*/  ISETP.LT.AND P0, PT, R79, UR7, !P1 ;  /* 0x000000074f007c0c */ /* 0x000fe2000cf01270 */
[C---:B------:R-:W-:Y:S01]  /*41010*/  VIADD R71, R72.reuse, UR5 ;  /* 0x0000000548477c36 */ /* 0x040fe20008000000 */
[----:B------:R-:W1:Y:S01]  /*41020*/  LDCU UR7, c[0x0][0x39c] ;  /* 0x00007380ff0777ac */ /* 0x000e620008000800 */
[----:B------:R-:W4:Y:S01]  /*41030*/  LDL.LU.S16 R79, [R1+0x62] ;  /* 0x00006200014f7983 */ /* 0x000f220000300600 */
[----:B0-----:R-:W-:Y:S01]  /*41040*/  LEA R68, P5, R72, R2, 0x1 ;  /* 0x0000000248447211 */ /* 0x001fe200078a08ff */
[----:B------:R-:W-:-:S03]  /*41050*/  VIADD R3, R71, UR5 ;  /* 0x0000000547037c36 */ /* 0x000fc60008000000 */
[----:B------:R-:W-:Y:S02]  /*41060*/  LEA.HI.X.SX32 R69, R72, R0, 0x1, P5 ;  /* 0x0000000048457211 */ /* 0x000fe400028f0eff */
        /* <DEDUP_REMOVED lines=13> */
[----:B-----5:R-:W-:Y:S02]  /*41140*/  PRMT R70, R93, 0x7610, R70 ;  /* 0x000076105d467816 */ /* 0x020fe40000000046 */
[----:B-1----:R-:W-:-:S03]  /*41150*/  ISETP.LT.AND P3, PT, R76, UR6, !P1 ;  /* 0x000000064c007c0c */ /* 0x002fc6000cf61270 */
[----:B------:R0:W-:Y:S01]  /*41160*/  @P4 STG.E.U16 desc[UR20][R68.64], R70 ;  /* 0x0000004644004986 */ /* 0x0001e2000c101514 */
[----:B------:R-:W-:Y:S01]  /*41170*/  VIADD R3, R3, UR5 ;  /* 0x0000000503037c36 */ /* 0x000fe20008000000 */
[----:B------:R-:W3:Y:S02]  /*41180*/  LDCU UR6, c[0x0][0x39c] ;  /* 0x00007380ff0677ac */ /* 0x000ee40008000800 */
[----:B------:R-:W5:Y:S01]  /*41190*/  LDL.LU R76, [R1+0x1068] ;  /* 0x00106800014c7983 */ /* 0x000f620000300800 */
[----:B------:R-:W-:Y:S01]  /*411a0*/  ISETP.LT.AND P4, PT, R75, UR7, !P1 ;  /* 0x000000074b007c0c */ /* 0x000fe2000cf81270 */
[C---:B------:R-:W-:Y:S02]  /*411b0*/  VIADD R71, R3.reuse, UR5 ;  /* 0x0000000503477c36 */ /* 0x040fe40008000000 */
[----:B------:R-:W5:Y:S01]  /*411c0*/  LDL.LU.S16 R75, [R1+0x66] ;  /* 0x00006600014b7983 */ /* 0x000f620000300600 */
[----:B------:R-:W1:Y:S01]  /*411d0*/  LDCU UR7, c[0x0][0x39c] ;  /* 0x00007380ff0777ac */ /* 0x000e620008000800 */
[----:B0-----:R-:W-:-:S02]  /*411e0*/  LEA R68, P5, R3, R2, 0x1 ;  /* 0x0000000203447211 */ /* 0x001fc400078a08ff */
[----:B------:R-:W5:Y:S02]  /*411f0*/  LDL.S16 R93, [R1+0x6c] ;  /* 0x00006c00015d7983 */ /* 0x000f640000100600 */
[----:B------:R-:W-:Y:S02]  /*41200*/  LEA.HI.X.SX32 R69, R3, R0, 0x1, P5 ;  /* 0x0000000003457211 */ /* 0x000fe400028f0eff */
[----:B----4-:R-:W-:Y:S01]  /*41210*/  PRMT R73, R81, 0x7610, R73 ;  /* 0x0000761051497816 */ /* 0x010fe20000000049 */
[C---:B------:R-:W-:Y:S01]  /*41220*/  VIADD R72, R71.reuse, UR5 ;  /* 0x0000000547487c36 */ /* 0x040fe20008000000 */
[----:B------:R-:W-:Y:S02]  /*41230*/  LEA R70, P5, R71, R2, 0x1 ;  /* 0x0000000247467211 */ /* 0x000fe400078a08ff */
[----:B------:R-:W-:Y:S02]  /*41240*/  PRMT R3, R79, 0x7610, R3 ;  /* 0x000076104f037816 */ /* 0x000fe40000000003 */
[----:B------:R-:W4:Y:S01]  /*41250*/  LDL.LU R79, [R1+0x1108] ;  /* 0x00110800014f7983 */ /* 0x000f220000300800 */
[----:B------:R-:W-:-:S03]  /*41260*/  LEA.HI.X.SX32 R71, R71, R0, 0x1, P5 ;  /* 0x0000000047477211 */ /* 0x000fc600028f0eff */
[----:B------:R0:W-:Y:S04]  /*41270*/  @P0 STG.E.U16 desc[UR20][R68.64], R73 ;  /* 0x0000004944000986 */ /* 0x0001e8000c101514 */
[----:B------:R-:W4:Y:S04]  /*41280*/  LDL.LU.S16 R81, [R1+0x6e] ;  /* 0x00006e0001517983 */ /* 0x000f280000300600 */
[----:B------:R1:W-:Y:S01]  /*41290*/  @P2 STG.E.U16 desc[UR20][R70.64], R3 ;  /* 0x0000000346002986 */ /* 0x0003e2000c101514 */
[----:B0-----:R-:W-:-:S04]  /*412a0*/  LEA R68, P5, R72, R2, 0x1 ;  /* 0x0000000248447211 */ /* 0x001fc800078a08ff */
[----:B------:R-:W-:Y:S02]  /*412b0*/  LEA.HI.X.SX32 R69, R72, R0, 0x1, P5 ;  /* 0x0000000048457211 */ /* 0x000fe400028f0eff */
[----:B--2---:R-:W-:Y:S01]  /*412c0*/  ISETP.LT.AND P0, PT, R78, UR4, !P1 ;  /* 0x000000044e007c0c */ /* 0x004fe2000cf01270 */
[----:B------:R-:W4:Y:S01]  /*412d0*/  LDCU UR4, c[0x0][0x39c] ;  /* 0x00007380ff0477ac */ /* 0x000f220008000800 */
[----:B------:R-:W2:Y:S01]  /*412e0*/  LDL.LU R78, [R1+0x1038] ;  /* 0x00103800014e7983 */ /* 0x000ea20000300800 */
[----:B-1----:R-:W-:-:S05]  /*412f0*/  PRMT R3, R92, 0x7610, R3 ;  /* 0x000076105c037816 */ /* 0x002fca0000000003 */
[----:B------:R0:W-:Y:S01]  /*41300*/  @P3 STG.E.U16 desc[UR20][R68.64], R3 ;  /* 0x0000000344003986 */ /* 0x0001e2000c101514 */
[----:B---3--:R-:W-:Y:S02]  /*41310*/  ISETP.LT.AND P2, PT, R77, UR6, !P1 ;  /* 0x000000064d007c0c */ /* 0x008fe4000cf41270 */
[----:B-----5:R-:W-:Y:S01]  /*41320*/  PRMT R73, R75, 0x7610, R73 ;  /* 0x000076104b497816 */ /* 0x020fe20000000049 */
[----:B------:R-:W3:Y:S01]  /*41330*/  LDL.LU R77, [R1+0x1064] ;  /* 0x00106400014d7983 */ /* 0x000ee20000300800 */
[----:B------:R-:W-:Y:S01]  /*41340*/  ISETP.LT.AND P3, PT, R76, UR7, !P1 ;  /* 0x000000074c007c0c */ /* 0x000fe2000cf61270 */
[----:B------:R-:W-:Y:S01]  /*41350*/  VIADD R72, R72, UR5 ;  /* 0x0000000548487c36 */ /* 0x000fe20008000000 */
[----:B------:R-:W2:Y:S01]  /*41360*/  LDCU UR6, c[0x0][0x39c] ;  /* 0x00007380ff0677ac */ /* 0x000ea20008000800 */
[----:B------:R-:W5:Y:S01]  /*41370*/  LDL.S16 R76, [R1+0x70] ;  /* 0x00007000014c7983 */ /* 0x000f620000100600 */
[----:B------:R-:W3:Y:S03]  /*41380*/  LDCU UR7, c[0x0][0x39c] ;  /* 0x00007380ff0777ac */ /* 0x000ee60008000800 */
[----:B------:R-:W5:Y:S04]  /*41390*/  LDL.LU.S16 R92, [R1+0x72] ;  /* 0x00007200015c7983 */ /* 0x000f680000300600 */
[----:B------:R-:W5:Y:S01]  /*413a0*/  LDL.LU R75, [R1+0x1104] ;  /* 0x00110400014b7983 */ /* 0x000f620000300800 */
        /* <DEDUP_REMOVED lines=8> */
[----:B----4-:R-:W-:Y:S01]  /*41430*/  ISETP.LT.AND P4, PT, R79, UR4, !P1 ;  /* 0x000000044f007c0c */ /* 0x010fe2000cf81270 */
[----:B------:R-:W4:Y:S01]  /*41440*/  LDL.S16 R93, [R1+0x78] ;  /* 0x00007800015d7983 */ /* 0x000f220000100600 */
[----:B------:R-:W1:Y:S03]  /*41450*/  LDCU UR4, c[0x0][0x39c] ;  /* 0x00007380ff0477ac */ /* 0x000e660008000800 */
[----:B------:R-:W4:Y:S01]  /*41460*/  LDL.LU R79, [R1+0xed0] ;  /* 0x000ed000014f7983 */ /* 0x000f220000300800 */
[----:B0-----:R-:W-:-:S03]  /*41470*/  LEA R68, P5, R3, R2, 0x1 ;  /* 0x0000000203447211 */ /* 0x001fc600078a08ff */
[----:B------:R0:W-:Y:S01]  /*41480*/  @P0 STG.E.U16 desc[UR20][R70.64], R72 ;  /* 0x0000004846000986 */ /* 0x0001e2000c101514 */
[C---:B------:R-:W-:Y:S01]  /*41490*/  LEA.HI.X.SX32 R69, R3.reuse, R0, 0x1, P5 ;  /* 0x0000000003457211 */ /* 0x040fe200028f0eff */
[----:B------:R-:W-:Y:S01]  /*414a0*/  VIADD R3, R3, UR5 ;  /* 0x0000000503037c36 */ /* 0x000fe20008000000 */
[----:B0-----:R-:W-:-:S05]  /*414b0*/  PRMT R70, R81, 0x7610, R70 ;  /* 0x0000761051467816 */ /* 0x001fca0000000046 */
[----:B------:R0:W-:Y:S01]  /*414c0*/  @P2 STG.E.U16 desc[UR20][R68.64], R70 ;  /* 0x0000004644002986 */ /* 0x0001e2000c101514 */
[C---:B------:R-:W-:Y:S01]  /*414d0*/  VIADD R71, R3.reuse, UR5 ;  /* 0x0000000503477c36 */ /* 0x040fe20008000000 */
[----:B0-----:R-:W-:-:S04]  /*414e0*/  LEA R68, P5, R3, R2, 0x1 ;  /* 0x0000000203447211 */ /* 0x001fc800078a08ff */
[----:B------:R-:W-:Y:S02]  /*414f0*/  LEA.HI.X.SX32 R69, R3, R0, 0x1, P5 ;  /* 0x0000000003457211 */ /* 0x000fe400028f0eff */
[----:B--2---:R-:W-:Y:S01]  /*41500*/  ISETP.LT.AND P0, PT, R78, UR6, !P1 ;  /* 0x000000064e007c0c */ /* 0x004fe2000cf01270 */
[----:B------:R-:W4:Y:S01]  /*41510*/  LDCU UR6, c[0x0][0x39c] ;  /* 0x00007380ff0677ac */ /* 0x000f220008000800 */
[----:B------:R-:W2:Y:S01]  /*41520*/  LDL.LU R78, [R1+0x1100] ;  /* 0x00110000014e7983 */ /* 0x000ea20000300800 */
[----:B---3--:R-:W-:Y:S01]  /*41530*/  ISETP.LT.AND P2, PT, R77, UR7, !P1 ;  /* 0x000000074d007c0c */ /* 0x008fe2000cf41270 */
[----:B------:R-:W2:Y:S02]  /*41540*/  LDCU UR7, c[0x0][0x39c] ;  /* 0x00007380ff0777ac */ /* 0x000ea40008000800 */
[----:B------:R-:W3:Y:S01]  /*41550*/  LDL.LU.S16 R77, [R1+0x7a] ;  /* 0x00007a00014d7983 */ /* 0x000ee20000300600 */
[----:B-----5:R-:W-:-:S03]  /*41560*/  PRMT R73, R76, 0x7610, R73 ;  /* 0x000076104c497816 */ /* 0x020fc60000000049 */
[----:B------:R-:W5:Y:S04]  /*41570*/  LDL.S16 R81, [R1+0x80] ;  /* 0x0000800001517983 */ /* 0x000f680000100600 */
[----:B------:R-:W5:Y:S01]  /*41580*/  LDL.LU R76, [R1+0x1130] ;  /* 0x00113000014c7983 */ /* 0x000f620000300800 */
[----:B------:R-:W-:-:S03]  /*41590*/  PRMT R3, R92, 0x7610, R3 ;  /* 0x000076105c037816 */ /* 0x000fc60000000003 */
[----:B------:R0:W-:Y:S01]  /*415a0*/  @P3 STG.E.U16 desc[UR20][R68.64], R73 ;  /* 0x0000004944003986 */ /* 0x0001e2000c101514 */
[----:B-1----:R-:W-:Y:S01]  /*415b0*/  ISETP.LT.AND P3, PT, R75, UR4, !P1 ;  /* 0x000000044b007c0c */ /* 0x002fe2000cf61270 */
[C---:B------:R-:W-:Y:S01]  /*415c0*/  VIADD R72, R71.reuse, UR5 ;  /* 0x0000000547487c36 */ /* 0x040fe20008000000 */
[C---:B------:R-:W-:Y:S01]  /*415d0*/  LEA R70, P5, R71.reuse, R2, 0x1 ;  /* 0x0000000247467211 */ /* 0x040fe200078a08ff */
[----:B------:R-:W5:Y:S01]  /*415e0*/  LDL.LU.S16 R92, [R1+0x82] ;  /* 0x00008200015c7983 */ /* 0x000f620000300600 */
[----:B------:R-:W1:Y:S03]  /*415f0*/  LDCU UR4, c[0x0][0x39c] ;  /* 0x00007380ff0477ac */ /* 0x000e660008000800 */
[----:B------:R-:W5:Y:S01]  /*41600*/  LDL.LU R75, [R1+0x1060] ;  /* 0x00106000014b7983 */ /* 0x000f620000300800 */
[----:B------:R-:W-:Y:S02]  /*41610*/  LEA.HI.X.SX32 R71, R71, R0, 0x1, P5 ;  /* 0x0000000047477211 */ /* 0x000fe400028f0eff */
[----:B0-----:R-:W-:-:S03]  /*41620*/  LEA R68, P5, R72, R2, 0x1 ;  /* 0x0000000248447211 */ /* 0x001fc600078a08ff */
[----:B------:R0:W-:Y:S01]  /*41630*/  @P4 STG.E.U16 desc[UR20][R70.64], R3 ;  /* 0x0000000346004986 */ /* 0x0001e2000c101514 */
[C---:B------:R-:W-:Y:S02]  /*41640*/  LEA.HI.X.SX32 R69, R72.reuse, R0, 0x1, P5 ;  /* 0x0000000048457211 */ /* 0x040fe400028f0eff */
[----:B----4-:R-:W-:Y:S01]  /*41650*/  ISETP.LT.AND P4, PT, R79, UR6, !P1 ;  /* 0x000000064f007c0c */ /* 0x010fe2000cf81270 */
[----:B------:R-:W-:Y:S01]  /*41660*/  VIADD R72, R72, UR5 ;  /* 0x0000000548487c36 */ /* 0x000fe20008000000 */
[----:B------:R-:W4:Y:S01]  /*41670*/  LDL.LU R79, [R1+0x10fc] ;  /* 0x0010fc00014f7983 */ /* 0x000f220000300800 */
[----:B------:R-:W1:Y:S01]  /*41680*/  LDCU UR6, c[0x0][0x39c] ;  /* 0x00007380ff0677ac */ /* 0x000e620008000800 */
[----:B0-----:R-:W-:Y:S02]  /*41690*/  PRMT R3, R93, 0x7610, R3 ;  /* 0x000076105d037816 */ /* 0x001fe40000000003 */
[----:B------:R-:W-:-:S03]  /*416a0*/  LEA R70, P5, R72, R2, 0x1 ;  /* 0x0000000248467211 */ /* 0x000fc600078a08ff */
[----:B------:R0:W-:Y:S01]  /*416b0*/  @P0 STG.E.U16 desc[UR20][R68.64], R3 ;  /* 0x0000000344000986 */ /* 0x0001e2000c101514 */
[C---:B------:R-:W-:Y:S01]  /*416c0*/  LEA.HI.X.SX32 R71, R72.reuse, R0, 0x1, P5 ;  /* 0x0000000048477211 */ /* 0x040fe200028f0eff */
[----:B0-----:R-:W-:-:S05]  /*416d0*/  VIADD R69, R72, UR5 ;  /* 0x0000000548457c36 */ /* 0x001fca0008000000 */
[C---:B------:R-:W-:Y:S01]  /*416e0*/  LEA R68, P5, R69.reuse, R2, 0x1 ;  /* 0x0000000245447211 */ /* 0x040fe200078a08ff */
[----:B------:R-:W-:-:S03]  /*416f0*/  VIADD R3, R69, UR5 ;  /* 0x0000000545037c36 */ /* 0x000fc60008000000 */
[----:B------:R-:W-:Y:S02]  /*41700*/  LEA.HI.X.SX32 R69, R69, R0, 0x1, P5 ;  /* 0x0000000045457211 */ /* 0x000fe400028f0eff */
[----:B--2---:R-:W-:Y:S01]  /*41710*/  ISETP.LT.AND P0, PT, R78, UR7, !P1 ;  /* 0x000000074e007c0c */ /* 0x004fe2000cf01270 */
[----:B------:R-:W4:Y:S01]  /*41720*/  LDCU UR7, c[0x0][0x39c] ;  /* 0x00007380ff0777ac */ /* 0x000f220008000800 */
[----:B------:R-:W2:Y:S04]  /*41730*/  LDL.S16 R78, [R1+0x88] ;  /* 0x00008800014e7983 */ /* 0x000ea80000100600 */
[----:B------:R-:W2:Y:S01]  /*41740*/  LDL.LU.S16 R93, [R1+0x8a] ;  /* 0x00008a00015d7983 */ /* 0x000ea20000300600 */
[----:B---3--:R-:W-:-:S03]  /*41750*/  PRMT R73, R77, 0x7610, R73 ;  /* 0x000076104d497816 */ /* 0x008fc60000000049 */
[----:B------:R-:W3:Y:S01]  /*41760*/  LDL.LU R77, [R1+0x112c] ;  /* 0x00112c00014d7983 */ /* 0x000ee20000300800 */
[----:B-----5:R-:W-:-:S03]  /*41770*/  PRMT R72, R81, 0x7610, R72 ;  /* 0x0000761051487816 */ /* 0x020fc60000000048 */
[----:B------:R0:W-:Y:S01]  /*41780*/  @P2 STG.E.U16 desc[UR20][R70.64], R73 ;  /* 0x0000004946002986 */ /* 0x0001e2000c101514 */
[----:B-1----:R-:W-:Y:S01]  /*41790*/  ISETP.LT.AND P2, PT, R76, UR4, !P1 ;  /* 0x000000044c007c0c */ /* 0x002fe2000cf41270 */
[----:B------:R-:W3:Y:S02]  /*417a0*/  LDCU UR4, c[0x0][0x39c] ;  /* 0x00007380ff0477ac */ /* 0x000ee40008000800 */
[----:B------:R-:W5:Y:S04]  /*417b0*/  LDL.S16 R81, [R1+0x90] ;  /* 0x0000900001517983 */ /* 0x000f680000100600 */
[----:B------:R-:W5:Y:S04]  /*417c0*/  LDL.LU R76, [R1+0x10f8] ;  /* 0x0010f800014c7983 */ /* 0x000f680000300800 */
[----:B------:R1:W-:Y:S01]  /*417d0*/  @P3 STG.E.U16 desc[UR20][R68.64], R72 ;  /* 0x0000004844003986 */ /* 0x0003e2000c101514 */
[----:B------:R-:W-:Y:S01]  /*417e0*/  ISETP.LT.AND P3, PT, R75, UR6, !P1 ;  /* 0x000000064b007c0c */ /* 0x000fe2000cf61270 */
[----:B------:R-:W2:Y:S02]  /*417f0*/  LDCU UR6, c[0x0][0x39c] ;  /* 0x00007380ff0677ac */ /* 0x000ea40008000800 */
[----:B------:R-:W5:Y:S01]  /*41800*/  LDL.LU R75, [R1+0xed8] ;  /* 0x000ed800014b7983 */ /* 0x000f620000300800 */
[----:B0-----:R-:W-:-:S04]  /*41810*/  LEA R70, P5, R3, R2, 0x1 ;  /* 0x0000000203467211 */ /* 0x001fc800078a08ff */
[C---:B------:R-:W-:Y:S02]  /*41820*/  LEA.HI.X.SX32 R71, R3.reuse, R0, 0x1, P5 ;  /* 0x0000000003477211 */ /* 0x040fe400028f0eff */
[----:B-1----:R-:W-:Y:S01]  /*41830*/  PRMT R68, R92, 0x7610, R68 ;  /* 0x000076105c447816 */ /* 0x002fe20000000044 */
[----:B------:R-:W-:-:S04]  /*41840*/  VIADD R3, R3, UR5 ;  /* 0x0000000503037c36 */ /* 0x000fc80008000000 */
[----:B------:R0:W-:Y:S01]  /*41850*/  @P4 STG.E.U16 desc[UR20][R70.64], R68 ;  /* 0x0000004446004986 */ /* 0x0001e2000c101514 */
[----:B----4-:R-:W-:Y:S01]  /*41860*/  ISETP.LT.AND P4, PT, R79, UR7, !P1 ;  /* 0x000000074f007c0c */ /* 0x010fe2000cf81270 */
[C---:B------:R-:W-:Y:S01]  /*41870*/  VIADD R69, R3.reuse, UR5 ;  /* 0x0000000503457c36 */ /* 0x040fe20008000000 */
[----:B------:R-:W1:Y:S01]  /*41880*/  LDCU UR7, c[0x0][0x39c] ;  /* 0x00007380ff0777ac */ /* 0x000e620008000800 */
[----:B------:R-:W4:Y:S04]  /*41890*/  LDL.LU.S16 R79, [R1+0x92] ;  /* 0x00009200014f7983 */ /* 0x000f280000300600 */
[----:B------:R-:W4:Y:S01]  /*418a0*/  LDL.S16 R92, [R1+0x98] ;  /* 0x00009800015c7983 */ /* 0x000f220000100600 */
        /* <DEDUP_REMOVED lines=9> */
[----:B------:R-:W2:Y:S04]  /*41940*/  LDL.LU.S16 R93, [R1+0x9a] ;  /* 0x00009a00015d7983 */ /* 0x000ea80000300600 */
[----:B------:R5:W-:Y:S01]  /*41950*/  @P2 STG.E.U16 desc[UR20][R68.64], R3 ;  /* 0x0000000344002986 */ /* 0x000be2000c101514 */
[----:B0-----:R-:W-:-:S04]  /*41960*/  LEA R70, P5, R72, R2, 0x1 ;  /* 0x0000000248467211 */ /* 0x001fc800078a08ff */
[----:B------:R-:W-:Y:S02]  /*41970*/  LEA.HI.X.SX32 R71, R72, R0, 0x1, P5 ;  /* 0x0000000048477211 */ /* 0x000fe400028f0eff */
[----:B---3--:R-:W-:Y:S01]  /*41980*/  ISETP.LT.AND P0, PT, R77, UR4, !P1 ;  /* 0x000000044d007c0c */ /* 0x008fe2000cf01270 */
[----:B------:R-:W2:Y:S01]  /*41990*/  LDCU UR4, c[0x0][0x39c] ;  /* 0x00007380ff0477ac */ /* 0x000ea20008000800 */
[----:B------:R-:W3:Y:S01]  /*419a0*/  LDL.LU R77, [R1+0x1140] ;  /* 0x00114000014d7983 */ /* 0x000ee20000300800 */
[----:B-----5:R-:W-:Y:S02]  /*419b0*/  PRMT R3, R81, 0x7610, R3 ;  /* 0x0000761051037816 */ /* 0x020fe40000000003 */
[----:B------:R-:W-:-:S03]  /*419c0*/  ISETP.LT.AND P2, PT, R76, UR6, !P1 ;  /* 0x000000064c007c0c */ /* 0x000fc6000cf41270 */
[----:B------:R0:W-:Y:S01]  /*419d0*/  @P3 STG.E.U16 desc[UR20][R70.64], R3 ;  /* 0x0000000346003986 */ /* 0x0001e2000c101514 */
[----:B------:R-:W-:Y:S01]  /*419e0*/  VIADD R72, R72, UR5 ;  /* 0x0000000548487c36 */ /* 0x000fe20008000000 */
[----:B------:R-:W3:Y:S02]  /*419f0*/  LDCU UR6, c[0x0][0x39c] ;  /* 0x00007380ff0677ac */ /* 0x000ee40008000800 */
[----:B------:R-:W5:Y:S01]  /*41a00*/  LDL.LU R76, [R1+0x1128] ;  /* 0x00112800014c7983 */ /* 0x000f620000300800 */
[----:B-1----:R-:W-:-:S03]  /*41a10*/  ISETP.LT.AND P3, PT, R75, UR7, !P1 ;  /* 0x000000074b007c0c */ /* 0x002fc6000cf61270 */
[----:B------:R-:W5:Y:S01]  /*41a20*/  LDL.S16 R81, [R1+0xa0] ;  /* 0x0000a00001517983 */ /* 0x000f620000100600 */
[C---:B------:R-:W-:Y:S01]  /*41a30*/  VIADD R69, R72.reuse, UR5 ;  /* 0x0000000548457c36 */ /* 0x040fe20008000000 */
[----:B------:R-:W5:Y:S02]  /*41a40*/  LDCU UR7, c[0x0][0x39c] ;  /* 0x00007380ff0777ac */ /* 0x000f640008000800 */
[----:B------:R-:W5:Y:S01]  /*41a50*/  LDL.LU.S16 R75, [R1+0xa2] ;  /* 0x0000a200014b7983 */ /* 0x000f620000300600 */
[----:B0-----:R-:W-:Y:S01]  /*41a60*/  LEA R70, P5, R72, R2, 0x1 ;  /* 0x0000000248467211 */ /* 0x001fe200078a08ff */
[----:B------:R-:W-:-:S03]  /*41a70*/  VIADD R3, R69, UR5 ;  /* 0x0000000545037c36 */ /* 0x000fc60008000000 */
[----:B------:R-:W-:Y:S02]  /*41a80*/  LEA.HI.X.SX32 R71, R72, R0, 0x1, P5 ;  /* 0x0000000048477211 */ /* 0x000fe400028f0eff */
[----:B------:R-:W-:Y:S02]  /*41a90*/  LEA R68, P5, R69, R2, 0x1 ;  /* 0x0000000245447211 */ /* 0x000fe400078a08ff */
[----:B----4-:R-:W-:Y:S02]  /*41aa0*/  PRMT R73, R79, 0x7610, R73 ;  /* 0x000076104f497816 */ /* 0x010fe40000000049 */
[----:B------:R-:W4:Y:S01]  /*41ab0*/  LDL.LU R79, [R1+0x113c] ;  /* 0x00113c00014f7983 */ /* 0x000f220000300800 */
[----:B------:R-:W-:Y:S02]  /*41ac0*/  LEA.HI.X.SX32 R69, R69, R0, 0x1, P5 ;  /* 0x0000000045457211 */ /* 0x000fe400028f0eff */
[----:B------:R-:W-:Y:S01]  /*41ad0*/  PRMT R72, R92, 0x7610, R72 ;  /* 0x000076105c487816 */ /* 0x000fe20000000048 */
[----:B------:R0:W-:Y:S04]  /*41ae0*/  @P4 STG.E.U16 desc[UR20][R70.64], R73 ;  /* 0x0000004946004986 */ /* 0x0001e8000c101514 */
[----:B------:R-:W4:Y:S04]  /*41af0*/  LDL.S16 R92, [R1+0xa8] ;  /* 0x0000a800015c7983 */ /* 0x000f280000100600 */
[----:B------:R1:W-:Y:S01]  /*41b00*/  @P0 STG.E.U16 desc[UR20][R68.64], R72 ;  /* 0x0000004844000986 */ /* 0x0003e2000c101514 */
[----:B0-----:R-:W-:-:S04]  /*41b10*/  LEA R70, P5, R3, R2, 0x1 ;  /* 0x0000000203467211 */ /* 0x001fc800078a08ff */
[C---:B------:R-:W-:Y:S01]  /*41b20*/  LEA.HI.X.SX32 R71, R3.reuse, R0, 0x1, P5 ;  /* 0x0000000003477211 */ /* 0x040fe200028f0eff */
[----:B------:R-:W-:-:S04]  /*41b30*/  VIADD R3, R3, UR5 ;  /* 0x0000000503037c36 */ /* 0x000fc80008000000 */
[----:B-1----:R-:W-:Y:S01]  /*41b40*/  VIADD R69, R3, UR5 ;  /* 0x0000000503457c36 */ /* 0x002fe20008000000 */
[----:B--2---:R-:W-:Y:S01]  /*41b50*/  ISETP.LT.AND P4, PT, R78, UR4, !P1 ;  /* 0x000000044e007c0c */ /* 0x004fe2000cf81270 */
[----:B------:R-:W4:Y:S01]  /*41b60*/  LDCU UR4, c[0x0][0x39c] ;  /* 0x00007380ff0477ac */ /* 0x000f220008000800 */
[----:B------:R-:W2:Y:S01]  /*41b70*/  LDL.LU R78, [R1+0x1138] ;  /* 0x00113800014e7983 */ /* 0x000ea20000300800 */
[----:B------:R-:W-:-:S05]  /*41b80*/  PRMT R68, R93, 0x7610, R68 ;  /* 0x000076105d447816 */ /* 0x000fca0000000044 */
[----:B------:R0:W-:Y:S02]  /*41b90*/  @P2 STG.E.U16 desc[UR20][R70.64], R68 ;  /* 0x0000004446002986 */ /* 0x0001e4000c101514 */
[----:B0-----:R-:W-:-:S04]  /*41ba0*/  LEA R70, P5, R3, R2, 0x1 ;  /* 0x0000000203467211 */ /* 0x001fc800078a08ff */
[----:B------:R-:W-:Y:S02]  /*41bb0*/  LEA.HI.X.SX32 R71, R3, R0, 0x1, P5 ;  /* 0x0000000003477211 */ /* 0x000fe400028f0eff */
[----:B---3--:R-:W-:Y:S01]  /*41bc0*/  ISETP.LT.AND P0, PT, R77, UR6, !P1 ;  /* 0x000000064d007c0c */ /* 0x008fe2000cf01270 */
[----:B------:R-:W2:Y:S01]  /*41bd0*/  LDCU UR6, c[0x0][0x39c] ;  /* 0x00007380ff0677ac */ /* 0x000ea20008000800 */
[----:B------:R-:W3:Y:S01]  /*41be0*/  LDL.LU R77, [R1+0x1134] ;  /* 0x00113400014d7983 */ /* 0x000ee20000300800 */
[----:B-----5:R-:W-:Y:S01]  /*41bf0*/  ISETP.LT.AND P2, PT, R76, UR7, !P1 ;  /* 0x000000074c007c0c */ /* 0x020fe2000cf41270 */
[----:B------:R-:W3:Y:S02]  /*41c00*/  LDCU UR7, c[0x0][0x39c] ;  /* 0x00007380ff0777ac */ /* 0x000ee40008000800 */
[----:B------:R-:W5:Y:S04]  /*41c10*/  LDL.LU.S16 R76, [R1+0xaa] ;  /* 0x0000aa00014c7983 */ /* 0x000f680000300600 */
[----:B------:R-:W5:Y:S01]  /*41c20*/  LDL.S16 R93, [R1+0xb0] ;  /* 0x0000b000015d7983 */ /* 0x000f620000100600 */
[----:B------:R-:W-:-:S03]  /*41c30*/  PRMT R3, R75, 0x7610, R3 ;  /* 0x000076104b037816 */ /* 0x000fc60000000003 */
[----:B------:R-:W5:Y:S01]  /*41c40*/  LDL.LU R75, [R1+0x114c] ;  /* 0x00114c00014b7983 */ /* 0x000f620000300800 */
[----:B------:R-:W-:Y:S01]  /*41c50*/  PRMT R73, R81, 0x7610, R73 ;  /* 0x0000761051497816 */ /* 0x000fe20000000049 */
[C---:B------:R-:W-:Y:S01]  /*41c60*/  VIADD R72, R69.reuse, UR5 ;  /* 0x0000000545487c36 */ /* 0x040fe20008000000 */
[C---:B------:R-:W-:Y:S01]  /*41c70*/  LEA R68, P5, R69.reuse, R2, 0x1 ;  /* 0x0000000245447211 */ /* 0x040fe200078a08ff */
[----:B------:R-:W5:Y:S03]  /*41c80*/  LDL.LU.S16 R81, [R1+0xb2] ;  /* 0x0000b20001517983 */ /* 0x000f660000300600 */
[----:B------:R-:W-:Y:S01]  /*41c90*/  LEA.HI.X.SX32 R69, R69, R0, 0x1, P5 ;  /* 0x0000000045457211 */ /* 0x000fe200028f0eff */
[----:B------:R0:W-:Y:S01]  /*41ca0*/  @P3 STG.E.U16 desc[UR20][R70.64], R73 ;  /* 0x0000004946003986 */ /* 0x0001e2000c101514 */
[----:B----4-:R-:W-:-:S03]  /*41cb0*/  ISETP.LT.AND P3, PT, R79, UR4, !P1 ;  /* 0x000000044f007c0c */ /* 0x010fc6000cf61270 */
[----:B------:R1:W-:Y:S01]  /*41cc0*/  @P4 STG.E.U16 desc[UR20][R68.64], R3 ;  /* 0x0000000344004986 */ /* 0x0003e2000c101514 */
[----:B------:R-:W4:Y:S03]  /*41cd0*/  LDCU UR4, c[0x0][0x39c] ;  /* 0x00007380ff0477ac */ /* 0x000f260008000800 */
[----:B------:R-:W5:Y:S01]  /*41ce0*/  LDL.LU R79, [R1+0xedc] ;  /* 0x000edc00014f7983 */ /* 0x000f620000300800 */
[----:B0-----:R-:W-:-:S04]  /*41cf0*/  LEA R70, P5, R72, R2, 0x1 ;  /* 0x0000000248467211 */ /* 0x001fc800078a08ff */
[----:B------:R-:W-:Y:S02]  /*41d00*/  LEA.HI.X.SX32 R71, R72, R0, 0x1, P5 ;  /* 0x0000000048477211 */ /* 0x000fe400028f0eff */
[----:B-1----:R-:W-:Y:S01]  /*41d10*/  PRMT R3, R92, 0x7610, R3 ;  /* 0x000076105c037816 */ /* 0x002fe20000000003 */
[----:B------:R-:W-:-:S04]  /*41d20*/  VIADD R72, R72, UR5 ;  /* 0x0000000548487c36 */ /* 0x000fc80008000000 */
[----:B------:R0:W-:Y:S01]  /*41d30*/  @P0 STG.E.U16 desc[UR20][R70.64], R3 ;  /* 0x0000000346000986 */ /* 0x0001e2000c101514 */
[C---:B------:R-:W-:Y:S01]  /*41d40*/  VIADD R69, R72.reuse, UR5 ;  /* 0x0000000548457c36 */ /* 0x040fe20008000000 */
[----:B0-----:R-:W-:-:S04]  /*41d50*/  LEA R70, P5, R72, R2, 0x1 ;  /* 0x0000000248467211 */ /* 0x001fc800078a08ff */
[----:B------:R-:W-:Y:S02]  /*41d60*/  LEA.HI.X.SX32 R71, R72, R0, 0x1, P5 ;  /* 0x0000000048477211 */ /* 0x000fe400028f0eff */
[----:B--2---:R-:W-:Y:S01]  /*41d70*/  ISETP.LT.AND P4, PT, R78, UR6, !P1 ;  /* 0x000000064e007c0c */ /* 0x004fe2000cf81270 */
[----:B------:R-:W0:Y:S01]  /*41d80*/  LDCU UR6, c[0x0][0x39c] ;  /* 0x00007380ff0677ac */ /* 0x000e220008000800 */
[----:B------:R-:W2:Y:S01]  /*41d90*/  LDL.LU R78, [R1+0xee0] ;  /* 0x000ee000014e7983 */ /* 0x000ea20000300800 */
[----:B---3--:R-:W-:Y:S01]  /*41da0*/  ISETP.LT.AND P0, PT, R77, UR7, !P1 ;  /* 0x000000074d007c0c */ /* 0x008fe2000cf01270 */
[----:B------:R-:W2:Y:S02]  /*41db0*/  LDCU UR7, c[0x0][0x39c] ;  /* 0x00007380ff0777ac */ /* 0x000ea40008000800 */
[----:B------:R-:W3:Y:S04]  /*41dc0*/  LDL.S16 R77, [R1+0xb8] ;  /* 0x0000b800014d7983 */ /* 0x000ee80000100600 */
[----:B------:R-:W3:Y:S01]  /*41dd0*/  LDL.LU.S16 R92, [R1+0xba] ;  /* 0x0000ba00015c7983 */ /* 0x000ee20000300600 */
[----:B-----5:R-:W-:-:S03]  /*41de0*/  PRMT R73, R76, 0x7610, R73 ;  /* 0x000076104c497816 */ /* 0x020fc60000000049 */
[----:B------:R-:W5:Y:S01]  /*41df0*/  LDL.LU R76, [R1+0x1150] ;  /* 0x00115000014c7983 */ /* 0x000f620000300800 */
[----:B------:R-:W-:-:S03]  /*41e00*/  PRMT R72, R93, 0x7610, R72 ;  /* 0x000076105d487816 */ /* 0x000fc60000000048 */
[----:B------:R1:W-:Y:S01]  /*41e10*/  @P2 STG.E.U16 desc[UR20][R70.64], R73 ;  /* 0x0000004946002986 */ /* 0x0003e2000c101514 */
[----:B----4-:R-:W-:Y:S01]  /*41e20*/  ISETP.LT.AND P2, PT, R75, UR4, !P1 ;  /* 0x000000044b007c0c */ /* 0x010fe2000cf41270 */
[C---:B------:R-:W-:Y:S02]  /*41e30*/  VIADD R3, R69.reuse, UR5 ;  /* 0x0000000545037c36 */ /* 0x040fe40008000000 */
[----:B------:R-:W4:Y:S01]  /*41e40*/  LDL.S16 R93, [R1+0xbc] ;  /* 0x0000bc00015d7983 */ /* 0x000f220000100600 */
[C---:B------:R-:W-:Y:S01]  /*41e50*/  LEA R68, P5, R69.reuse, R2, 0x1 ;  /* 0x0000000245447211 */ /* 0x040fe200078a08ff */
[----:B------:R-:W5:Y:S02]  /*41e60*/  LDCU UR4, c[0x0][0x39c] ;  /* 0x00007380ff0477ac */ /* 0x000f640008000800 */
[----:B------:R-:W4:Y:S01]  /*41e70*/  LDL.LU R75, [R1+0x1154] ;  /* 0x00115400014b7983 */ /* 0x000f220000300800 */
[----:B------:R-:W-:Y:S02]  /*41e80*/  LEA.HI.X.SX32 R69, R69, R0, 0x1, P5 ;  /* 0x0000000045457211 */ /* 0x000fe400028f0eff */
[----:B-1----:R-:W-:-:S03]  /*41e90*/  LEA R70, P5, R3, R2, 0x1 ;  /* 0x0000000203467211 */ /* 0x002fc600078a08ff */
[----:B------:R1:W-:Y:S01]  /*41ea0*/  @P3 STG.E.U16 desc[UR20][R68.64], R72 ;  /* 0x0000004844003986 */ /* 0x0003e2000c101514 */
[----:B------:R-:W-:Y:S02]  /*41eb0*/  LEA.HI.X.SX32 R71, R3, R0, 0x1, P5 ;  /* 0x0000000003477211 */ /* 0x000fe400028f0eff */
[----:B0-----:R-:W-:Y:S01]  /*41ec0*/  ISETP.LT.AND P3, PT, R79, UR6, !P1 ;  /* 0x000000064f007c0c */ /* 0x001fe2000cf61270 */
[----:B------:R-:W-:Y:S01]  /*41ed0*/  VIADD R3, R3, UR5 ;  /* 0x0000000503037c36 */ /* 0x000fe20008000000 */
[----:B------:R-:W4:Y:S01]  /*41ee0*/  LDL.LU R79, [R1+0x1164] ;  /* 0x00116400014f7983 */ /* 0x000f220000300800 */
[----:B------:R-:W4:Y:S01]  /*41ef0*/  LDCU UR6, c[0x0][0x39c] ;  /* 0x00007380ff0677ac */ /* 0x000f220008000800 */
[----:B-1----:R-:W-:Y:S01]  /*41f00*/  PRMT R68, R81, 0x7610, R68 ;  /* 0x0000761051447816 */ /* 0x002fe20000000044 */
        /* <DEDUP_REMOVED lines=13> */
[----:B------:R-:W-:-:S03]  /*41fe0*/  PRMT R3, R92, 0x7610, R3 ;  /* 0x000076105c037816 */ /* 0x000fc60000000003 */
[----:B------:R1:W-:Y:S04]  /*41ff0*/  @P0 STG.E.U16 desc[UR20][R70.64], R73 ;  /* 0x0000004946000986 */ /* 0x0003e8000c101514 */
[----:B------:R-:W3:Y:S01]  /*42000*/  LDL.LU.S16 R92, [R1+0xc2] ;  /* 0x0000c200015c7983 */ /* 0x000ee20000300600 */
[----:B-----5:R-:W-:-:S03]  /*42010*/  ISETP.LT.AND P0, PT, R76, UR4, !P1 ;  /* 0x000000044c007c0c */ /* 0x020fc6000cf01270 */
[----:B------:R5:W-:Y:S01]  /*42020*/  @P2 STG.E.U16 desc[UR20][R68.64], R3 ;  /* 0x0000000344002986 */ /* 0x000be2000c101514 */
[----:B------:R-:W3:Y:S03]  /*42030*/  LDCU UR4, c[0x0][0x39c] ;  /* 0x00007380ff0477ac */ /* 0x000ee60008000800 */
[----:B------:R-:W3:Y:S01]  /*42040*/  LDL.LU R76, [R1+0x115c] ;  /* 0x00115c00014c7983 */ /* 0x000ee20000300800 */
[----:B----4-:R-:W-:Y:S01]  /*42050*/  ISETP.LT.AND P2, PT, R75, UR6, !P1 ;  /* 0x000000064b007c0c */ /* 0x010fe2000cf41270 */
[----:B------:R-:W4:Y:S02]  /*42060*/  LDCU UR6, c[0x0][0x39c] ;  /* 0x00007380ff0677ac */ /* 0x000f240008000800 */
[----:B------:R-:W3:Y:S01]  /*42070*/  LDL.LU R75, [R1+0x1144] ;  /* 0x00114400014b7983 */ /* 0x000ee20000300800 */
[----:B-1----:R-:W-:Y:S02]  /*42080*/  LEA R70, P5, R72, R2, 0x1 ;  /* 0x0000000248467211 */ /* 0x002fe400078a08ff */
[----:B-----5:R-:W-:-:S02]  /*42090*/  PRMT R3, R93, 0x7610, R3 ;  /* 0x000076105d037816 */ /* 0x020fc40000000003 */
[C---:B------:R-:W-:Y:S01]  /*420a0*/  LEA.HI.X.SX32 R71, R72.reuse, R0, 0x1, P5 ;  /* 0x0000000048477211 */ /* 0x040fe200028f0eff */
[----:B------:R-:W-:-:S04]  /*420b0*/  VIADD R72, R72, UR5 ;  /* 0x0000000548487c36 */ /* 0x000fc80008000000 */
[----:B------:R1:W-:Y:S01]  /*420c0*/  @P3 STG.E.U16 desc[UR20][R70.64], R3 ;  /* 0x0000000346003986 */ /* 0x0003e2000c101514 */
[----:B0-----:R-:W-:Y:S01]  /*420d0*/  ISETP.LT.AND P3, PT, R79, UR7, !P1 ;  /* 0x000000074f007c0c */ /* 0x001fe2000cf61270 */
[C---:B------:R-:W-:Y:S01]  /*420e0*/  VIADD R69, R72.reuse, UR5 ;  /* 0x0000000548457c36 */ /* 0x040fe20008000000 */
[----:B------:R-:W0:Y:S01]  /*420f0*/  LDCU UR7, c[0x0][0x39c] ;  /* 0x00007380ff0777ac */ /* 0x000e220008000800 */
[----:B------:R-:W5:Y:S04]  /*42100*/  LDL.S16 R79, [R1+0xc8] ;  /* 0x0000c800014f7983 */ /* 0x000f680000100600 */
[----:B------:R-:W5:Y:S01]  /*42110*/  LDL.LU.S16 R93, [R1+0xca] ;  /* 0x0000ca00015d7983 */ /* 0x000f620000300600 */
[----:B-1----:R-:W-:-:S04]  /*42120*/  LEA R70, P5, R72, R2, 0x1 ;  /* 0x0000000248467211 */ /* 0x002fc800078a08ff */
        /* <DEDUP_REMOVED lines=10> */
[----:B-1----:R-:W-:-:S04]  /*421d0*/  LEA R70, P5, R72, R2, 0x1 ;  /* 0x0000000248467211 */ /* 0x002fc800078a08ff */
[----:B------:R-:W-:Y:S02]  /*421e0*/  LEA.HI.X.SX32 R71, R72, R0, 0x1, P5 ;  /* 0x0000000048477211 */ /* 0x000fe400028f0eff */
[----:B---3--:R-:W-:Y:S01]  /*421f0*/  ISETP.LT.AND P4, PT, R77, UR4, !P1 ;  /* 0x000000044d007c0c */ /* 0x008fe2000cf81270 */
[----:B------:R-:W2:Y:S01]  /*42200*/  LDCU UR4, c[0x0][0x39c] ;  /* 0x00007380ff0477ac */ /* 0x000ea20008000800 */
[----:B------:R-:W3:Y:S01]  /*42210*/  LDL.LU R77, [R1+0xee4] ;  /* 0x000ee400014d7983 */ /* 0x000ee20000300800 */
[----:B0-----:R-:W-:-:S05]  /*42220*/  PRMT R3, R92, 0x7610, R3 ;  /* 0x000076105c037816 */ /* 0x001fca0000000003 */
[----:B------:R0:W-:Y:S01]  /*42230*/  @P2 STG.E.U16 desc[UR20][R70.64], R3 ;  /* 0x0000000346002986 */ /* 0x0001e2000c101514 */
[----:B----4-:R-:W-:Y:S01]  /*42240*/  ISETP.LT.AND P0, PT, R76, UR6, !P1 ;  /* 0x000000064c007c0c */ /* 0x010fe2000cf01270 */
[----:B------:R-:W-:Y:S02]  /*42250*/  VIADD R72, R72, UR5 ;  /* 0x0000000548487c36 */ /* 0x000fe40008000000 */
[----:B------:R-:W4:Y:S01]  /*42260*/  LDL.LU R76, [R1+0x1174] ;  /* 0x00117400014c7983 */ /* 0x000f220000300800 */
[----:B------:R-:W3:Y:S01]  /*42270*/  LDCU UR6, c[0x0][0x39c] ;  /* 0x00007380ff0677ac */ /* 0x000ee20008000800 */
[----:B------:R-:W-:Y:S01]  /*42280*/  ISETP.LT.AND P2, PT, R75, UR7, !P1 ;  /* 0x000000074b007c0c */ /* 0x000fe2000cf41270 */
[C---:B------:R-:W-:Y:S01]  /*42290*/  VIADD R69, R72.reuse, UR5 ;  /* 0x0000000548457c36 */ /* 0x040fe20008000000 */
[----:B------:R-:W4:Y:S01]  /*422a0*/  LDL.LU.S16 R75, [R1+0xd2] ;  /* 0x0000d200014b7983 */ /* 0x000f220000300600 */
[C---:B0-----:R-:W-:Y:S01]  /*422b0*/  LEA R70, P5, R72.reuse, R2, 0x1 ;  /* 0x0000000248467211 */ /* 0x041fe200078a08ff */
[----:B------:R-:W0:Y:S02]  /*422c0*/  LDCU UR7, c[0x0][0x39c] ;  /* 0x00007380ff0777ac */ /* 0x000e240008000800 */
[----:B------:R-:W4:Y:S01]  /*422d0*/  LDL.S16 R92, [R1+0xd8] ;  /* 0x0000d800015c7983 */ /* 0x000f220000100600 */
[----:B------:R-:W-:Y:S01]  /*422e0*/  LEA.HI.X.SX32 R71, R72, R0, 0x1, P5 ;  /* 0x0000000048477211 */ /* 0x000fe200028f0eff */
[C---:B------:R-:W-:Y:S01]  /*422f0*/  VIADD R72, R69.reuse, UR5 ;  /* 0x0000000545487c36 */ /* 0x040fe20008000000 */
[----:B------:R-:W-:-:S02]  /*42300*/  LEA R68, P5, R69, R2, 0x1 ;  /* 0x0000000245447211 */ /* 0x000fc400078a08ff */
[----:B-----5:R-:W-:Y:S02]  /*42310*/  PRMT R73, R79, 0x7610, R73 ;  /* 0x000076104f497816 */ /* 0x020fe40000000049 */
[----:B------:R-:W5:Y:S01]  /*42320*/  LDL.LU R79, [R1+0x1184] ;  /* 0x00118400014f7983 */ /* 0x000f620000300800 */
[----:B------:R-:W-:Y:S02]  /*42330*/  LEA.HI.X.SX32 R69, R69, R0, 0x1, P5 ;  /* 0x0000000045457211 */ /* 0x000fe400028f0eff */
[----:B------:R-:W-:Y:S01]  /*42340*/  PRMT R3, R93, 0x7610, R3 ;  /* 0x000076105d037816 */ /* 0x000fe20000000003 */
[----:B------:R1:W-:Y:S04]  /*42350*/  @P3 STG.E.U16 desc[UR20][R70.64], R73 ;  /* 0x0000004946003986 */ /* 0x0003e8000c101514 */
[----:B------:R-:W5:Y:S04]  /*42360*/  LDL.LU.S16 R93, [R1+0xda] ;  /* 0x0000da00015d7983 */ /* 0x000f680000300600 */
[----:B------:R0:W-:Y:S01]  /*42370*/  @P4 STG.E.U16 desc[UR20][R68.64], R3 ;  /* 0x0000000344004986 */ /* 0x0001e2000c101514 */
[----:B-1----:R-:W-:-:S04]  /*42380*/  LEA R70, P5, R72, R2, 0x1 ;  /* 0x0000000248467211 */ /* 0x002fc800078a08ff */
[----:B------:R-:W-:Y:S02]  /*42390*/  LEA.HI.X.SX32 R71, R72, R0, 0x1, P5 ;  /* 0x0000000048477211 */ /* 0x000fe400028f0eff */
[----:B--2---:R-:W-:Y:S01]  /*423a0*/  ISETP.LT.AND P3, PT, R78, UR4, !P1 ;  /* 0x000000044e007c0c */ /* 0x004fe2000cf61270 */
[----:B------:R-:W5:Y:S01]  /*423b0*/  LDCU UR4, c[0x0][0x39c] ;  /* 0x00007380ff0477ac */ /* 0x000f620008000800 */
[----:B------:R-:W2:Y:S01]  /*423c0*/  LDL.LU R78, [R1+0x1170] ;  /* 0x00117000014e7983 */ /* 0x000ea20000300800 */
[----:B0-----:R-:W-:-:S05]  /*423d0*/  PRMT R3, R81, 0x7610, R3 ;  /* 0x0000761051037816 */ /* 0x001fca0000000003 */
[----:B------:R0:W-:Y:S01]  /*423e0*/  @P0 STG.E.U16 desc[UR20][R70.64], R3 ;  /* 0x0000000346000986 */ /* 0x0001e2000c101514 */
[----:B---3--:R-:W-:Y:S02]  /*423f0*/  ISETP.LT.AND P4, PT, R77, UR6, !P1 ;  /* 0x000000064d007c0c */ /* 0x008fe4000cf81270 */
[----:B----4-:R-:W-:Y:S01]  /*42400*/  PRMT R73, R75, 0x7610, R73 ;  /* 0x000076104b497816 */ /* 0x010fe20000000049 */
[----:B------:R-:W3:Y:S01]  /*42410*/  LDL.LU R77, [R1+0x117c] ;  /* 0x00117c00014d7983 */ /* 0x000ee20000300800 */
[----:B------:R-:W-:Y:S01]  /*42420*/  ISETP.LT.AND P0, PT, R76, UR7, !P1 ;  /* 0x000000074c007c0c */ /* 0x000fe2000cf01270 */
[----:B------:R-:W-:Y:S01]  /*42430*/  VIADD R72, R72, UR5 ;  /* 0x0000000548487c36 */ /* 0x000fe20008000000 */
[----:B------:R-:W2:Y:S01]  /*42440*/  LDCU UR6, c[0x0][0x39c] ;  /* 0x00007380ff0677ac */ /* 0x000ea20008000800 */
[----:B------:R-:W4:Y:S01]  /*42450*/  LDL.S16 R81, [R1+0xe0] ;  /* 0x0000e00001517983 */ /* 0x000f220000100600 */
[----:B------:R-:W3:Y:S03]  /*42460*/  LDCU UR7, c[0x0][0x39c] ;  /* 0x00007380ff0777ac */ /* 0x000ee60008000800 */
[----:B------:R-:W4:Y:S04]  /*42470*/  LDL.LU.S16 R76, [R1+0xe2] ;  /* 0x0000e200014c7983 */ /* 0x000f280000300600 */
[----:B------:R-:W4:Y:S01]  /*42480*/  LDL.LU R75, [R1+0x1168] ;  /* 0x00116800014b7983 */ /* 0x000f220000300800 */
[C---:B0-----:R-:W-:Y:S01]  /*42490*/  LEA R70, P5, R72.reuse, R2, 0x1 ;  /* 0x0000000248467211 */ /* 0x041fe200078a08ff */
[----:B------:R-:W-:-:S03]  /*424a0*/  VIADD R69, R72, UR5 ;  /* 0x0000000548457c36 */ /* 0x000fc60008000000 */
[----:B------:R-:W-:Y:S01]  /*424b0*/  LEA.HI.X.SX32 R71, R72, R0, 0x1, P5 ;  /* 0x0000000048477211 */ /* 0x000fe200028f0eff */
[C---:B------:R-:W-:Y:S01]  /*424c0*/  VIADD R72, R69.reuse, UR5 ;  /* 0x0000000545487c36 */ /* 0x040fe20008000000 */
[C---:B------:R-:W-:Y:S02]  /*424d0*/  LEA R68, P5, R69.reuse, R2, 0x1 ;  /* 0x0000000245447211 */ /* 0x040fe400078a08ff */
[----:B------:R-:W-:Y:S01]  /*424e0*/  PRMT R3, R92, 0x7610, R3 ;  /* 0x000076105c037816 */ /* 0x000fe20000000003 */
[----:B------:R0:W-:Y:S01]  /*424f0*/  @P2 STG.E.U16 desc[UR20][R70.64], R73 ;  /* 0x0000004946002986 */ /* 0x0001e2000c101514 */
[----:B------:R-:W-:Y:S02]  /*42500*/  LEA.HI.X.SX32 R69, R69, R0, 0x1, P5 ;  /* 0x0000000045457211 */ /* 0x000fe400028f0eff */
[----:B-----5:R-:W-:Y:S01]  /*42510*/  ISETP.LT.AND P2, PT, R79, UR4, !P1 ;  /* 0x000000044f007c0c */ /* 0x020fe2000cf41270 */
[----:B------:R-:W5:Y:S01]  /*42520*/  LDL.S16 R92, [R1+0xe8] ;  /* 0x0000e800015c7983 */ /* 0x000f620000100600 */
        /* <DEDUP_REMOVED lines=12> */
[----:B------:R-:W2:Y:S01]  /*425f0*/  LDL.LU R78, [R1+0xef8] ;  /* 0x000ef800014e7983 */ /* 0x000ea20000300800 */
[----:B---3--:R-:W-:Y:S02]  /*42600*/  ISETP.LT.AND P4, PT, R77, UR7, !P1 ;  /* 0x000000074d007c0c */ /* 0x008fe4000cf81270 */
[----:B----4-:R-:W-:Y:S01]  /*42610*/  PRMT R73, R81, 0x7610, R73 ;  /* 0x0000761051497816 */ /* 0x010fe20000000049 */
[----:B------:R-:W3:Y:S01]  /*42620*/  LDL.LU.S16 R77, [R1+0xea] ;  /* 0x0000ea00014d7983 */ /* 0x000ee20000300600 */
[----:B------:R-:W-:Y:S01]  /*42630*/  VIADD R69, R72, UR5 ;  /* 0x0000000548457c36 */ /* 0x000fe20008000000 */
[----:B------:R-:W2:Y:S01]  /*42640*/  LDCU UR7, c[0x0][0x39c] ;  /* 0x00007380ff0777ac */ /* 0x000ea20008000800 */
[----:B------:R-:W-:Y:S01]  /*42650*/  PRMT R3, R76, 0x7610, R3 ;  /* 0x000076104c037816 */ /* 0x000fe20000000003 */
[----:B------:R-:W4:Y:S04]  /*42660*/  LDL.S16 R93, [R1+0xf0] ;  /* 0x0000f000015d7983 */ /* 0x000f280000100600 */
[----:B------:R-:W4:Y:S04]  /*42670*/  LDL.LU R76, [R1+0xef4] ;  /* 0x000ef400014c7983 */ /* 0x000f280000300800 */
[----:B------:R0:W-:Y:S01]  /*42680*/  @P0 STG.E.U16 desc[UR20][R70.64], R73 ;  /* 0x0000004946000986 */ /* 0x0001e2000c101514 */
[----:B-1----:R-:W-:Y:S01]  /*42690*/  ISETP.LT.AND P0, PT, R75, UR4, !P1 ;  /* 0x000000044b007c0c */ /* 0x002fe2000cf01270 */
[C---:B------:R-:W-:Y:S01]  /*426a0*/  VIADD R72, R69.reuse, UR5 ;  /* 0x0000000545487c36 */ /* 0x040fe20008000000 */
[C---:B------:R-:W-:Y:S01]  /*426b0*/  LEA R68, P5, R69.reuse, R2, 0x1 ;  /* 0x0000000245447211 */ /* 0x040fe200078a08ff */
[----:B------:R-:W4:Y:S01]  /*426c0*/  LDL.LU.S16 R81, [R1+0xf2] ;  /* 0x0000f20001517983 */ /* 0x000f220000300600 */
[----:B------:R-:W1:Y:S03]  /*426d0*/  LDCU UR4, c[0x0][0x39c] ;  /* 0x00007380ff0477ac */ /* 0x000e660008000800 */
[----:B------:R-:W4:Y:S01]  /*426e0*/  LDL.LU R75, [R1+0x1190] ;  /* 0x00119000014b7983 */ /* 0x000f220000300800 */
[----:B------:R-:W-:-:S02]  /*426f0*/  LEA.HI.X.SX32 R69, R69, R0, 0x1, P5 ;  /* 0x0000000045457211 */ /* 0x000fc400028f0eff */
[----:B0-----:R-:W-:-:S03]  /*42700*/  LEA R70, P5, R72, R2, 0x1 ;  /* 0x0000000248467211 */ /* 0x001fc600078a08ff */
[----:B------:R0:W-:Y:S01]  /*42710*/  @P2 STG.E.U16 desc[UR20][R68.64], R3 ;  /* 0x0000000344002986 */ /* 0x0001e2000c101514 */
[----:B-----5:R-:W-:Y:S01]  /*42720*/  ISETP.LT.AND P2, PT, R79, UR6, !P1 ;  /* 0x000000064f007c0c */ /* 0x020fe2000cf41270 */
[----:B------:R-:W5:Y:S01]  /*42730*/  LDCU UR6, c[0x0][0x39c] ;  /* 0x00007380ff0677ac */ /* 0x000f620008000800 */
[C---:B------:R-:W-:Y:S01]  /*42740*/  LEA.HI.X.SX32 R71, R72.reuse, R0, 0x1, P5 ;  /* 0x0000000048477211 */ /* 0x040fe200028f0eff */
[----:B------:R-:W4:Y:S01]  /*42750*/  LDL.LU R79, [R1+0x118c] ;  /* 0x00118c00014f7983 */ /* 0x000f220000300800 */
[----:B------:R-:W-:Y:S01]  /*42760*/  VIADD R72, R72, UR5 ;  /* 0x0000000548487c36 */ /* 0x000fe20008000000 */
[----:B0-----:R-:W-:-:S03]  /*42770*/  PRMT R3, R92, 0x7610, R3 ;  /* 0x000076105c037816 */ /* 0x001fc60000000003 */
[C---:B------:R-:W-:Y:S02]  /*42780*/  VIADD R69, R72.reuse, UR5 ;  /* 0x0000000548457c36 */ /* 0x040fe40008000000 */
[----:B------:R0:W-:Y:S02]  /*42790*/  @P3 STG.E.U16 desc[UR20][R70.64], R3 ;  /* 0x0000000346003986 */ /* 0x0001e4000c101514 */
[----:B0-----:R-:W-:-:S04]  /*427a0*/  LEA R70, P5, R72, R2, 0x1 ;  /* 0x0000000248467211 */ /* 0x001fc800078a08ff */
[----:B------:R-:W-:Y:S02]  /*427b0*/  LEA.HI.X.SX32 R71, R72, R0, 0x1, P5 ;  /* 0x0000000048477211 */ /* 0x000fe400028f0eff */
[C---:B------:R-:W-:Y:S01]  /*427c0*/  LEA R68, P5, R69.reuse, R2, 0x1 ;  /* 0x0000000245447211 */ /* 0x040fe200078a08ff */
[----:B------:R-:W-:-:S03]  /*427d0*/  VIADD R72, R69, UR5 ;  /* 0x0000000545487c36 */ /* 0x000fc60008000000 */
[----:B------:R-:W-:Y:S02]  /*427e0*/  LEA.HI.X.SX32 R69, R69, R0, 0x1, P5 ;  /* 0x0000000045457211 */ /* 0x000fe400028f0eff */
[----:B--2---:R-:W-:Y:S01]  /*427f0*/  ISETP.LT.AND P3, PT, R78, UR7, !P1 ;  /* 0x000000074e007c0c */ /* 0x004fe2000cf61270 */
[----:B------:R-:W0:Y:S01]  /*42800*/  LDCU UR7, c[0x0][0x39c] ;  /* 0x00007380ff0777ac */ /* 0x000e220008000800 */
[----:B------:R-:W2:Y:S04]  /*42810*/  LDL.S16 R78, [R1+0xf8] ;  /* 0x0000f800014e7983 */ /* 0x000ea80000100600 */
[----:B------:R-:W2:Y:S01]  /*42820*/  LDL.LU.S16 R92, [R1+0xfa] ;  /* 0x0000fa00015c7983 */ /* 0x000ea20000300600 */
[----:B---3--:R-:W-:-:S03]  /*42830*/  PRMT R73, R77, 0x7610, R73 ;  /* 0x000076104d497816 */ /* 0x008fc60000000049 */
[----:B------:R-:W3:Y:S01]  /*42840*/  LDL.LU R77, [R1+0x11a0] ;  /* 0x0011a000014d7983 */ /* 0x000ee20000300800 */
[----:B----4-:R-:W-:-:S03]  /*42850*/  PRMT R3, R93, 0x7610, R3 ;  /* 0x000076105d037816 */ /* 0x010fc60000000003 */
[----:B------:R4:W-:Y:S01]  /*42860*/  @P4 STG.E.U16 desc[UR20][R70.64], R73 ;  /* 0x0000004946004986 */ /* 0x0009e2000c101514 */
[----:B-1----:R-:W-:Y:S01]  /*42870*/  ISETP.LT.AND P4, PT, R76, UR4, !P1 ;  /* 0x000000044c007c0c */ /* 0x002fe2000cf81270 */
[----:B------:R-:W3:Y:S02]  /*42880*/  LDCU UR4, c[0x0][0x39c] ;  /* 0x00007380ff0477ac */ /* 0x000ee40008000800 */
[----:B------:R-:W3:Y:S04]  /*42890*/  LDL.S16 R93, [R1+0x10] ;  /* 0x00001000015d7983 */ /* 0x000ee80000100600 */
[----:B------:R-:W3:Y:S04]  /*428a0*/  LDL.LU R76, [R1+0x1180] ;  /* 0x00118000014c7983 */ /* 0x000ee80000300800 */
[----:B------:R1:W-:Y:S01]  /*428b0*/  @P0 STG.E.U16 desc[UR20][R68.64], R3 ;  /* 0x0000000344000986 */ /* 0x0003e2000c101514 */
[----:B-----5:R-:W-:Y:S01]  /*428c0*/  ISETP.LT.AND P0, PT, R75, UR6, !P1 ;  /* 0x000000064b007c0c */ /* 0x020fe2000cf01270 */
[----:B------:R-:W5:Y:S02]  /*428d0*/  LDCU UR6, c[0x0][0x39c] ;  /* 0x00007380ff0677ac */ /* 0x000f640008000800 */
[----:B------:R-:W3:Y:S01]  /*428e0*/  LDL.LU R75, [R1+0x1188] ;  /* 0x00118800014b7983 */ /* 0x000ee20000300800 */
[----:B----4-:R-:W-:-:S04]  /*428f0*/  LEA R70, P5, R72, R2, 0x1 ;  /* 0x0000000248467211 */ /* 0x010fc800078a08ff */
[C---:B------:R-:W-:Y:S02]  /*42900*/  LEA.HI.X.SX32 R71, R72.reuse, R0, 0x1, P5 ;  /* 0x0000000048477211 */ /* 0x040fe400028f0eff */
[----:B-1----:R-:W-:Y:S01]  /*42910*/  PRMT R3, R81, 0x7610, R3 ;  /* 0x0000761051037816 */ /* 0x002fe20000000003 */
[----:B------:R-:W-:-:S04]  /*42920*/  VIADD R72, R72, UR5 ;  /* 0x0000000548487c36 */ /* 0x000fc80008000000 */
[----:B------:R1:W-:Y:S01]  /*42930*/  @P2 STG.E.U16 desc[UR20][R70.64], R3 ;  /* 0x0000000346002986 */ /* 0x0003e2000c101514 */
[----:B0-----:R-:W-:Y:S01]  /*42940*/  ISETP.LT.AND P2, PT, R79, UR7, !P1 ;  /* 0x000000074f007c0c */ /* 0x001fe2000cf41270 */
[C---:B------:R-:W-:Y:S01]  /*42950*/  VIADD R69, R72.reuse, UR5 ;  /* 0x0000000548457c36 */ /* 0x040fe20008000000 */
[----:B------:R-:W0:Y:S01]  /*42960*/  LDCU UR7, c[0x0][0x39c] ;  /* 0x00007380ff0777ac */ /* 0x000e220008000800 */
[----:B------:R-:W4:Y:S04]  /*42970*/  LDL.LU.S16 R79, [R1+0x12] ;  /* 0x00001200014f7983 */ /* 0x000f280000300600 */
[----:B------:R-:W4:Y:S01]  /*42980*/  LDL.S16 R81, [R1+0x14] ;  /* 0x0000140001517983 */ /* 0x000f220000100600 */
        /* <DEDUP_REMOVED lines=11> */
[----:B-1----:R-:W-:-:S04]  /*42a40*/  LEA R70, P5, R72, R2, 0x1 ;  /* 0x0000000248467211 */ /* 0x002fc800078a08ff */
[----:B------:R-:W-:Y:S02]  /*42a50*/  LEA.HI.X.SX32 R71, R72, R0, 0x1, P5 ;  /* 0x0000000048477211 */ /* 0x000fe400028f0eff */
[----:B---3--:R-:W-:Y:S01]  /*42a60*/  ISETP.LT.AND P3, PT, R77, UR4, !P1 ;  /* 0x000000044d007c0c */ /* 0x008fe2000cf61270 */
[----:B------:R-:W2:Y:S01]  /*42a70*/  LDCU UR4, c[0x0][0x39c] ;  /* 0x00007380ff0477ac */ /* 0x000ea20008000800 */
[----:B------:R-:W3:Y:S01]  /*42a80*/  LDL.LU R77, [R1+0xf00] ;  /* 0x000f0000014d7983 */ /* 0x000ee20000300800 */
[----:B0-----:R-:W-:Y:S02]  /*42a90*/  PRMT R3, R93, 0x7610, R3 ;  /* 0x000076105d037816 */ /* 0x001fe40000000003 */
[----:B-----5:R-:W-:-:S03]  /*42aa0*/  ISETP.LT.AND P4, PT, R76, UR6, !P1 ;  /* 0x000000064c007c0c */ /* 0x020fc6000cf81270 */
[----:B------:R0:W-:Y:S01]  /*42ab0*/  @P0 STG.E.U16 desc[UR20][R70.64], R3 ;  /* 0x0000000346000986 */ /* 0x0001e2000c101514 */
[----:B------:R-:W-:Y:S01]  /*42ac0*/  VIADD R72, R72, UR5 ;  /* 0x0000000548487c36 */ /* 0x000fe20008000000 */
[----:B------:R-:W3:Y:S02]  /*42ad0*/  LDCU UR6, c[0x0][0x39c] ;  /* 0x00007380ff0677ac */ /* 0x000ee40008000800 */
[----:B------:R-:W5:Y:S01]  /*42ae0*/  LDL.LU R76, [R1+0xf08] ;  /* 0x000f0800014c7983 */ /* 0x000f620000300800 */
[----:B------:R-:W-:Y:S01]  /*42af0*/  ISETP.LT.AND P0, PT, R75, UR7, !P1 ;  /* 0x000000074b007c0c */ /* 0x000fe2000cf01270 */
[----:B------:R-:W5:Y:S02]  /*42b00*/  LDCU UR7, c[0x0][0x39c] ;  /* 0x00007380ff0777ac */ /* 0x000f640008000800 */
[----:B------:R-:W5:Y:S01]  /*42b10*/  LDL.S16 R75, [R1+0x18] ;  /* 0x00001800014b7983 */ /* 0x000f620000100600 */
[C---:B------:R-:W-:Y:S01]  /*42b20*/  LEA R68, P5, R72.reuse, R2, 0x1 ;  /* 0x0000000248447211 */ /* 0x040fe200078a08ff */
[----:B0-----:R-:W-:-:S02]  /*42b30*/  VIADD R71, R72, UR5 ;  /* 0x0000000548477c36 */ /* 0x001fc40008000000 */
[----:B------:R-:W5:Y:S01]  /*42b40*/  LDL.LU.S16 R93, [R1+0x1a] ;  /* 0x00001a00015d7983 */ /* 0x000f620000300600 */
[----:B------:R-:W-:Y:S01]  /*42b50*/  LEA.HI.X.SX32 R69, R72, R0, 0x1, P5 ;  /* 0x0000000048457211 */ /* 0x000fe200028f0eff */
[C---:B------:R-:W-:Y:S01]  /*42b60*/  VIADD R3, R71.reuse, UR5 ;  /* 0x0000000547037c36 */ /* 0x040fe20008000000 */
        /* <DEDUP_REMOVED lines=21> */
[----:B------:R-:W5:Y:S01]  /*42cc0*/  LDL.LU.S16 R76, [R1+0x1e] ;  /* 0x00001e00014c7983 */ /* 0x000f620000300600 */
[----:B------:R-:W3:Y:S03]  /*42cd0*/  LDCU UR7, c[0x0][0x39c] ;  /* 0x00007380ff0777ac */ /* 0x000ee60008000800 */
[----:B------:R-:W5:Y:S04]  /*42ce0*/  LDL.S16 R92, [R1+0x20] ;  /* 0x00002000015c7983 */ /* 0x000f680000100600 */
        /* <DEDUP_REMOVED lines=10> */
[----:B------:R-:W4:Y:S01]  /*42d90*/  LDL.LU.S16 R93, [R1+0x22] ;  /* 0x00002200015d7983 */ /* 0x000f220000300600 */
        /* <DEDUP_REMOVED lines=13> */
[----:B------:R-:W2:Y:S04]  /*42e70*/  LDL.LU R78, [R1+0x11a4] ;  /* 0x0011a400014e7983 */ /* 0x000ea80000300800 */
[----:B------:R-:W2:Y:S01]  /*42e80*/  LDL.S16 R81, [R1+0x24] ;  /* 0x0000240001517983 */ /* 0x000ea20000100600 */
[----:B---3--:R-:W-:Y:S01]  /*42e90*/  ISETP.LT.AND P3, PT, R77, UR7, !P1 ;  /* 0x000000074d007c0c */ /* 0x008fe2000cf61270 */
[----:B------:R-:W2:Y:S02]  /*42ea0*/  LDCU UR7, c[0x0][0x39c] ;  /* 0x00007380ff0777ac */ /* 0x000ea40008000800 */
[----:B------:R-:W3:Y:S01]  /*42eb0*/  LDL.LU.S16 R77, [R1+0x26] ;  /* 0x00002600014d7983 */ /* 0x000ee20000300600 */
[----:B-----5:R-:W-:-:S03]  /*42ec0*/  PRMT R73, R76, 0x7610, R73 ;  /* 0x000076104c497816 */ /* 0x020fc60000000049 */
[----:B------:R-:W5:Y:S01]  /*42ed0*/  LDL.LU R76, [R1+0xf10] ;  /* 0x000f1000014c7983 */ /* 0x000f620000300800 */
[----:B------:R-:W-:-:S03]  /*42ee0*/  PRMT R72, R92, 0x7610, R72 ;  /* 0x000076105c487816 */ /* 0x000fc60000000048 */
[----:B------:R0:W-:Y:S01]  /*42ef0*/  @P4 STG.E.U16 desc[UR20][R68.64], R73 ;  /* 0x0000004944004986 */ /* 0x0001e2000c101514 */
[----:B-1----:R-:W-:Y:S01]  /*42f00*/  ISETP.LT.AND P4, PT, R75, UR4, !P1 ;  /* 0x000000044b007c0c */ /* 0x002fe2000cf81270 */
[C---:B------:R-:W-:Y:S02]  /*42f10*/  VIADD R3, R71.reuse, UR5 ;  /* 0x0000000547037c36 */ /* 0x040fe40008000000 */
[----:B------:R-:W5:Y:S01]  /*42f20*/  LDL.S16 R92, [R1+0x28] ;  /* 0x00002800015c7983 */ /* 0x000f620000100600 */
[C---:B------:R-:W-:Y:S01]  /*42f30*/  LEA R70, P5, R71.reuse, R2, 0x1 ;  /* 0x0000000247467211 */ /* 0x040fe200078a08ff */
[----:B------:R-:W5:Y:S02]  /*42f40*/  LDCU UR4, c[0x0][0x39c] ;  /* 0x00007380ff0477ac */ /* 0x000f640008000800 */
[----:B------:R-:W5:Y:S01]  /*42f50*/  LDL.LU R75, [R1+0xf0c] ;  /* 0x000f0c00014b7983 */ /* 0x000f620000300800 */
[----:B------:R-:W-:Y:S02]  /*42f60*/  LEA.HI.X.SX32 R71, R71, R0, 0x1, P5 ;  /* 0x0000000047477211 */ /* 0x000fe400028f0eff */
[----:B0-----:R-:W-:-:S03]  /*42f70*/  LEA R68, P5, R3, R2, 0x1 ;  /* 0x0000000203447211 */ /* 0x001fc600078a08ff */
[----:B------:R0:W-:Y:S01]  /*42f80*/  @P0 STG.E.U16 desc[UR20][R70.64], R72 ;  /* 0x0000004846000986 */ /* 0x0001e2000c101514 */
[C---:B------:R-:W-:Y:S01]  /*42f90*/  LEA.HI.X.SX32 R69, R3.reuse, R0, 0x1, P5 ;  /* 0x0000000003457211 */ /* 0x040fe200028f0eff */
[----:B------:R-:W-:Y:S01]  /*42fa0*/  VIADD R3, R3, UR5 ;  /* 0x0000000503037c36 */ /* 0x000fe20008000000 */
[----:B----4-:R-:W-:Y:S01]  /*42fb0*/  ISETP.LT.AND P0, PT, R79, UR6, !P1 ;  /* 0x000000064f007c0c */ /* 0x010fe2000cf01270 */
[----:B------:R-:W1:Y:S01]  /*42fc0*/  LDCU UR6, c[0x0][0x39c] ;  /* 0x00007380ff0677ac */ /* 0x000e620008000800 */
[----:B------:R-:W4:Y:S01]  /*42fd0*/  LDL.LU R79, [R1+0x11d0] ;  /* 0x0011d000014f7983 */ /* 0x000f220000300800 */
        /* <DEDUP_REMOVED lines=9> */
[----:B------:R-:W4:Y:S01]  /*43070*/  LDCU UR7, c[0x0][0x39c] ;  /* 0x00007380ff0777ac */ /* 0x000f220008000800 */
[----:B------:R-:W2:Y:S01]  /*43080*/  LDL.LU.S16 R78, [R1+0x2a] ;  /* 0x00002a00014e7983 */ /* 0x000ea20000300600 */
[----:B------:R-:W-:-:S03]  /*43090*/  PRMT R73, R81, 0x7610, R73 ;  /* 0x0000761051497816 */ /* 0x000fc60000000049 */
[----:B------:R-:W2:Y:S04]  /*430a0*/  LDL.S16 R93, [R1+0x2c] ;  /* 0x00002c00015d7983 */ /* 0x000ea80000100600 */
[----:B------:R0:W-:Y:S01]  /*430b0*/  @P3 STG.E.U16 desc[UR20][R68.64], R73 ;  /* 0x0000004944003986 */ /* 0x0001e2000c101514 */
[----:B---3--:R-:W-:-:S03]  /*430c0*/  PRMT R3, R77, 0x7610, R3 ;  /* 0x000076104d037816 */ /* 0x008fc60000000003 */
[----:B------:R-:W3:Y:S01]  /*430d0*/  LDL.LU R77, [R1+0x11bc] ;  /* 0x0011bc00014d7983 */ /* 0x000ee20000300800 */
        /* <DEDUP_REMOVED lines=8> */
[----:B0-----:R-:W-:-:S04]  /*43160*/  LEA R68, P5, R72, R2, 0x1 ;  /* 0x0000000248447211 */ /* 0x001fc800078a08ff */
[C---:B------:R-:W-:Y:S01]  /*43170*/  LEA.HI.X.SX32 R69, R72.reuse, R0, 0x1, P5 ;  /* 0x0000000048457211 */ /* 0x040fe200028f0eff */
[----:B------:R-:W-:Y:S01]  /*43180*/  VIADD R72, R72, UR5 ;  /* 0x0000000548487c36 */ /* 0x000fe20008000000 */
[----:B----4-:R-:W-:-:S03]  /*43190*/  PRMT R3, R92, 0x7610, R3 ;  /* 0x000076105c037816 */ /* 0x010fc60000000003 */
[C---:B------:R-:W-:Y:S02]  /*431a0*/  VIADD R71, R72.reuse, UR5 ;  /* 0x0000000548477c36 */ /* 0x040fe40008000000 */
[----:B------:R0:W-:Y:S01]  /*431b0*/  @P0 STG.E.U16 desc[UR20][R68.64], R3 ;  /* 0x0000000344000986 */ /* 0x0001e2000c101514 */
[----:B------:R-:W-:Y:S01]  /*431c0*/  ISETP.LT.AND P0, PT, R79, UR7, !P1 ;  /* 0x000000074f007c0c */ /* 0x000fe2000cf01270 */
[----:B------:R-:W4:Y:S02]  /*431d0*/  LDCU UR7, c[0x0][0x39c] ;  /* 0x00007380ff0777ac */ /* 0x000f240008000800 */
[----:B------:R-:W4:Y:S04]  /*431e0*/  LDL.S16 R79, [R1+0x30] ;  /* 0x00003000014f7983 */ /* 0x000f280000100600 */
        /* <DEDUP_REMOVED lines=23> */
[----:B----4-:R-:W-:Y:S01]  /*43360*/  ISETP.LT.AND P4, PT, R75, UR7, !P1 ;  /* 0x000000074b007c0c */ /* 0x010fe2000cf81270 */
[C---:B------:R-:W-:Y:S02]  /*43370*/  VIADD R71, R3.reuse, UR5 ;  /* 0x0000000503477c36 */ /* 0x040fe40008000000 */
[----:B------:R-:W4:Y:S01]  /*43380*/  LDL.LU.S16 R75, [R1+0x36] ;  /* 0x00003600014b7983 */ /* 0x000f220000300600 */
[----:B------:R-:W5:Y:S01]  /*43390*/  LDCU UR7, c[0x0][0x39c] ;  /* 0x00007380ff0777ac */ /* 0x000f620008000800 */
[----:B0-----:R-:W-:-:S02]  /*433a0*/  LEA R68, P5, R3, R2, 0x1 ;  /* 0x0000000203447211 */ /* 0x001fc400078a08ff */
[----:B------:R-:W5:Y:S01]  /*433b0*/  LDL.S16 R81, [R1+0x74] ;  /* 0x0000740001517983 */ /* 0x000f620000100600 */
[----:B------:R-:W-:Y:S01]  /*433c0*/  VIADD R72, R71, UR5 ;  /* 0x0000000547487c36 */ /* 0x000fe20008000000 */
[----:B------:R-:W-:Y:S02]  /*433d0*/  LEA.HI.X.SX32 R69, R3, R0, 0x1, P5 ;  /* 0x0000000003457211 */ /* 0x000fe400028f0eff */
[----:B------:R-:W-:Y:S02]  /*433e0*/  LEA R70, P5, R71, R2, 0x1 ;  /* 0x0000000247467211 */ /* 0x000fe400078a08ff */
[----:B------:R-:W-:Y:S02]  /*433f0*/  PRMT R73, R79, 0x7610, R73 ;  /* 0x000076104f497816 */ /* 0x000fe40000000049 */
[----:B------:R-:W5:Y:S01]  /*43400*/  LDL.LU R79, [R1+0xf20] ;  /* 0x000f2000014f7983 */ /* 0x000f620000300800 */
[----:B------:R-:W-:Y:S02]  /*43410*/  LEA.HI.X.SX32 R71, R71, R0, 0x1, P5 ;  /* 0x0000000047477211 */ /* 0x000fe400028f0eff */
[----:B------:R-:W-:Y:S01]  /*43420*/  PRMT R3, R92, 0x7610, R3 ;  /* 0x000076105c037816 */ /* 0x000fe20000000003 */
[----:B------:R0:W-:Y:S04]  /*43430*/  @P0 STG.E.U16 desc[UR20][R68.64], R73 ;  /* 0x0000004944000986 */ /* 0x0001e8000c101514 */
[----:B------:R-:W5:Y:S04]  /*43440*/  LDL.LU.S16 R92, [R1+0x76] ;  /* 0x00007600015c7983 */ /* 0x000f680000300600 */
        /* <DEDUP_REMOVED lines=11> */
[----:B-----5:R-:W-:Y:S01]  /*43500*/  ISETP.LT.AND P3, PT, R76, UR7, !P1 ;  /* 0x000000074c007c0c */ /* 0x020fe2000cf61270 */
        /* <DEDUP_REMOVED lines=32> */
[----:B------:R-:W3:Y:S01]  /*43710*/  LDL.LU.S16 R77, [R1+0x86] ;  /* 0x00008600014d7983 */ /* 0x000ee20000300600 */
[----:B----4-:R-:W-:-:S03]  /*43720*/  PRMT R73, R76, 0x7610, R73 ;  /* 0x000076104c497816 */ /* 0x010fc60000000049 */
        /* <DEDUP_REMOVED lines=13> */
[C---:B------:R-:W-:Y:S01]  /*43800*/  LEA.HI.X.SX32 R69, R72.reuse, R0, 0x1, P5 ;  /* 0x0000000048457211 */ /* 0x040fe200028f0eff */
[----:B------:R-:W-:Y:S01]  /*43810*/  VIADD R72, R72, UR5 ;  /* 0x0000000548487c36 */ /* 0x000fe20008000000 */
[----:B-1----:R-:W-:Y:S01]  /*43820*/  ISETP.LT.AND P4, PT, R79, UR6, !P1 ;  /* 0x000000064f007c0c */ /* 0x002fe2000cf81270 */
[----:B------:R-:W1:Y:S01]  /*43830*/  LDCU UR6, c[0x0][0x39c] ;  /* 0x00007380ff0677ac */ /* 0x000e620008000800 */
[----:B------:R-:W4:Y:S01]  /*43840*/  LDL.LU R79, [R1+0xf2c] ;  /* 0x000f2c00014f7983 */ /* 0x000f220000300800 */
[----:B-----5:R-:W-:-:S03]  /*43850*/  PRMT R3, R81, 0x7610, R3 ;  /* 0x0000761051037816 */ /* 0x020fc60000000003 */
[----:B------:R-:W5:Y:S01]  /*43860*/  LDL.S16 R81, [R1+0x94] ;  /* 0x0000940001517983 */ /* 0x000f620000100600 */
[----:B------:R-:W-:-:S03]  /*43870*/  VIADD R71, R72, UR5 ;  /* 0x0000000548477c36 */ /* 0x000fc60008000000 */
        /* <DEDUP_REMOVED lines=24> */
[----:B0-----:R-:W-:-:S03]  /*43a00*/  PRMT R70, R93, 0x7610, R70 ;  /* 0x000076105d467816 */ /* 0x001fc60000000046 */
[----:B------:R-:W-:Y:S02]  /*43a10*/  VIADD R71, R3, UR5 ;  /* 0x0000000503477c36 */ /* 0x000fe40008000000 */
[----:B------:R0:W-:Y:S01]  /*43a20*/  @P4 STG.E.U16 desc[UR20][R68.64], R70 ;  /* 0x0000004644004986 */ /* 0x0001e2000c101514 */
[----:B------:R-:W-:Y:S01]  /*43a30*/  ISETP.LT.AND P4, PT, R79, UR7, !P1 ;  /* 0x000000074f007c0c */ /* 0x000fe2000cf81270 */
[----:B------:R-:W4:Y:S02]  /*43a40*/  LDCU UR7, c[0x0][0x39c] ;  /* 0x00007380ff0777ac */ /* 0x000f240008000800 */
[----:B------:R-:W3:Y:S01]  /*43a50*/  LDL.LU.S16 R79, [R1+0x9e] ;  /* 0x00009e00014f7983 */ /* 0x000ee20000300600 */
[----:B-----5:R-:W-:Y:S01]  /*43a60*/  PRMT R73, R81, 0x7610, R73 ;  /* 0x0000761051497816 */ /* 0x020fe20000000049 */
[----:B------:R-:W-:Y:S02]  /*43a70*/  VIADD R72, R71, UR5 ;  /* 0x0000000547487c36 */ /* 0x000fe40008000000 */
[----:B------:R-:W5:Y:S01]  /*43a80*/  LDL.S16 R93, [R1+0xa4] ;  /* 0x0000a400015d7983 */ /* 0x000f620000100600 */
[----:B0-----:R-:W-:-:S04]  /*43a90*/  LEA R68, P5, R3, R2, 0x1 ;  /* 0x0000000203447211 */ /* 0x001fc800078a08ff */
[----:B------:R-:W-:Y:S02]  /*43aa0*/  LEA.HI.X.SX32 R69, R3, R0, 0x1, P5 ;  /* 0x0000000003457211 */ /* 0x000fe400028f0eff */
        /* <DEDUP_REMOVED lines=23> */
[----:B------:R-:W4:Y:S01]  /*43c20*/  LDL.LU.S16 R92, [R1+0xae] ;  /* 0x0000ae00015c7983 */ /* 0x000f220000300600 */
[C---:B------:R-:W-:Y:S01]  /*43c30*/  VIADD R3, R71.reuse, UR5 ;  /* 0x0000000547037c36 */ /* 0x040fe20008000000 */
[----:B------:R-:W-:Y:S02]  /*43c40*/  LEA.HI.X.SX32 R69, R72, R0, 0x1, P5 ;  /* 0x0000000048457211 */ /* 0x000fe400028f0eff */
        /* <DEDUP_REMOVED lines=10> */
[----:B--2---:R-:W-:Y:S02]  /*43cf0*/  ISETP.LT.AND P4, PT, R78, UR4, !P1 ;  /* 0x000000044e007c0c */ /* 0x004fe4000cf81270 */
[----:B-1----:R-:W-:Y:S01]  /*43d00*/  PRMT R70, R81, 0x7610, R70 ;  /* 0x0000761051467816 */ /* 0x002fe20000000046 */
[----:B------:R-:W2:Y:S01]  /*43d10*/  LDL.LU R78, [R1+0xf40] ;  /* 0x000f4000014e7983 */ /* 0x000ea20000300800 */
[----:B---3--:R-:W-:-:S03]  /*43d20*/  ISETP.LT.AND P0, PT, R77, UR6, !P1 ;  /* 0x000000064d007c0c */ /* 0x008fc6000cf01270 */
[----:B------:R0:W-:Y:S01]  /*43d30*/  @P2 STG.E.U16 desc[UR20][R68.64], R70 ;  /* 0x0000004644002986 */ /* 0x0001e2000c101514 */
[----:B----4-:R-:W-:-:S03]  /*43d40*/  PRMT R73, R75, 0x7610, R73 ;  /* 0x000076104b497816 */ /* 0x010fc60000000049 */
[----:B------:R-:W3:Y:S01]  /*43d50*/  LDL.LU R77, [R1+0x1224] ;  /* 0x00122400014d7983 */ /* 0x000ee20000300800 */
[----:B------:R-:W-:Y:S01]  /*43d60*/  ISETP.LT.AND P2, PT, R76, UR7, !P1 ;  /* 0x000000074c007c0c */ /* 0x000fe2000cf41270 */
[----:B------:R-:W-:Y:S01]  /*43d70*/  VIADD R3, R3, UR5 ;  /* 0x0000000503037c36 */ /* 0x000fe20008000000 */
[----:B------:R-:W1:Y:S01]  /*43d80*/  LDCU UR4, c[0x0][0x39c] ;  /* 0x00007380ff0477ac */ /* 0x000e620008000800 */
[----:B------:R-:W4:Y:S01]  /*43d90*/  LDL.LU.S16 R76, [R1+0xb6] ;  /* 0x0000b600014c7983 */ /* 0x000f220000300600 */
[----:B------:R-:W2:Y:S03]  /*43da0*/  LDCU UR6, c[0x0][0x39c] ;  /* 0x00007380ff0677ac */ /* 0x000ea60008000800 */
[----:B------:R-:W4:Y:S01]  /*43db0*/  LDL.S16 R81, [R1+0xc4] ;  /* 0x0000c40001517983 */ /* 0x000f220000100600 */
[----:B------:R-:W3:Y:S03]  /*43dc0*/  LDCU UR7, c[0x0][0x39c] ;  /* 0x00007380ff0777ac */ /* 0x000ee60008000800 */
        /* <DEDUP_REMOVED lines=8> */
[----:B------:R-:W-:-:S03]  /*43e50*/  LEA.HI.X.SX32 R71, R71, R0, 0x1, P5 ;  /* 0x0000000047477211 */ /* 0x000fc600028f0eff */
[----:B------:R-:W4:Y:S01]  /*43e60*/  LDL.LU.S16 R92, [R1+0xc6] ;  /* 0x0000c600015c7983 */ /* 0x000f220000300600 */
[----:B-1----:R-:W-:Y:S01]  /*43e70*/  ISETP.LT.AND P3, PT, R79, UR4, !P1 ;  /* 0x000000044f007c0c */ /* 0x002fe2000cf61270 */
[----:B------:R-:W1:Y:S02]  /*43e80*/  LDCU UR4, c[0x0][0x39c] ;  /* 0x00007380ff0477ac */ /* 0x000e640008000800 */
[----:B------:R5:W-:Y:S01]  /*43e90*/  @P4 STG.E.U16 desc[UR20][R70.64], R3 ;  /* 0x0000000346004986 */ /* 0x000be2000c101514 */
[----:B0-----:R-:W-:-:S03]  /*43ea0*/  LEA R68, P5, R72, R2, 0x1 ;  /* 0x0000000248447211 */ /* 0x001fc600078a08ff */
[----:B------:R-:W4:Y:S01]  /*43eb0*/  LDL.LU R79, [R1+0x121c] ;  /* 0x00121c00014f7983 */ /* 0x000f220000300800 */
[C---:B------:R-:W-:Y:S01]  /*43ec0*/  LEA.HI.X.SX32 R69, R72.reuse, R0, 0x1, P5 ;  /* 0x0000000048457211 */ /* 0x040fe200028f0eff */
[----:B------:R-:W-:Y:S01]  /*43ed0*/  VIADD R72, R72, UR5 ;  /* 0x0000000548487c36 */ /* 0x000fe20008000000 */
[----:B-----5:R-:W-:-:S05]  /*43ee0*/  PRMT R3, R93, 0x7610, R3 ;  /* 0x000076105d037816 */ /* 0x020fca0000000003 */
        /* <DEDUP_REMOVED lines=15> */
[----:B-1----:R-:W-:Y:S01]  /*43fe0*/  ISETP.LT.AND P2, PT, R75, UR4, !P1 ;  /* 0x000000044b007c0c */ /* 0x002fe2000cf41270 */
[C---:B------:R-:W-:Y:S01]  /*43ff0*/  VIADD R3, R71.reuse, UR5 ;  /* 0x0000000547037c36 */ /* 0x040fe20008000000 */
[C---:B------:R-:W-:Y:S01]  /*44000*/  LEA R70, P5, R71.reuse, R2, 0x1 ;  /* 0x0000000247467211 */ /* 0x040fe200078a08ff */
[----:B------:R-:W5:Y:S01]  /*44010*/  LDL.S16 R81, [R1+0xd4] ;  /* 0x0000d40001517983 */ /* 0x000f620000100600 */
[----:B------:R-:W5:Y:S03]  /*44020*/  LDCU UR4, c[0x0][0x39c] ;  /* 0x00007380ff0477ac */ /* 0x000f660008000800 */
[----:B------:R-:W5:Y:S01]  /*44030*/  LDL.LU R75, [R1+0x1214] ;  /* 0x00121400014b7983 */ /* 0x000f620000300800 */
[----:B------:R-:W-:Y:S02]  /*44040*/  LEA.HI.X.SX32 R71, R71, R0, 0x1, P5 ;  /* 0x0000000047477211 */ /* 0x000fe400028f0eff */
[----:B0-----:R-:W-:-:S03]  /*44050*/  LEA R68, P5, R3, R2, 0x1 ;  /* 0x0000000203447211 */ /* 0x001fc600078a08ff */
[----:B------:R0:W-:Y:S01]  /*44060*/  @P3 STG.E.U16 desc[UR20][R70.64], R72 ;  /* 0x0000004846003986 */ /* 0x0001e2000c101514 */
[C---:B------:R-:W-:Y:S01]  /*44070*/  LEA.HI.X.SX32 R69, R3.reuse, R0, 0x1, P5 ;  /* 0x0000000003457211 */ /* 0x040fe200028f0eff */
[----:B------:R-:W-:Y:S01]  /*44080*/  VIADD R3, R3, UR5 ;  /* 0x0000000503037c36 */ /* 0x000fe20008000000 */
[----:B------:R-:W-:Y:S01]  /*44090*/  ISETP.LT.AND P3, PT, R79, UR6, !P1 ;  /* 0x000000064f007c0c */ /* 0x000fe2000cf61270 */
[----:B------:R-:W1:Y:S01]  /*440a0*/  LDCU UR6, c[0x0][0x39c] ;  /* 0x00007380ff0677ac */ /* 0x000e620008000800 */
[----:B------:R-:W5:Y:S01]  /*440b0*/  LDL.LU R79, [R1+0xf48] ;  /* 0x000f4800014f7983 */ /* 0x000f620000300800 */
        /* <DEDUP_REMOVED lines=25> */
[C---:B------:R-:W-:Y:S01]  /*44250*/  LEA.HI.X.SX32 R69, R72.reuse, R0, 0x1, P5 ;  /* 0x0000000048457211 */ /* 0x040fe200028f0eff */
[----:B------:R-:W-:Y:S01]  /*44260*/  VIADD R72, R72, UR5 ;  /* 0x0000000548487c36 */ /* 0x000fe20008000000 */
[----:B0-----:R-:W-:-:S03]  /*44270*/  PRMT R3, R81, 0x7610, R3 ;  /* 0x0000761051037816 */ /* 0x001fc60000000003 */
[C---:B------:R-:W-:Y:S01]  /*44280*/  VIADD R71, R72.reuse, UR5 ;  /* 0x0000000548477c36 */ /* 0x040fe20008000000 */
[----:B------:R-:W4:Y:S04]  /*44290*/  LDL.S16 R81, [R1+0xe4] ;  /* 0x0000e40001517983 */ /* 0x000f280000100600 */
[----:B------:R0:W-:Y:S01]  /*442a0*/  @P3 STG.E.U16 desc[UR20][R68.64], R3 ;  /* 0x0000000344003986 */ /* 0x0001e2000c101514 */
[----:B------:R-:W-:Y:S01]  /*442b0*/  ISETP.LT.AND P3, PT, R79, UR7, !P1 ;  /* 0x000000074f007c0c */ /* 0x000fe2000cf61270 */
[----:B------:R-:W1:Y:S02]  /*442c0*/  LDCU UR7, c[0x0][0x39c] ;  /* 0x00007380ff0777ac */ /* 0x000e640008000800 */
        /* <DEDUP_REMOVED lines=14> */
[----:B---3--:R-:W-:Y:S02]  /*443b0*/  ISETP.LT.AND P4, PT, R77, UR4, !P1 ;  /* 0x000000044d007c0c */ /* 0x008fe4000cf81270 */
[----:B-----5:R-:W-:Y:S01]  /*443c0*/  PRMT R70, R93, 0x7610, R70 ;  /* 0x000076105d467816 */ /* 0x020fe20000000046 */
[----:B------:R-:W3:Y:S01]  /*443d0*/  LDL.LU R77, [R1+0x1230] ;  /* 0x00123000014d7983 */ /* 0x000ee20000300800 */
[----:B-1----:R-:W-:-:S03]  /*443e0*/  ISETP.LT.AND P0, PT, R76, UR6, !P1 ;  /* 0x000000064c007c0c */ /* 0x002fc6000cf01270 */
[----:B------:R0:W-:Y:S01]  /*443f0*/  @P2 STG.E.U16 desc[UR20][R68.64], R70 ;  /* 0x0000004644002986 */ /* 0x0001e2000c101514 */
[----:B------:R-:W-:Y:S01]  /*44400*/  VIADD R3, R3, UR5 ;  /* 0x0000000503037c36 */ /* 0x000fe20008000000 */
[----:B------:R-:W2:Y:S02]  /*44410*/  LDCU UR4, c[0x0][0x39c] ;  /* 0x00007380ff0477ac */ /* 0x000ea40008000800 */
[----:B------:R-:W5:Y:S01]  /*44420*/  LDL.LU R76, [R1+0x123c] ;  /* 0x00123c00014c7983 */ /* 0x000f620000300800 */
[----:B------:R-:W3:Y:S01]  /*44430*/  LDCU UR6, c[0x0][0x39c] ;  /* 0x00007380ff0677ac */ /* 0x000ee20008000800 */
[----:B------:R-:W-:Y:S02]  /*44440*/  ISETP.LT.AND P2, PT, R75, UR7, !P1 ;  /* 0x000000074b007c0c */ /* 0x000fe4000cf41270 */
[----:B------:R-:W5:Y:S01]  /*44450*/  LDL.LU.S16 R75, [R1+0xee] ;  /* 0x0000ee00014b7983 */ /* 0x000f620000300600 */
[C---:B------:R-:W-:Y:S01]  /*44460*/  VIADD R71, R3.reuse, UR5 ;  /* 0x0000000503477c36 */ /* 0x040fe20008000000 */
[----:B------:R-:W5:Y:S02]  /*44470*/  LDCU UR7, c[0x0][0x39c] ;  /* 0x00007380ff0777ac */ /* 0x000f640008000800 */
[----:B------:R-:W5:Y:S01]  /*44480*/  LDL.S16 R93, [R1+0xf4] ;  /* 0x0000f400015d7983 */ /* 0x000f620000100600 */
[----:B0-----:R-:W-:Y:S01]  /*44490*/  LEA R68, P5, R3, R2, 0x1 ;  /* 0x0000000203447211 */ /* 0x001fe200078a08ff */
[----:B------:R-:W-:-:S02]  /*444a0*/  VIADD R72, R71, UR5 ;  /* 0x0000000547487c36 */ /* 0x000fc40008000000 */
[----:B------:R-:W5:Y:S01]  /*444b0*/  LDL.LU R80, [R1+0x1238] ;  /* 0x0012380001507983 */ /* 0x000f620000300800 */
[----:B------:R-:W-:Y:S02]  /*444c0*/  LEA.HI.X.SX32 R69, R3, R0, 0x1, P5 ;  /* 0x0000000003457211 */ /* 0x000fe400028f0eff */
[----:B------:R-:W-:Y:S02]  /*444d0*/  LEA R70, P5, R71, R2, 0x1 ;  /* 0x0000000247467211 */ /* 0x000fe400078a08ff */
[----:B----4-:R-:W-:Y:S02]  /*444e0*/  PRMT R73, R81, 0x7610, R73 ;  /* 0x0000761051497816 */ /* 0x010fe40000000049 */
[----:B------:R-:W-:Y:S02]  /*444f0*/  LEA.HI.X.SX32 R71, R71, R0, 0x1, P5 ;  /* 0x0000000047477211 */ /* 0x000fe400028f0eff */
[----:B------:R-:W-:Y:S01]  /*44500*/  PRMT R3, R79, 0x7610, R3 ;  /* 0x000076104f037816 */ /* 0x000fe20000000003 */
[----:B------:R0:W-:Y:S04]  /*44510*/  @P3 STG.E.U16 desc[UR20][R68.64], R73 ;  /* 0x0000004944003986 */ /* 0x0001e8000c101514 */
[----:B------:R-:W4:Y:S04]  /*44520*/  LDL.LU.S16 R79, [R1+0xf6] ;  /* 0x0000f600014f7983 */ /* 0x000f280000300600 */
[----:B------:R1:W-:Y:S01]  /*44530*/  @P4 STG.E.U16 desc[UR20][R70.64], R3 ;  /* 0x0000000346004986 */ /* 0x0003e2000c101514 */
[----:B0-----:R-:W-:-:S04]  /*44540*/  LEA R68, P5, R72, R2, 0x1 ;  /* 0x0000000248447211 */ /* 0x001fc800078a08ff */
[C---:B------:R-:W-:Y:S01]  /*44550*/  LEA.HI.X.SX32 R69, R72.reuse, R0, 0x1, P5 ;  /* 0x0000000048457211 */ /* 0x040fe200028f0eff */
[----:B------:R-:W-:-:S04]  /*44560*/  VIADD R72, R72, UR5 ;  /* 0x0000000548487c36 */ /* 0x000fc80008000000 */
[----:B-1----:R-:W-:Y:S01]  /*44570*/  VIADD R71, R72, UR5 ;  /* 0x0000000548477c36 */ /* 0x002fe20008000000 */
[----:B--2---:R-:W-:Y:S01]  /*44580*/  ISETP.LT.AND P3, PT, R78, UR4, !P1 ;  /* 0x000000044e007c0c */ /* 0x004fe2000cf61270 */
[----:B------:R-:W0:Y:S01]  /*44590*/  LDCU UR4, c[0x0][0x39c] ;  /* 0x00007380ff0477ac */ /* 0x000e220008000800 */
[----:B------:R-:W2:Y:S01]  /*445a0*/  LDL.LU R78, [R1+0xf64] ;  /* 0x000f6400014e7983 */ /* 0x000ea20000300800 */
[----:B------:R-:W-:-:S05]  /*445b0*/  PRMT R3, R92, 0x7610, R3 ;  /* 0x000076105c037816 */ /* 0x000fca0000000003 */
[----:B------:R1:W-:Y:S02]  /*445c0*/  @P0 STG.E.U16 desc[UR20][R68.64], R3 ;  /* 0x0000000344000986 */ /* 0x0003e4000c101514 */
[----:B-1----:R-:W-:-:S04]  /*445d0*/  LEA R68, P5, R72, R2, 0x1 ;  /* 0x0000000248447211 */ /* 0x002fc800078a08ff */
[----:B------:R-:W-:Y:S02]  /*445e0*/  LEA.HI.X.SX32 R69, R72, R0, 0x1, P5 ;  /* 0x0000000048457211 */ /* 0x000fe400028f0eff */
[----:B---3--:R-:W-:Y:S01]  /*445f0*/  ISETP.LT.AND P4, PT, R77, UR6, !P1 ;  /* 0x000000064d007c0c */ /* 0x008fe2000cf81270 */
[----:B------:R-:W2:Y:S01]  /*44600*/  LDCU UR6, c[0x0][0x39c] ;  /* 0x00007380ff0677ac */ /* 0x000ea20008000800 */
[----:B------:R-:W3:Y:S01]  /*44610*/  LDL.LU R77, [R1+0xf5c] ;  /* 0x000f5c00014d7983 */ /* 0x000ee20000300800 */
[----:B-----5:R-:W-:Y:S02]  /*44620*/  ISETP.LT.AND P0, PT, R76, UR7, !P1 ;  /* 0x000000074c007c0c */ /* 0x020fe4000cf01270 */
[----:B------:R-:W-:Y:S01]  /*44630*/  PRMT R73, R75, 0x7610, R73 ;  /* 0x000076104b497816 */ /* 0x000fe20000000049 */
[----:B------:R-:W5:Y:S01]  /*44640*/  LDL.S16 R76, [R1+0xfc] ;  /* 0x0000fc00014c7983 */ /* 0x000f620000100600 */
[----:B------:R-:W-:-:S03]  /*44650*/  PRMT R72, R93, 0x7610, R72 ;  /* 0x000076105d487816 */ /* 0x000fc60000000048 */
[----:B------:R-:W5:Y:S01]  /*44660*/  LDL.LU.S16 R92, [R1+0xfe] ;  /* 0x0000fe00015c7983 */ /* 0x000f620000300600 */
[C---:B------:R-:W-:Y:S01]  /*44670*/  LEA R70, P5, R71.reuse, R2, 0x1 ;  /* 0x0000000247467211 */ /* 0x040fe200078a08ff */
[C---:B------:R-:W-:Y:S01]  /*44680*/  VIADD R3, R71.reuse, UR5 ;  /* 0x0000000547037c36 */ /* 0x040fe20008000000 */
[----:B------:R-:W3:Y:S01]  /*44690*/  LDCU UR7, c[0x0][0x39c] ;  /* 0x00007380ff0777ac */ /* 0x000ee20008000800 */
[----:B------:R-:W5:Y:S04]  /*446a0*/  LDL.LU R75, [R1+0x1264] ;  /* 0x00126400014b7983 */ /* 0x000f680000300800 */
[----:B------:R-:W5:Y:S01]  /*446b0*/  LDL.S16 R93, [R1+0x1dc] ;  /* 0x0001dc00015d7983 */ /* 0x000f620000100600 */
[----:B------:R-:W-:-:S03]  /*446c0*/  LEA.HI.X.SX32 R71, R71, R0, 0x1, P5 ;  /* 0x0000000047477211 */ /* 0x000fc600028f0eff */
[----:B------:R1:W-:Y:S01]  /*446d0*/  @P2 STG.E.U16 desc[UR20][R68.64], R73 ;  /* 0x0000004944002986 */ /* 0x0003e2000c101514 */
[----:B0-----:R-:W-:Y:S01]  /*446e0*/  ISETP.LT.AND P2, PT, R80, UR4, !P1 ;  /* 0x0000000450007c0c */ /* 0x001fe2000cf41270 */
[----:B------:R-:W0:Y:S02]  /*446f0*/  LDCU UR4, c[0x0][0x39c] ;  /* 0x00007380ff0477ac */ /* 0x000e240008000800 */
[----:B------:R-:W5:Y:S04]  /*44700*/  LDL.LU R80, [R1+0x1244] ;  /* 0x0012440001507983 */ /* 0x000f680000300800 */
[----:B------:R4:W-:Y:S01]  /*44710*/  @P3 STG.E.U16 desc[UR20][R70.64], R72 ;  /* 0x0000004846003986 */ /* 0x0009e2000c101514 */
[----:B-1----:R-:W-:-:S04]  /*44720*/  LEA R68, P5, R3, R2, 0x1 ;  /* 0x0000000203447211 */ /* 0x002fc800078a08ff */
[----:B------:R-:W-:Y:S02]  /*44730*/  LEA.HI.X.SX32 R69, R3, R0, 0x1, P5 ;  /* 0x0000000003457211 */ /* 0x000fe400028f0eff */
[----:B----4-:R-:W-:Y:S01]  /*44740*/  PRMT R71, R79, 0x7610, R71 ;  /* 0x000076104f477816 */ /* 0x010fe20000000047 */
[----:B------:R-:W-:-:S04]  /*44750*/  VIADD R70, R3, UR5 ;  /* 0x0000000503467c36 */ /* 0x000fc80008000000 */
[----:B------:R1:W-:Y:S02]  /*44760*/  @P4 STG.E.U16 desc[UR20][R68.64], R71 ;  /* 0x0000004744004986 */ /* 0x0003e4000c101514 */
[----:B-1----:R-:W-:-:S04]  /*44770*/  LEA R68, P5, R70, R2, 0x1 ;  /* 0x0000000246447211 */ /* 0x002fc800078a08ff */
[C---:B------:R-:W-:Y:S01]  /*44780*/  LEA.HI.X.SX32 R69, R70.reuse, R0, 0x1, P5 ;  /* 0x0000000046457211 */ /* 0x040fe200028f0eff */
[----:B------:R-:W-:-:S05]  /*44790*/  VIADD R3, R70, UR5 ;  /* 0x0000000546037c36 */ /* 0x000fca0008000000 */
[C---:B------:R-:W-:Y:S01]  /*447a0*/  LEA R70, P5, R3.reuse, R2, 0x1 ;  /* 0x0000000203467211 */ /* 0x040fe200078a08ff */
[----:B------:R-:W-:-:S03]  /*447b0*/  VIADD R73, R3, UR5 ;  /* 0x0000000503497c36 */ /* 0x000fc60008000000 */
[----:B------:R-:W-:Y:S02]  /*447c0*/  LEA.HI.X.SX32 R71, R3, R0, 0x1, P5 ;  /* 0x0000000003477211 */ /* 0x000fe400028f0eff */
[----:B--2---:R-:W-:Y:S01]  /*447d0*/  ISETP.LT.AND P3, PT, R78, UR6, !P1 ;  /* 0x000000064e007c0c */ /* 0x004fe2000cf61270 */
[----:B------:R-:W1:Y:S01]  /*447e0*/  LDCU UR6, c[0x0][0x39c] ;  /* 0x00007380ff0677ac */ /* 0x000e620008000800 */
[----:B------:R-:W2:Y:S04]  /*447f0*/  LDL.LU R78, [R1+0x1250] ;  /* 0x00125000014e7983 */ /* 0x000ea80000300800 */
[----:B------:R-:W4:Y:S01]  /*44800*/  LDL.LU.S16 R79, [R1+0x1de] ;  /* 0x0001de00014f7983 */ /* 0x000f220000300600 */
[----:B---3--:R-:W-:Y:S01]  /*44810*/  ISETP.LT.AND P4, PT, R77, UR7, !P1 ;  /* 0x000000074d007c0c */ /* 0x008fe2000cf81270 */
[----:B------:R-:W2:Y:S02]  /*44820*/  LDCU UR7, c[0x0][0x39c] ;  /* 0x00007380ff0777ac */ /* 0x000ea40008000800 */
[----:B------:R-:W3:Y:S01]  /*44830*/  LDL.S16 R77, [R1+0x1e0] ;  /* 0x0001e000014d7983 */ /* 0x000ee20000100600 */
[----:B-----5:R-:W-:-:S03]  /*44840*/  PRMT R74, R76, 0x7610, R74 ;  /* 0x000076104c4a7816 */ /* 0x020fc6000000004a */
[----:B------:R-:W5:Y:S01]  /*44850*/  LDL.LU R76, [R1+0x1260] ;  /* 0x00126000014c7983 */ /* 0x000f620000300800 */
[----:B------:R-:W-:-:S03]  /*44860*/  PRMT R72, R92, 0x7610, R72 ;  /* 0x000076105c487816 */ /* 0x000fc60000000048 */
[----:B------:R1:W-:Y:S01]  /*44870*/  @P0 STG.E.U16 desc[UR20][R68.64], R74 ;  /* 0x0000004a44000986 */ /* 0x0003e2000c101514 */
[----:B0-----:R-:W-:Y:S01]  /*44880*/  ISETP.LT.AND P0, PT, R75, UR4, !P1 ;  /* 0x000000044b007c0c */ /* 0x001fe2000cf01270 */
[----:B------:R-:W5:Y:S02]  /*44890*/  LDCU UR4, c[0x0][0x39c] ;  /* 0x00007380ff0477ac */ /* 0x000f640008000800 */
[----:B------:R-:W5:Y:S04]  /*448a0*/  LDL.LU.S16 R92, [R1+0x1e2] ;  /* 0x0001e200015c7983 */ /* 0x000f680000300600 */
[----:B------:R-:W5:Y:S01]  /*448b0*/  LDL.LU R75, [R1+0x124c] ;  /* 0x00124c00014b7983 */ /* 0x000f620000300800 */
[----:B------:R-:W-:-:S03]  /*448c0*/  PRMT R3, R93, 0x7610, R3 ;  /* 0x000076105d037816 */ /* 0x000fc60000000003 */
[----:B-1----:R-:W5:Y:S04]  /*448d0*/  LDL.LU R74, [R1+0x1254] ;  /* 0x00125400014a7983 */ /* 0x002f680000300800 */
[----:B------:R-:W5:Y:S04]  /*448e0*/  LDL.S16 R81, [R1+0x1e4] ;  /* 0x0001e40001517983 */ /* 0x000f680000100600 */
[----:B------:R-:W5:Y:S01]  /*448f0*/  LDL.LU.S16 R93, [R1+0x1e6] ;  /* 0x0001e600015d7983 */ /* 0x000f620000300600 */
[----:B------:R-:W-:-:S03]  /*44900*/  LEA R68, P5, R73, R2, 0x1 ;  /* 0x0000000249447211 */ /* 0x000fc600078a08ff */
[----:B------:R0:W-:Y:S01]  /*44910*/  @P2 STG.E.U16 desc[UR20][R70.64], R72 ;  /* 0x0000004846002986 */ /* 0x0001e2000c101514 */
[C---:B------:R-:W-:Y:S01]  /*44920*/  LEA.HI.X.SX32 R69, R73.reuse, R0, 0x1, P5 ;  /* 0x0000000049457211 */ /* 0x040fe200028f0eff */
[----:B------:R-:W-:Y:S01]  /*44930*/  VIADD R73, R73, UR5 ;  /* 0x0000000549497c36 */ /* 0x000fe20008000000 */
[----:B------:R-:W-:Y:S01]  /*44940*/  ISETP.LT.AND P2, PT, R80, UR6, !P1 ;  /* 0x0000000650007c0c */ /* 0x000fe2000cf41270 */
[----:B------:R-:W1:Y:S01]  /*44950*/  LDCU UR6, c[0x0][0x39c] ;  /* 0x00007380ff0677ac */ /* 0x000e620008000800 */
[----:B------:R-:W5:Y:S04]  /*44960*/  LDL.LU R80, [R1+0xf6c] ;  /* 0x000f6c0001507983 */ /* 0x000f680000300800 */
[----:B------:R1:W-:Y:S01]  /*44970*/  @P3 STG.E.U16 desc[UR20][R68.64], R3 ;  /* 0x0000000344003986 */ /* 0x0003e2000c101514 */
[C---:B0-----:R-:W-:Y:S01]  /*44980*/  VIADD R71, R73.reuse, UR5 ;  /* 0x0000000549477c36 */ /* 0x041fe20008000000 */
[----:B-1----:R-:W-:-:S04]  /*44990*/  LEA R68, P5, R73, R2, 0x1 ;  /* 0x0000000249447211 */ /* 0x002fc800078a08ff */
[----:B------:R-:W-:Y:S02]  /*449a0*/  LEA.HI.X.SX32 R69, R73, R0, 0x1, P5 ;  /* 0x0000000049457211 */ /* 0x000fe400028f0eff */
[C---:B------:R-:W-:Y:S01]  /*449b0*/  LEA R70, P5, R71.reuse, R2, 0x1 ;  /* 0x0000000247467211 */ /* 0x040fe200078a08ff */
[----:B------:R-:W-:-:S03]  /*449c0*/  VIADD R3, R71, UR5 ;  /* 0x0000000547037c36 */ /* 0x000fc60008000000 */
[----:B------:R-:W-:Y:S02]  /*449d0*/  LEA.HI.X.SX32 R71, R71, R0, 0x1, P5 ;  /* 0x0000000047477211 */ /* 0x000fe400028f0eff */
[----:B--2---:R-:W-:Y:S01]  /*449e0*/  ISETP.LT.AND P3, PT, R78, UR7, !P1 ;  /* 0x000000074e007c0c */ /* 0x004fe2000cf61270 */
[----:B------:R-:W0:Y:S01]  /*449f0*/  LDCU UR7, c[0x0][0x39c] ;  /* 0x00007380ff0777ac */ /* 0x000e220008000800 */
[----:B------:R-:W2:Y:S01]  /*44a00*/  LDL.S16 R78, [R1+0x1e8] ;  /* 0x0001e800014e7983 */ /* 0x000ea20000100600 */
[----:B----4-:R-:W-:-:S05]  /*44a10*/  PRMT R73, R79, 0x7610, R73 ;  /* 0x000076104f497816 */ /* 0x010fca0000000049 */
[----:B------:R1:W-:Y:S02]  /*44a20*/  @P4 STG.E.U16 desc[UR20][R68.64], R73 ;  /* 0x0000004944004986 */ /* 0x0003e4000c101514 */
[----:B-1----:R-:W-:-:S04]  /*44a30*/  LEA R68, P5, R3, R2, 0x1 ;  /* 0x0000000203447211 */ /* 0x002fc800078a08ff */
[C---:B------:R-:W-:Y:S01]  /*44a40*/  LEA.HI.X.SX32 R69, R3.reuse, R0, 0x1, P5 ;  /* 0x0000000003457211 */ /* 0x040fe200028f0eff */
[----:B------:R-:W-:Y:S01]  /*44a50*/  VIADD R3, R3, UR5 ;  /* 0x0000000503037c36 */ /* 0x000fe20008000000 */
[----:B---3--:R-:W-:-:S05]  /*44a60*/  PRMT R72, R77, 0x7610, R72 ;  /* 0x000076104d487816 */ /* 0x008fca0000000048 */
[----:B------:R1:W-:Y:S01]  /*44a70*/  @P0 STG.E.U16 desc[UR20][R70.64], R72 ;  /* 0x0000004846000986 */ /* 0x0003e2000c101514 */
[----:B-----5:R-:W-:Y:S01]  /*44a80*/  ISETP.LT.AND P4, PT, R76, UR4, !P1 ;  /* 0x000000044c007c0c */ /* 0x020fe2000cf81270 */
[----:B------:R-:W3:Y:S02]  /*44a90*/  LDCU UR4, c[0x0][0x39c] ;  /* 0x00007380ff0477ac */ /* 0x000ee40008000800 */
[----:B------:R-:W4:Y:S01]  /*44aa0*/  LDL.LU R76, [R1+0xf60] ;  /* 0x000f6000014c7983 */ /* 0x000f220000300800 */
[----:B------:R-:W-:Y:S01]  /*44ab0*/  ISETP.LT.AND P0, PT, R75, UR6, !P1 ;  /* 0x000000064b007c0c */ /* 0x000fe2000cf01270 */
[C---:B-1----:R-:W-:Y:S02]  /*44ac0*/  VIADD R71, R3.reuse, UR5 ;  /* 0x0000000503477c36 */ /* 0x042fe40008000000 */
[----:B------:R-:W5:Y:S01]  /*44ad0*/  LDL.LU R75, [R1+0x1258] ;  /* 0x00125800014b7983 */ /* 0x000f620000300800 */
[----:B------:R-:W-:Y:S01]  /*44ae0*/  PRMT R70, R92, 0x7610, R70 ;  /* 0x000076105c467816 */ /* 0x000fe20000000046 */
[----:B------:R-:W4:Y:S02]  /*44af0*/  LDCU UR6, c[0x0][0x39c] ;  /* 0x00007380ff0677ac */ /* 0x000f240008000800 */
[----:B------:R-:W5:Y:S04]  /*44b00*/  LDL.LU.S16 R79, [R1+0x1ea] ;  /* 0x0001ea00014f7983 */ /* 0x000f680000300600 */
[----:B------:R-:W5:Y:S04]  /*44b10*/  LDL.S16 R92, [R1+0x1ec] ;  /* 0x0001ec00015c7983 */ /* 0x000f680000100600 */
[----:B------:R1:W-:Y:S04]  /*44b20*/  @P2 STG.E.U16 desc[UR20][R68.64], R70 ;  /* 0x0000004644002986 */ /* 0x0003e8000c101514 */
[----:B------:R-:W5:Y:S01]  /*44b30*/  LDL.LU R77, [R1+0x1270] ;  /* 0x00127000014d7983 */ /* 0x000f620000300800 */
[----:B-1----:R-:W-:-:S04]  /*44b40*/  LEA R68, P5, R3, R2, 0x1 ;  /* 0x0000000203447211 */ /* 0x002fc800078a08ff */
[----:B------:R-:W-:Y:S02]  /*44b50*/  LEA.HI.X.SX32 R69, R3, R0, 0x1, P5 ;  /* 0x0000000003457211 */ /* 0x000fe400028f0eff */
[----:B------:R-:W-:Y:S02]  /*44b60*/  PRMT R3, R93, 0x7610, R3 ;  /* 0x000076105d037816 */ /* 0x000fe40000000003 */
[----:B------:R-:W5:Y:S01]  /*44b70*/  LDL.LU.S16 R93, [R1+0x1ee] ;  /* 0x0001ee00015d7983 */ /* 0x000f620000300600 */
[----:B0-----:R-:W-:Y:S01]  /*44b80*/  ISETP.LT.AND P2, PT, R74, UR7, !P1 ;  /* 0x000000074a007c0c */ /* 0x001fe2000cf41270 */
[----:B------:R-:W5:Y:S02]  /*44b90*/  LDCU UR7, c[0x0][0x39c] ;  /* 0x00007380ff0777ac */ /* 0x000f640008000800 */
[----:B------:R-:W5:Y:S01]  /*44ba0*/  LDL.LU R74, [R1+0x1280] ;  /* 0x00128000014a7983 */ /* 0x000f620000300800 */
[C---:B------:R-:W-:Y:S01]  /*44bb0*/  LEA R70, P5, R71.reuse, R2, 0x1 ;  /* 0x0000000247467211 */ /* 0x040fe200078a08ff */
[----:B------:R-:W-:Y:S01]  /*44bc0*/  VIADD R72, R71, UR5 ;  /* 0x0000000547487c36 */ /* 0x000fe20008000000 */
[----:B------:R-:W-:-:S02]  /*44bd0*/  PRMT R73, R81, 0x7610, R73 ;  /* 0x0000761051497816 */ /* 0x000fc40000000049 */
[----:B------:R-:W-:-:S03]  /*44be0*/  LEA.HI.X.SX32 R71, R71, R0, 0x1, P5 ;  /* 0x0000000047477211 */ /* 0x000fc600028f0eff */
[----:B------:R0:W-:Y:S04]  /*44bf0*/  @P3 STG.E.U16 desc[UR20][R68.64], R73 ;  /* 0x0000004944003986 */ /* 0x0001e8000c101514 */
[----:B------:R1:W-:Y:S01]  /*44c00*/  @P4 STG.E.U16 desc[UR20][R70.64], R3 ;  /* 0x0000000346004986 */ /* 0x0003e2000c101514 */
[----:B0-----:R-:W-:-:S04]  /*44c10*/  LEA R68, P5, R72, R2, 0x1 ;  /* 0x0000000248447211 */ /* 0x001fc800078a08ff */
[C---:B------:R-:W-:Y:S01]  /*44c20*/  LEA.HI.X.SX32 R69, R72.reuse, R0, 0x1, P5 ;  /* 0x0000000048457211 */ /* 0x040fe200028f0eff */
[----:B------:R-:W-:Y:S01]  /*44c30*/  VIADD R72, R72, UR5 ;  /* 0x0000000548487c36 */ /* 0x000fe20008000000 */
[----:B---3--:R-:W-:Y:S01]  /*44c40*/  ISETP.LT.AND P3, PT, R80, UR4, !P1 ;  /* 0x0000000450007c0c */ /* 0x008fe2000cf61270 */
[----:B------:R-:W0:Y:S02]  /*44c50*/  LDCU UR4, c[0x0][0x39c] ;  /* 0x00007380ff0477ac */ /* 0x000e240008000800 */
[----:B-1----:R-:W-:Y:S01]  /*44c60*/  VIADD R71, R72, UR5 ;  /* 0x0000000548477c36 */ /* 0x002fe20008000000 */
[----:B--2---:R-:W-:-:S05]  /*44c70*/  PRMT R3, R78, 0x7610, R3 ;  /* 0x000076104e037816 */ /* 0x004fca0000000003 */
[----:B------:R1:W-:Y:S02]  /*44c80*/  @P0 STG.E.U16 desc[UR20][R68.64], R3 ;  /* 0x0000000344000986 */ /* 0x0003e4000c101514 */
[----:B-1----:R-:W-:-:S04]  /*44c90*/  LEA R68, P5, R72, R2, 0x1 ;  /* 0x0000000248447211 */ /* 0x002fc800078a08ff */
[----:B------:R-:W-:Y:S02]  /*44ca0*/  LEA.HI.X.SX32 R69, R72, R0, 0x1, P5 ;  /* 0x0000000048457211 */ /* 0x000fe400028f0eff */
[C---:B------:R-:W-:Y:S01]  /*44cb0*/  LEA R70, P5, R71.reuse, R2, 0x1 ;  /* 0x0000000247467211 */ /* 0x040fe200078a08ff */
[----:B------:R-:W-:-:S03]  /*44cc0*/  VIADD R3, R71, UR5 ;  /* 0x0000000547037c36 */ /* 0x000fc60008000000 */
[----:B------:R-:W-:Y:S02]  /*44cd0*/  LEA.HI.X.SX32 R71, R71, R0, 0x1, P5 ;  /* 0x0000000047477211 */ /* 0x000fe400028f0eff */
[----:B----4-:R-:W-:Y:S01]  /*44ce0*/  ISETP.LT.AND P4, PT, R76, UR6, !P1 ;  /* 0x000000064c007c0c */ /* 0x010fe2000cf81270 */
[----:B------:R-:W1:Y:S01]  /*44cf0*/  LDCU UR6, c[0x0][0x39c] ;  /* 0x00007380ff0677ac */ /* 0x000e620008000800 */
[----:B------:R-:W2:Y:S01]  /*44d00*/  LDL.LU R76, [R1+0x1278] ;  /* 0x00127800014c7983 */ /* 0x000ea20000300800 */
[----:B-----5:R-:W-:Y:S01]  /*44d10*/  ISETP.LT.AND P0, PT, R75, UR7, !P1 ;  /* 0x000000074b007c0c */ /* 0x020fe2000cf01270 */
[----:B------:R-:W2:Y:S02]  /*44d20*/  LDCU UR7, c[0x0][0x39c] ;  /* 0x00007380ff0777ac */ /* 0x000ea40008000800 */
[----:B------:R-:W3:Y:S01]  /*44d30*/  LDL.LU R75, [R1+0x127c] ;  /* 0x00127c00014b7983 */ /* 0x000ee20000300800 */
[----:B------:R-:W-:Y:S02]  /*44d40*/  PRMT R73, R79, 0x7610, R73 ;  /* 0x000076104f497816 */ /* 0x000fe40000000049 */
[----:B------:R-:W-:-:S03]  /*44d50*/  PRMT R72, R92, 0x7610, R72 ;  /* 0x000076105c487816 */ /* 0x000fc60000000048 */
[----:B------:R4:W-:Y:S04]  /*44d60*/  @P2 STG.E.U16 desc[UR20][R68.64], R73 ;  /* 0x0000004944002986 */ /* 0x0009e8000c101514 */
[----:B------:R5:W-:Y:S04]  /*44d70*/  @P3 STG.E.U16 desc[UR20][R70.64], R72 ;  /* 0x0000004846003986 */ /* 0x000be8000c101514 */
[----:B----4-:R-:W4:Y:S04]  /*44d80*/  LDL.LU R73, [R1+0x126c] ;  /* 0x00126c0001497983 */ /* 0x010f280000300800 */
[----:B-----5:R-:W5:Y:S01]  /*44d90*/  LDL.LU R72, [R1+0xf68] ;  /* 0x000f680001487983 */ /* 0x020f620000300800 */
[C---:B------:R-:W-:Y:S01]  /*44da0*/  LEA R68, P5, R3.reuse, R2, 0x1 ;  /* 0x0000000203447211 */ /* 0x040fe200078a08ff */
[----:B------:R-:W-:Y:S01]  /*44db0*/  VIADD R70, R3, UR5 ;  /* 0x0000000503467c36 */ /* 0x000fe20008000000 */
[----:B------:R-:W-:-:S02]  /*44dc0*/  F2FP.F16.F32.PACK_AB R71, R5, R4 ;  /* 0x000000040547723e */ /* 0x000fc400000000ff */
[----:B------:R-:W-:Y:S02]  /*44dd0*/  LEA.HI.X.SX32 R69, R3, R0, 0x1, P5 ;  /* 0x0000000003457211 */ /* 0x000fe400028f0eff */
[----:B------:R-:W-:Y:S02]  /*44de0*/  PRMT R3, R93, 0x7610, R3 ;  /* 0x000076105d037816 */ /* 0x000fe40000000003 */
[----:B------:R-:W-:Y:S02]  /*44df0*/  LEA R4, P5, R70, R2, 0x1 ;  /* 0x0000000246047211 */ /* 0x000fe400078a08ff */
[----:B-1----:R-:W-:Y:S01]  /*44e00*/  ISETP.LT.AND P3, PT, R74, UR6, !P1 ;  /* 0x000000064a007c0c */ /* 0x002fe2000cf61270 */
[----:B------:R1:W-:Y:S01]  /*44e10*/  @P4 STG.E.U16 desc[UR20][R68.64], R3 ;  /* 0x0000000344004986 */ /* 0x0003e2000c101514 */
[C---:B------:R-:W-:Y:S01]  /*44e20*/  LEA.HI.X.SX32 R5, R70.reuse, R0, 0x1, P5 ;  /* 0x0000000046057211 */ /* 0x040fe200028f0eff */
[----:B------:R-:W4:Y:S02]  /*44e30*/  LDCU UR6, c[0x0][0x39c] ;  /* 0x00007380ff0677ac */ /* 0x000f240008000800 */
[----:B------:R-:W5:Y:S01]  /*44e40*/  LDL.LU R74, [R1+0xf70] ;  /* 0x000f7000014a7983 */ /* 0x000f620000300800 */
[----:B-1----:R-:W-:-:S03]  /*44e50*/  VIADD R3, R70, UR5 ;  /* 0x0000000546037c36 */ /* 0x002fc60008000000 */
[----:B------:R-:W5:Y:S01]  /*44e60*/  LDL.LU R70, [R1+0x128c] ;  /* 0x00128c0001467983 */ /* 0x000f620000300800 */
[----:B0-----:R-:W-:Y:S01]  /*44e70*/  ISETP.LT.AND P2, PT, R77, UR4, !P1 ;  /* 0x000000044d007c0c */ /* 0x001fe2000cf41270 */
[----:B------:R-:W3:Y:S01]  /*44e80*/  LDCU UR4, c[0x0][0x39c] ;  /* 0x00007380ff0477ac */ /* 0x000ee20008000800 */
[C---:B------:R-:W-:Y:S01]  /*44e90*/  LEA R68, P5, R3.reuse, R2, 0x1 ;  /* 0x0000000203447211 */ /* 0x040fe200078a08ff */
[----:B------:R0:W-:Y:S03]  /*44ea0*/  @P0 STG.E.U16 desc[UR20][R4.64], R71 ;  /* 0x0000004704000986 */ /* 0x0001e6000c101514 */
[C---:B------:R-:W-:Y:S01]  /*44eb0*/  LEA.HI.X.SX32 R69, R3.reuse, R0, 0x1, P5 ;  /* 0x0000000003457211 */ /* 0x040fe200028f0eff */
[----:B------:R-:W-:Y:S01]  /*44ec0*/  VIADD R3, R3, UR5 ;  /* 0x0000000503037c36 */ /* 0x000fe20008000000 */
[----:B0-----:R-:W-:-:S05]  /*44ed0*/  PRMT R4, R71, 0x7632, R4 ;  /* 0x0000763247047816 */ /* 0x001fca0000000004 */
[----:B------:R0:W-:Y:S01]  /*44ee0*/  @P2 STG.E.U16 desc[UR20][R68.64], R4 ;  /* 0x0000000444002986 */ /* 0x0001e2000c101514 */
[----:B------:R-:W-:Y:S01]  /*44ef0*/  F2FP.F16.F32.PACK_AB R7, R7, R6 ;  /* 0x000000060707723e */ /* 0x000fe200000000ff */
[C---:B0-----:R-:W-:Y:S01]  /*44f00*/  VIADD R68, R3.reuse, UR5 ;  /* 0x0000000503447c36 */ /* 0x041fe20008000000 */
[----:B------:R-:W-:-:S04]  /*44f10*/  LEA R4, P2, R3, R2, 0x1 ;  /* 0x0000000203047211 */ /* 0x000fc800078408ff */
[C---:B------:R-:W-:Y:S02]  /*44f20*/  LEA R6, P5, R68.reuse, R2, 0x1 ;  /* 0x0000000244067211 */ /* 0x040fe400078a08ff */
[-C--:B------:R-:W-:Y:S02]  /*44f30*/  LEA.HI.X.SX32 R5, R3, R0.reuse, 0x1, P2 ;  /* 0x0000000003057211 */ /* 0x080fe400010f0eff */
[C---:B------:R-:W-:Y:S02]  /*44f40*/  PRMT R3, R7.reuse, 0x7610, R3 ;  /* 0x0000761007037816 */ /* 0x040fe40000000003 */
[----:B------:R-:W-:Y:S02]  /*44f50*/  PRMT R69, R7, 0x7632, R69 ;  /* 0x0000763207457816 */ /* 0x000fe40000000045 */
[C---:B------:R-:W-:Y:S01]  /*44f60*/  LEA.HI.X.SX32 R7, R68.reuse, R0, 0x1, P5 ;  /* 0x0000000044077211 */ /* 0x040fe200028f0eff */
[----:B------:R-:W-:Y:S01]  /*44f70*/  VIADD R68, R68, UR5 ;  /* 0x0000000544447c36 */ /* 0x000fe20008000000 */
[----:B------:R0:W-:Y:S01]  /*44f80*/  @P3 STG.E.U16 desc[UR20][R4.64], R3 ;  /* 0x0000000304003986 */ /* 0x0001e2000c101514 */
[----:B------:R-:W-:-:S02]  /*44f90*/  F2FP.F16.F32.PACK_AB R8, R9, R8 ;  /* 0x000000080908723e */ /* 0x000fc400000000ff */
[----:B------:R-:W-:Y:S02]  /*44fa0*/  F2FP.F16.F32.PACK_AB R10, R11, R10 ;  /* 0x0000000a0b0a723e */ /* 0x000fe400000000ff */
[----:B------:R-:W-:Y:S02]  /*44fb0*/  PRMT R9, R8, 0x7632, R9 ;  /* 0x0000763208097816 */ /* 0x000fe40000000009 */
[----:B--2---:R-:W-:Y:S01]  /*44fc0*/  ISETP.LT.AND P4, PT, R76, UR7, !P1 ;  /* 0x000000074c007c0c */ /* 0x004fe2000cf81270 */
[----:B------:R-:W1:Y:S01]  /*44fd0*/  LDCU UR7, c[0x0][0x39c] ;  /* 0x00007380ff0777ac */ /* 0x000e620008000800 */
[----:B---3--:R-:W-:Y:S01]  /*44fe0*/  ISETP.LT.AND P0, PT, R75, UR4, !P1 ;  /* 0x000000044b007c0c */ /* 0x008fe2000cf01270 */
[----:B------:R-:W5:Y:S10]  /*44ff0*/  LDCU UR4, c[0x0][0x39c] ;  /* 0x00007380ff0477ac */ /* 0x000f740008000800 */
[----:B------:R-:W-:Y:S01]  /*45000*/  @P4 STG.E.U16 desc[UR20][R6.64], R69 ;  /* 0x0000004506004986 */ /* 0x000fe2000c101514 */
[----:B0-----:R-:W-:-:S04]  /*45010*/  LEA R4, P4, R68, R2, 0x1 ;  /* 0x0000000244047211 */ /* 0x001fc800078808ff */
[C---:B------:R-:W-:Y:S01]  /*45020*/  LEA.HI.X.SX32 R5, R68.reuse, R0, 0x1, P4 ;  /* 0x0000000044057211 */ /* 0x040fe200020f0eff */
[----:B------:R-:W-:-:S04]  /*45030*/  VIADD R68, R68, UR5 ;  /* 0x0000000544447c36 */ /* 0x000fc80008000000 */
[----:B------:R-:W-:Y:S01]  /*45040*/  VIADD R3, R68, UR5 ;  /* 0x0000000544037c36 */ /* 0x000fe20008000000 */
[----:B------:R0:W-:Y:S01]  /*45050*/  @P0 STG.E.U16 desc[UR20][R4.64], R8 ;  /* 0x0000000804000986 */ /* 0x0001e2000c101514 */
[----:B----4-:R-:W-:Y:S01]  /*45060*/  ISETP.LT.AND P2, PT, R73, UR6, !P1 ;  /* 0x0000000649007c0c */ /* 0x010fe2000cf41270 */
[----:B------:R-:W2:Y:S02]  /*45070*/  LDCU UR6, c[0x0][0x39c] ;  /* 0x00007380ff0677ac */ /* 0x000ea40008000800 */
[----:B------:R-:W3:Y:S01]  /*45080*/  LDL.LU R73, [R1+0x12a4] ;  /* 0x0012a40001497983 */ /* 0x000ee20000300800 */
[----:B-----5:R-:W-:Y:S01]  /*45090*/  ISETP.LT.AND P3, PT, R72, UR4, !P1 ;  /* 0x0000000448007c0c */ /* 0x020fe2000cf61270 */
[----:B------:R-:W3:Y:S02]  /*450a0*/  LDCU UR4, c[0x0][0x39c] ;  /* 0x00007380ff0477ac */ /* 0x000ee40008000800 */
[----:B------:R-:W2:Y:S01]  /*450b0*/  LDL.LU R72, [R1+0x1298] ;  /* 0x0012980001487983 */ /* 0x000ea20000300800 */
[----:B0-----:R-:W-:-:S03]  /*450c0*/  LEA R4, P0, R68, R2, 0x1 ;  /* 0x0000000244047211 */ /* 0x001fc600078008ff */
[----:B------:R-:W4:Y:S01]  /*450d0*/  LDL.LU R71, [R1+0x12a0] ;  /* 0x0012a00001477983 */ /* 0x000f220000300800 */
[----:B------:R-:W-:Y:S02]  /*450e0*/  LEA.HI.X.SX32 R5, R68, R0, 0x1, P0 ;  /* 0x0000000044057211 */ /* 0x000fe400000f0eff */
[----:B------:R-:W-:-:S04]  /*450f0*/  LEA R6, P0, R3, R2, 0x1 ;  /* 0x0000000203067211 */ /* 0x000fc800078008ff */
[C---:B------:R-:W-:Y:S01]  /*45100*/  LEA.HI.X.SX32 R7, R3.reuse, R0, 0x1, P0 ;  /* 0x0000000003077211 */ /* 0x040fe200000f0eff */
[----:B------:R-:W-:Y:S04]  /*45110*/  @P2 STG.E.U16 desc[UR20][R4.64], R9 ;  /* 0x0000000904002986 */ /* 0x000fe8000c101514 */
[----:B------:R0:W-:Y:S01]  /*45120*/  @P3 STG.E.U16 desc[UR20][R6.64], R10 ;  /* 0x0000000a06003986 */ /* 0x0001e2000c101514 */
[----:B------:R-:W-:Y:S01]  /*45130*/  ISETP.LT.AND P4, PT, R70, UR9, !P1 ;  /* 0x0000000946007c0c */ /* 0x000fe2000cf81270 */
[----:B------:R-:W-:Y:S02]  /*45140*/  VIADD R8, R3, UR5 ;  /* 0x0000000503087c36 */ /* 0x000fe40008000000 */
[----:B------:R-:W5:Y:S01]  /*45150*/  LDL.LU R70, [R1+0x1284] ;  /* 0x0012840001467983 */ /* 0x000f620000300800 */
[----:B-1----:R-:W-:Y:S01]  /*45160*/  ISETP.LT.AND P5, PT, R74, UR7, !P1 ;  /* 0x000000074a007c0c */ /* 0x002fe2000cfa1270 */
[----:B------:R-:W4:Y:S01]  /*45170*/  LDCU UR7, c[0x0][0x39c] ;  /* 0x00007380ff0777ac */ /* 0x000f220008000800 */
[----:B0-----:R-:W-:Y:S01]  /*45180*/  PRMT R7, R10, 0x7632, R7 ;  /* 0x000076320a077816 */ /* 0x001fe20000000007 */
[----:B------:R-:W4:Y:S01]  /*45190*/  LDL.LU R69, [R1+0x129c] ;  /* 0x00129c0001457983 */ /* 0x000f220000300800 */
[----:B------:R-:W-:Y:S01]  /*451a0*/  F2FP.F16.F32.PACK_AB R12, R13, R12 ;  /* 0x0000000c0d0c723e */ /* 0x000fe200000000ff */
[----:B------:R-:W5:Y:S02]  /*451b0*/  LDCU UR9, c[0x0][0x39c] ;  /* 0x00007380ff0977ac */ /* 0x000f640008000800 */
[----:B------:R-:W4:Y:S01]  /*451c0*/  LDL.LU R10, [R1+0xf58] ;  /* 0x000f5800010a7983 */ /* 0x000f220000300800 */
[C---:B------:R-:W-:Y:S01]  /*451d0*/  LEA R4, P2, R8.reuse, R2, 0x1 ;  /* 0x0000000208047211 */ /* 0x040fe200078408ff */
[----:B------:R-:W-:-:S02]  /*451e0*/  VIADD R3, R8, UR5 ;  /* 0x0000000508037c36 */ /* 0x000fc40008000000 */
[----:B------:R-:W5:Y:S01]  /*451f0*/  LDL.LU R11, [R1+0xf50] ;  /* 0x000f5000010b7983 */ /* 0x000f620000300800 */
[----:B------:R-:W-:Y:S02]  /*45200*/  LEA.HI.X.SX32 R5, R8, R0, 0x1, P2 ;  /* 0x0000000008057211 */ /* 0x000fe400010f0eff */
[----:B------:R-:W-:Y:S01]  /*45210*/  LEA R6, P3, R3, R2, 0x1 ;  /* 0x0000000203067211 */ /* 0x000fe200078608ff */
[----:B------:R-:W5:Y:S04]  /*45220*/  LDL.LU R68, [R1+0x12b8] ;  /* 0x0012b80001447983 */ /* 0x000f680000300800 */
[----:B------:R0:W-:Y:S01]  /*45230*/  @P5 STG.E.U16 desc[UR20][R4.64], R7 ;  /* 0x0000000704005986 */ /* 0x0001e2000c101514 */
[----:B------:R-:W-:Y:S02]  /*45240*/  PRMT R8, R12, 0x7632, R8 ;  /* 0x000076320c087816 */ /* 0x000fe40000000008 */
[----:B------:R-:W-:Y:S01]  /*45250*/  F2FP.F16.F32.PACK_AB R14, R15, R14 ;  /* 0x0000000e0f0e723e */ /* 0x000fe200000000ff */
[----:B------:R-:W5:Y:S01]  /*45260*/  LDL.LU R13, [R1+0x12c0] ;  /* 0x0012c000010d7983 */ /* 0x000f620000300800 */
[C---:B0-----:R-:W-:Y:S01]  /*45270*/  LEA.HI.X.SX32 R7, R3.reuse, R0, 0x1, P3 ;  /* 0x0000000003077211 */ /* 0x041fe200018f0eff */
[----:B------:R-:W-:-:S04]  /*45280*/  VIADD R3, R3, UR5 ;  /* 0x0000000503037c36 */ /* 0x000fc80008000000 */
[----:B------:R0:W-:Y:S01]  /*45290*/  @P4 STG.E.U16 desc[UR20][R6.64], R12 ;  /* 0x0000000c06004986 */ /* 0x0001e2000c101514 */
[----:B------:R-:W-:-:S04]  /*452a0*/  LEA R4, P4, R3, R2, 0x1 ;  /* 0x0000000203047211 */ /* 0x000fc800078808ff */
[C---:B------:R-:W-:Y:S01]  /*452b0*/  LEA.HI.X.SX32 R5, R3.reuse, R0, 0x1, P4 ;  /* 0x0000000003057211 */ /* 0x040fe200020f0eff */
[----:B0-----:R-:W-:-:S05]  /*452c0*/  VIADD R7, R3, UR5 ;  /* 0x0000000503077c36 */ /* 0x001fca0008000000 */
[C---:B------:R-:W-:Y:S01]  /*452d0*/  LEA R6, P4, R7.reuse, R2, 0x1 ;  /* 0x0000000207067211 */ /* 0x040fe200078808ff */
[----:B------:R-:W-:-:S03]  /*452e0*/  VIADD R3, R7, UR5 ;  /* 0x0000000507037c36 */ /* 0x000fc60008000000 */
[----:B------:R-:W-:Y:S02]  /*452f0*/  LEA.HI.X.SX32 R7, R7, R0, 0x1, P4 ;  /* 0x0000000007077211 */ /* 0x000fe400020f0eff */
[----:B---3--:R-:W-:Y:S01]  /*45300*/  ISETP.LT.AND P0, PT, R73, UR4, !P1 ;  /* 0x0000000449007c0c */ /* 0x008fe2000cf01270 */
[----:B------:R-:W0:Y:S01]  /*45310*/  LDCU UR4, c[0x0][0x39c] ;  /* 0x00007380ff0477ac */ /* 0x000e220008000800 */
[----:B--2---:R-:W-:Y:S01]  /*45320*/  ISETP.LT.AND P2, PT, R72, UR6, !P1 ;  /* 0x0000000648007c0c */ /* 0x004fe2000cf41270 */
[----:B------:R-:W4:Y:S10]  /*45330*/  LDCU UR6, c[0x0][0x39c] ;  /* 0x00007380ff0677ac */ /* 0x000f340008000800 */
[----:B------:R1:W-:Y:S04]  /*45340*/  @P0 STG.E.U16 desc[UR20][R4.64], R8 ;  /* 0x0000000804000986 */ /* 0x0003e8000c101514 */
[----:B------:R2:W-:Y:S01]  /*45350*/  @P2 STG.E.U16 desc[UR20][R6.64], R14 ;  /* 0x0000000e06002986 */ /* 0x0005e2000c101514 */
[----:B----4-:R-:W-:-:S02]  /*45360*/  ISETP.LT.AND P2, PT, R10, UR6, !P1 ;  /* 0x000000060a007c0c */ /* 0x010fc4000cf41270 */
[----:B------:R-:W-:Y:S01]  /*45370*/  ISETP.LT.AND P5, PT, R71, UR7, !P1 ;  /* 0x0000000747007c0c */ /* 0x000fe2000cfa1270 */
[----:B------:R-:W3:Y:S01]  /*45380*/  LDL.LU R10, [R1+0x12c4] ;  /* 0x0012c400010a7983 */ /* 0x000ee20000300800 */
[----:B------:R-:W4:Y:S01]  /*45390*/  LDCU UR7, c[0x0][0x39c] ;  /* 0x00007380ff0777ac */ /* 0x000f220008000800 */
[----:B0-----:R-:W-:Y:S02]  /*453a0*/  ISETP.LT.AND P0, PT, R69, UR4, !P1 ;  /* 0x0000000445007c0c */ /* 0x001fe4000cf01270 */
[C---:B-1----:R-:W-:Y:S01]  /*453b0*/  LEA R4, P4, R3.reuse, R2, 0x1 ;  /* 0x0000000203047211 */ /* 0x042fe200078808ff */
[----:B------:R-:W0:Y:S01]  /*453c0*/  LDCU UR4, c[0x0][0x39c] ;  /* 0x00007380ff0477ac */ /* 0x000e220008000800 */
[C---:B--2---:R-:W-:Y:S01]  /*453d0*/  VIADD R7, R3.reuse, UR5 ;  /* 0x0000000503077c36 */ /* 0x044fe20008000000 */
[----:B-----5:R-:W-:Y:S02]  /*453e0*/  ISETP.LT.AND P3, PT, R70, UR9, !P1 ;  /* 0x0000000946007c0c */ /* 0x020fe4000cf61270 */
[----:B------:R-:W-:Y:S01]  /*453f0*/  LEA.HI.X.SX32 R5, R3, R0, 0x1, P4 ;  /* 0x0000000003057211 */ /* 0x000fe200020f0eff */
[----:B------:R-:W1:Y:S01]  /*45400*/  LDCU UR6, c[0x0][0x39c] ;  /* 0x00007380ff0677ac */ /* 0x000e620008000800 */
[----:B------:R-:W-:-:S02]  /*45410*/  PRMT R3, R14, 0x7632, R3 ;  /* 0x000076320e037816 */ /* 0x000fc40000000003 */
[----:B------:R-:W-:Y:S01]  /*45420*/  LEA R6, P4, R7, R2, 0x1 ;  /* 0x0000000207067211 */ /* 0x000fe200078808ff */
[----:B------:R-:W2:Y:S01]  /*45430*/  LDL.LU R14, [R1+0x12b0] ;  /* 0x0012b000010e7983 */ /* 0x000ea20000300800 */
[----:B------:R-:W-:Y:S01]  /*45440*/  F2FP.F16.F32.PACK_AB R16, R17, R16 ;  /* 0x000000101110723e */ /* 0x000fe200000000ff */
[----:B------:R-:W5:Y:S02]  /*45450*/  LDCU UR9, c[0x0][0x39c] ;  /* 0x00007380ff0977ac */ /* 0x000f640008000800 */
[----:B------:R0:W-:Y:S02]  /*45460*/  @P5 STG.E.U16 desc[UR20][R4.64], R3 ;  /* 0x0000000304005986 */ /* 0x0001e4000c101514 */
[C---:B0-----:R-:W-:Y:S01]  /*45470*/  VIADD R3, R7.reuse, UR5 ;  /* 0x0000000507037c36 */ /* 0x041fe20008000000 */
[----:B------:R-:W-:Y:S02]  /*45480*/  LEA.HI.X.SX32 R7, R7, R0, 0x1, P4 ;  /* 0x0000000007077211 */ /* 0x000fe400020f0eff */
[----:B----4-:R-:W-:Y:S01]  /*45490*/  ISETP.LT.AND P4, PT, R11, UR7, !P1 ;  /* 0x000000070b007c0c */ /* 0x010fe2000cf81270 */
[----:B------:R-:W2:Y:S01]  /*454a0*/  LDCU UR7, c[0x0][0x39c] ;  /* 0x00007380ff0777ac */ /* 0x000ea20008000800 */
[C---:B------:R-:W-:Y:S01]  /*454b0*/  LEA R4, P5, R3.reuse, R2, 0x1 ;  /* 0x0000000203047211 */ /* 0x040fe200078a08ff */
[----:B------:R0:W-:Y:S01]  /*454c0*/  @P3 STG.E.U16 desc[UR20][R6.64], R16 ;  /* 0x0000001006003986 */ /* 0x0001e2000c101514 */
[----:B------:R-:W-:Y:S01]  /*454d0*/  ISETP.LT.AND P3, PT, R68, UR4, !P1 ;  /* 0x0000000444007c0c */ /* 0x000fe2000cf61270 */
[----:B------:R-:W3:Y:S02]  /*454e0*/  LDCU UR4, c[0x0][0x39c] ;  /* 0x00007380ff0477ac */ /* 0x000ee40008000800 */
[----:B------:R-:W5:Y:S01]  /*454f0*/  LDL.LU R11, [R1+0x12ac] ;  /* 0x0012ac00010b7983 */ /* 0x000f620000300800 */
[C---:B------:R-:W-:Y:S01]  /*45500*/  LEA.HI.X.SX32 R5, R3.reuse, R0, 0x1, P5 ;  /* 0x0000000003057211 */ /* 0x040fe200028f0eff */
[----:B------:R-:W-:Y:S01]  /*45510*/  VIADD R3, R3, UR5 ;  /* 0x0000000503037c36 */ /* 0x000fe20008000000 */
[----:B0-----:R-:W-:-:S05]  /*45520*/  PRMT R6, R16, 0x7632, R6 ;  /* 0x0000763210067816 */ /* 0x001fca0000000006 */
[----:B------:R0:W-:Y:S01]  /*45530*/  @P0 STG.E.U16 desc[UR20][R4.64], R6 ;  /* 0x0000000604000986 */ /* 0x0001e2000c101514 */
[----:B------:R-:W-:Y:S02]  /*45540*/  F2FP.F16.F32.PACK_AB R18, R19, R18 ;  /* 0x000000121312723e */ /* 0x000fe400000000ff */
[----:B0-----:R-:W-:-:S04]  /*45550*/  LEA R4, P0, R3, R2, 0x1 ;  /* 0x0000000203047211 */ /* 0x001fc800078008ff */
[----:B------:R-:W-:Y:S02]  /*45560*/  LEA.HI.X.SX32 R5, R3, R0, 0x1, P0 ;  /* 0x0000000003057211 */ /* 0x000fe400000f0eff */
[----:B-1----:R-:W-:Y:S01]  /*45570*/  ISETP.LT.AND P0, PT, R13, UR6, !P1 ;  /* 0x000000060d007c0c */ /* 0x002fe2000cf01270 */
[----:B------:R-:W-:Y:S01]  /*45580*/  VIADD R8, R3, UR5 ;  /* 0x0000000503087c36 */ /* 0x000fe20008000000 */
[----:B------:R-:W4:Y:S01]  /*45590*/  LDL.LU R13, [R1+0x12c8] ;  /* 0x0012c800010d7983 */ /* 0x000f220000300800 */
[----:B------:R-:W-:Y:S01]  /*455a0*/  F2FP.F16.F32.PACK_AB R20, R21, R20 ;  /* 0x000000141514723e */ /* 0x000fe200000000ff */
[----:B------:R-:W0:Y:S02]  /*455b0*/  LDCU UR6, c[0x0][0x39c] ;  /* 0x00007380ff0677ac */ /* 0x000e240008000800 */
[----:B------:R1:W-:Y:S01]  /*455c0*/  @P2 STG.E.U16 desc[UR20][R4.64], R18 ;  /* 0x0000001204002986 */ /* 0x0003e2000c101514 */
[----:B---3--:R-:W-:Y:S01]  /*455d0*/  ISETP.LT.AND P2, PT, R10, UR4, !P1 ;  /* 0x000000040a007c0c */ /* 0x008fe2000cf41270 */
[----:B------:R-:W4:Y:S02]  /*455e0*/  LDCU UR4, c[0x0][0x39c] ;  /* 0x00007380ff0477ac */ /* 0x000f240008000800 */
[----:B------:R-:W0:Y:S01]  /*455f0*/  LDL.LU R10, [R1+0xf44] ;  /* 0x000f4400010a7983 */ /* 0x000e220000300800 */
[----:B------:R-:W-:-:S04]  /*45600*/  LEA R6, P5, R8, R2, 0x1 ;  /* 0x0000000208067211 */ /* 0x000fc800078a08ff */
[C---:B------:R-:W-:Y:S01]  /*45610*/  LEA.HI.X.SX32 R7, R8.reuse, R0, 0x1, P5 ;  /* 0x0000000008077211 */ /* 0x040fe200028f0eff */
[----:B------:R-:W-:Y:S01]  /*45620*/  VIADD R8, R8, UR5 ;  /* 0x0000000508087c36 */ /* 0x000fe20008000000 */
[----:B------:R-:W-:-:S04]  /*45630*/  PRMT R3, R18, 0x7632, R3 ;  /* 0x0000763212037816 */ /* 0x000fc80000000003 */
[----:B-1----:R-:W-:Y:S01]  /*45640*/  LEA R4, P5, R8, R2, 0x1 ;  /* 0x0000000208047211 */ /* 0x002fe200078a08ff */
[----:B------:R1:W-:Y:S01]  /*45650*/  @P4 STG.E.U16 desc[UR20][R6.64], R3 ;  /* 0x0000000306004986 */ /* 0x0003e2000c101514 */
[----:B--2---:R-:W-:Y:S01]  /*45660*/  ISETP.LT.AND P4, PT, R14, UR7, !P1 ;  /* 0x000000070e007c0c */ /* 0x004fe2000cf81270 */
[----:B------:R-:W2:Y:S01]  /*45670*/  LDCU UR7, c[0x0][0x39c] ;  /* 0x00007380ff0777ac */ /* 0x000ea20008000800 */
[C---:B------:R-:W-:Y:S01]  /*45680*/  LEA.HI.X.SX32 R5, R8.reuse, R0, 0x1, P5 ;  /* 0x0000000008057211 */ /* 0x040fe200028f0eff */
[----:B------:R-:W2:Y:S01]  /*45690*/  LDL.LU R14, [R1+0xf38] ;  /* 0x000f3800010e7983 */ /* 0x000ea20000300800 */
[----:B------:R-:W-:-:S03]  /*456a0*/  VIADD R8, R8, UR5 ;  /* 0x0000000508087c36 */ /* 0x000fc60008000000 */
[----:B------:R3:W-:Y:S01]  /*456b0*/  @P3 STG.E.U16 desc[UR20][R4.64], R20 ;  /* 0x0000001404003986 */ /* 0x0007e2000c101514 */
[C---:B-1----:R-:W-:Y:S01]  /*456c0*/  VIADD R3, R8.reuse, UR5 ;  /* 0x0000000508037c36 */ /* 0x042fe20008000000 */
[C---:B---3--:R-:W-:Y:S02]  /*456d0*/  LEA R4, P3, R8.reuse, R2, 0x1 ;  /* 0x0000000208047211 */ /* 0x048fe400078608ff */
[----:B-----5:R-:W-:Y:S01]  /*456e0*/  ISETP.LT.AND P5, PT, R11, UR9, !P1 ;  /* 0x000000090b007c0c */ /* 0x020fe2000cfa1270 */
[----:B------:R-:W1:Y:S01]  /*456f0*/  LDCU UR9, c[0x0][0x39c] ;  /* 0x00007380ff0977ac */ /* 0x000e620008000800 */
[----:B------:R-:W1:Y:S01]  /*45700*/  LDL.LU R11, [R1+0x12bc] ;  /* 0x0012bc00010b7983 */ /* 0x000e620000300800 */
[----:B------:R-:W-:Y:S02]  /*45710*/  LEA.HI.X.SX32 R5, R8, R0, 0x1, P3 ;  /* 0x0000000008057211 */ /* 0x000fe400018f0eff */
[----:B------:R-:W-:Y:S02]  /*45720*/  LEA R6, P3, R3, R2, 0x1 ;  /* 0x0000000203067211 */ /* 0x000fe400078608ff */
[----:B------:R-:W-:-:S02]  /*45730*/  PRMT R9, R20, 0x7632, R9 ;  /* 0x0000763214097816 */ /* 0x000fc40000000009 */
[----:B------:R-:W-:Y:S02]  /*45740*/  F2FP.F16.F32.PACK_AB R22, R23, R22 ;  /* 0x000000161716723e */ /* 0x000fe400000000ff */
[----:B------:R-:W-:Y:S01]  /*45750*/  LEA.HI.X.SX32 R7, R3, R0, 0x1, P3 ;  /* 0x0000000003077211 */ /* 0x000fe200018f0eff */
[----:B------:R-:W-:Y:S04]  /*45760*/  @P0 STG.E.U16 desc[UR20][R4.64], R9 ;  /* 0x0000000904000986 */ /* 0x000fe8000c101514 */
[----:B------:R3:W-:Y:S01]  /*45770*/  @P2 STG.E.U16 desc[UR20][R6.64], R22 ;  /* 0x0000001606002986 */ /* 0x0007e2000c101514 */
[----:B----4-:R-:W-:Y:S01]  /*45780*/  ISETP.LT.AND P0, PT, R13, UR4, !P1 ;  /* 0x000000040d007c0c */ /* 0x010fe2000cf01270 */
[----:B------:R-:W-:Y:S02]  /*45790*/  VIADD R8, R3, UR5 ;  /* 0x0000000503087c36 */ /* 0x000fe40008000000 */
[----:B------:R-:W4:Y:S01]  /*457a0*/  LDL.LU R13, [R1+0x12cc] ;  /* 0x0012cc00010d7983 */ /* 0x000f220000300800 */
[----:B---3--:R-:W-:Y:S01]  /*457b0*/  PRMT R7, R22, 0x7632, R7 ;  /* 0x0000763216077816 */ /* 0x008fe20000000007 */
[----:B------:R-:W4:Y:S01]  /*457c0*/  LDCU UR4, c[0x0][0x39c] ;  /* 0x00007380ff0477ac */ /* 0x000f220008000800 */
[----:B0-----:R-:W-:Y:S01]  /*457d0*/  ISETP.LT.AND P2, PT, R10, UR6, !P1 ;  /* 0x000000060a007c0c */ /* 0x001fe2000cf41270 */
[C---:B------:R-:W-:Y:S01]  /*457e0*/  VIADD R3, R8.reuse, UR5 ;  /* 0x0000000508037c36 */ /* 0x040fe20008000000 */
[----:B------:R-:W3:Y:S01]  /*457f0*/  LDL.LU R10, [R1+0x1290] ;  /* 0x00129000010a7983 */ /* 0x000ee20000300800 */
[C---:B------:R-:W-:Y:S01]  /*45800*/  LEA R4, P3, R8.reuse, R2, 0x1 ;  /* 0x0000000208047211 */ /* 0x040fe200078608ff */
[----:B------:R-:W3:Y:S03]  /*45810*/  LDCU UR6, c[0x0][0x39c] ;  /* 0x00007380ff0677ac */ /* 0x000ee60008000800 */
[----:B------:R-:W-:-:S02]  /*45820*/  LEA.HI.X.SX32 R5, R8, R0, 0x1, P3 ;  /* 0x0000000008057211 */ /* 0x000fc400018f0eff */
[----:B------:R-:W-:Y:S02]  /*45830*/  LEA R6, P3, R3, R2, 0x1 ;  /* 0x0000000203067211 */ /* 0x000fe400078608ff */
[----:B------:R-:W-:Y:S01]  /*45840*/  F2FP.F16.F32.PACK_AB R24, R25, R24 ;  /* 0x000000181918723e */ /* 0x000fe200000000ff */
[----:B------:R0:W-:Y:S02]  /*45850*/  @P4 STG.E.U16 desc[UR20][R4.64], R7 ;  /* 0x0000000704004986 */ /* 0x0001e4000c101514 */
[C---:B0-----:R-:W-:Y:S01]  /*45860*/  LEA.HI.X.SX32 R7, R3.reuse, R0, 0x1, P3 ;  /* 0x0000000003077211 */ /* 0x041fe200018f0eff */
[----:B------:R-:W-:-:S04]  /*45870*/  VIADD R3, R3, UR5 ;  /* 0x0000000503037c36 */ /* 0x000fc80008000000 */
[----:B------:R0:W-:Y:S01]  /*45880*/  @P5 STG.E.U16 desc[UR20][R6.64], R24 ;  /* 0x0000001806005986 */ /* 0x0001e2000c101514 */
[C---:B------:R-:W-:Y:S01]  /*45890*/  LEA R4, P5, R3.reuse, R2, 0x1 ;  /* 0x0000000203047211 */ /* 0x040fe200078a08ff */
[----:B------:R-:W-:Y:S01]  /*458a0*/  VIADD R9, R3, UR5 ;  /* 0x0000000503097c36 */ /* 0x000fe20008000000 */
[----:B-1----:R-:W-:Y:S01]  /*458b0*/  ISETP.LT.AND P3, PT, R11, UR9, !P1 ;  /* 0x000000090b007c0c */ /* 0x002fe2000cf61270 */
[----:B------:R-:W1:Y:S01]  /*458c0*/  LDCU UR9, c[0x0][0x39c] ;  /* 0x00007380ff0977ac */ /* 0x000e620008000800 */
[----:B------:R-:W5:Y:S04]  /*458d0*/  LDL.LU R11, [R1+0x12a8] ;  /* 0x0012a800010b7983 */ /* 0x000f680000300800 */
[----:B------:R-:W5:Y:S01]  /*458e0*/  LDL.LU R15, [R1+0x12b4] ;  /* 0x0012b400010f7983 */ /* 0x000f620000300800 */
[----:B------:R-:W-:-:S02]  /*458f0*/  LEA.HI.X.SX32 R5, R3, R0, 0x1, P5 ;  /* 0x0000000003057211 */ /* 0x000fc400028f0eff */
[----:B0-----:R-:W-:Y:S02]  /*45900*/  LEA R6, P5, R9, R2, 0x1 ;  /* 0x0000000209067211 */ /* 0x001fe400078a08ff */
[----:B------:R-:W-:Y:S02]  /*45910*/  PRMT R8, R24, 0x7632, R8 ;  /* 0x0000763218087816 */ /* 0x000fe40000000008 */
[----:B------:R-:W-:Y:S02]  /*45920*/  F2FP.F16.F32.PACK_AB R26, R27, R26 ;  /* 0x0000001a1b1a723e */ /* 0x000fe400000000ff */
[C---:B------:R-:W-:Y:S01]  /*45930*/  LEA.HI.X.SX32 R7, R9.reuse, R0, 0x1, P5 ;  /* 0x0000000009077211 */ /* 0x040fe200028f0eff */
[----:B------:R0:W-:Y:S01]  /*45940*/  @P0 STG.E.U16 desc[UR20][R4.64], R8 ;  /* 0x0000000804000986 */ /* 0x0001e2000c101514 */
[----:B--2---:R-:W-:Y:S01]  /*45950*/  ISETP.LT.AND P4, PT, R14, UR7, !P1 ;  /* 0x000000070e007c0c */ /* 0x004fe2000cf81270 */
[----:B------:R-:W-:Y:S01]  /*45960*/  VIADD R3, R9, UR5 ;  /* 0x0000000509037c36 */ /* 0x000fe20008000000 */
[----:B------:R-:W5:Y:S01]  /*45970*/  LDCU UR7, c[0x0][0x39c] ;  /* 0x00007380ff0777ac */ /* 0x000f620008000800 */
[----:B------:R2:W-:Y:S04]  /*45980*/  @P2 STG.E.U16 desc[UR20][R6.64], R26 ;  /* 0x0000001a06002986 */ /* 0x0005e8000c101514 */
[----:B------:R-:W5:Y:S01]  /*45990*/  LDL.LU R14, [R1+0x1288] ;  /* 0x00128800010e7983 */ /* 0x000f620000300800 */
[----:B---3--:R-:W-:-:S02]  /*459a0*/  ISETP.LT.AND P2, PT, R10, UR6, !P1 ;  /* 0x000000060a007c0c */ /* 0x008fc4000cf41270 */
[----:B----4-:R-:W-:Y:S01]  /*459b0*/  ISETP.LT.AND P0, PT, R13, UR4, !P1 ;  /* 0x000000040d007c0c */ /* 0x010fe2000cf01270 */
[----:B------:R-:W3:Y:S01]  /*459c0*/  LDL.LU R10, [R1+0xf34] ;  /* 0x000f3400010a7983 */ /* 0x000ee20000300800 */
[----:B------:R-:W4:Y:S01]  /*459d0*/  LDCU UR4, c[0x0][0x39c] ;  /* 0x00007380ff0477ac */ /* 0x000f220008000800 */
[C---:B0-----:R-:W-:Y:S01]  /*459e0*/  LEA R4, P5, R3.reuse, R2, 0x1 ;  /* 0x0000000203047211 */ /* 0x041fe200078a08ff */
[C---:B------:R-:W-:Y:S01]  /*459f0*/  VIADD R9, R3.reuse, UR5 ;  /* 0x0000000503097c36 */ /* 0x040fe20008000000 */
[----:B--2---:R-:W-:Y:S01]  /*45a00*/  PRMT R7, R26, 0x7632, R7 ;  /* 0x000076321a077816 */ /* 0x004fe20000000007 */
[----:B------:R-:W0:Y:S01]  /*45a10*/  LDCU UR6, c[0x0][0x39c] ;  /* 0x00007380ff0677ac */ /* 0x000e220008000800 */
[----:B------:R-:W-:Y:S01]  /*45a20*/  LEA.HI.X.SX32 R5, R3, R0, 0x1, P5 ;  /* 0x0000000003057211 */ /* 0x000fe200028f0eff */
[----:B------:R-:W2:Y:S01]  /*45a30*/  LDL.LU R13, [R1+0xf28] ;  /* 0x000f2800010d7983 */ /* 0x000ea20000300800 */
[C---:B------:R-:W-:Y:S01]  /*45a40*/  LEA R6, P5, R9.reuse, R2, 0x1 ;  /* 0x0000000209067211 */ /* 0x040fe200078a08ff */
[----:B------:R-:W-:Y:S01]  /*45a50*/  VIADD R3, R9, UR5 ;  /* 0x0000000509037c36 */ /* 0x000fe20008000000 */
[----:B------:R-:W-:Y:S01]  /*45a60*/  F2FP.F16.F32.PACK_AB R28, R29, R28 ;  /* 0x0000001c1d1c723e */ /* 0x000fe200000000ff */
[----:B------:R0:W-:Y:S03]  /*45a70*/  @P4 STG.E.U16 desc[UR20][R4.64], R7 ;  /* 0x0000000704004986 */ /* 0x0001e6000c101514 */
[----:B------:R-:W-:-:S02]  /*45a80*/  PRMT R8, R28, 0x7632, R8 ;  /* 0x000076321c087816 */ /* 0x000fc40000000008 */
[----:B0-----:R-:W-:Y:S02]  /*45a90*/  LEA.HI.X.SX32 R7, R9, R0, 0x1, P5 ;  /* 0x0000000009077211 */ /* 0x001fe400028f0eff */
[----:B------:R-:W-:-:S03]  /*45aa0*/  LEA R4, P5, R3, R2, 0x1 ;  /* 0x0000000203047211 */ /* 0x000fc600078a08ff */
[----:B------:R-:W-:Y:S01]  /*45ab0*/  @P3 STG.E.U16 desc[UR20][R6.64], R28 ;  /* 0x0000001c06003986 */ /* 0x000fe2000c101514 */
[C---:B------:R-:W-:Y:S01]  /*45ac0*/  LEA.HI.X.SX32 R5, R3.reuse, R0, 0x1, P5 ;  /* 0x0000000003057211 */ /* 0x040fe200028f0eff */
[----:B------:R-:W-:Y:S01]  /*45ad0*/  VIADD R3, R3, UR5 ;  /* 0x0000000503037c36 */ /* 0x000fe20008000000 */
[----:B-----5:R-:W-:Y:S02]  /*45ae0*/  ISETP.LT.AND P4, PT, R11, UR7, !P1 ;  /* 0x000000070b007c0c */ /* 0x020fe4000cf81270 */
[----:B----4-:R-:W-:Y:S01]  /*45af0*/  ISETP.LT.AND P3, PT, R15, UR4, !P1 ;  /* 0x000000040f007c0c */ /* 0x010fe2000cf61270 */
[----:B------:R-:W3:Y:S01]  /*45b00*/  LDCU UR4, c[0x0][0x39c] ;  /* 0x00007380ff0477ac */ /* 0x000ee20008000800 */
[----:B------:R-:W1:Y:S04]  /*45b10*/  LDL.LU R11, [R1+0x1294] ;  /* 0x00129400010b7983 */ /* 0x000e680000300800 */
[----:B------:R0:W-:Y:S01]  /*45b20*/  @P0 STG.E.U16 desc[UR20][R4.64], R8 ;  /* 0x0000000804000986 */ /* 0x0001e2000c101514 */
[----:B------:R-:W-:Y:S01]  /*45b30*/  F2FP.F16.F32.PACK_AB R30, R31, R30 ;  /* 0x0000001e1f1e723e */ /* 0x000fe200000000ff */
[C---:B------:R-:W-:Y:S01]  /*45b40*/  VIADD R9, R3.reuse, UR5 ;  /* 0x0000000503097c36 */ /* 0x040fe20008000000 */
[----:B------:R-:W2:Y:S01]  /*45b50*/  LDCU UR7, c[0x0][0x39c] ;  /* 0x00007380ff0777ac */ /* 0x000ea20008000800 */
[----:B0-----:R-:W-:-:S04]  /*45b60*/  LEA R4, P0, R3, R2, 0x1 ;  /* 0x0000000203047211 */ /* 0x001fc800078008ff */
[----:B------:R-:W-:Y:S02]  /*45b70*/  LEA.HI.X.SX32 R5, R3, R0, 0x1, P0 ;  /* 0x0000000003057211 */ /* 0x000fe400000f0eff */
[----:B------:R-:W-:Y:S01]  /*45b80*/  ISETP.LT.AND P0, PT, R14, UR6, !P1 ;  /* 0x000000060e007c0c */ /* 0x000fe2000cf01270 */
[----:B------:R-:W0:Y:S01]  /*45b90*/  LDCU UR6, c[0x0][0x39c] ;  /* 0x00007380ff0677ac */ /* 0x000e220008000800 */
[----:B------:R-:W4:Y:S04]  /*45ba0*/  LDL.LU R14, [R1+0x125c] ;  /* 0x00125c00010e7983 */ /* 0x000f280000300800 */
[----:B------:R5:W-:Y:S01]  /*45bb0*/  @P2 STG.E.U16 desc[UR20][R4.64], R30 ;  /* 0x0000001e04002986 */ /* 0x000be2000c101514 */
[----:B---3--:R-:W-:Y:S01]  /*45bc0*/  ISETP.LT.AND P2, PT, R10, UR4, !P1 ;  /* 0x000000040a007c0c */ /* 0x008fe2000cf41270 */
[----:B------:R-:W4:Y:S02]  /*45bd0*/  LDCU UR4, c[0x0][0x39c] ;  /* 0x00007380ff0477ac */ /* 0x000f240008000800 */
[----:B------:R-:W0:Y:S01]  /*45be0*/  LDL.LU R10, [R1+0x1268] ;  /* 0x00126800010a7983 */ /* 0x000e220000300800 */
[----:B------:R-:W-:-:S02]  /*45bf0*/  LEA R6, P5, R9, R2, 0x1 ;  /* 0x0000000209067211 */ /* 0x000fc400078a08ff */
[----:B------:R-:W-:Y:S02]  /*45c00*/  PRMT R3, R30, 0x7632, R3 ;  /* 0x000076321e037816 */ /* 0x000fe40000000003 */
[C---:B------:R-:W-:Y:S01]  /*45c10*/  LEA.HI.X.SX32 R7, R9.reuse, R0, 0x1, P5 ;  /* 0x0000000009077211 */ /* 0x040fe200028f0eff */
[----:B------:R-:W-:-:S04]  /*45c20*/  VIADD R9, R9, UR5 ;  /* 0x0000000509097c36 */ /* 0x000fc80008000000 */
[----:B------:R3:W-:Y:S01]  /*45c30*/  @P4 STG.E.U16 desc[UR20][R6.64], R3 ;  /* 0x0000000306004986 */ /* 0x0007e2000c101514 */
[----:B-----5:R-:W-:Y:S02]  /*45c40*/  LEA R4, P4, R9, R2, 0x1 ;  /* 0x0000000209047211 */ /* 0x020fe400078808ff */
[----:B------:R-:W-:Y:S02]  /*45c50*/  F2FP.F16.F32.PACK_AB R32, R33, R32 ;  /* 0x000000202120723e */ /* 0x000fe400000000ff */
[C---:B------:R-:W-:Y:S01]  /*45c60*/  LEA.HI.X.SX32 R5, R9.reuse, R0, 0x1, P4 ;  /* 0x0000000009057211 */ /* 0x040fe200020f0eff */
[----:B------:R-:W-:Y:S01]  /*45c70*/  VIADD R9, R9, UR5 ;  /* 0x0000000509097c36 */ /* 0x000fe20008000000 */
[----:B--2---:R-:W-:Y:S01]  /*45c80*/  ISETP.LT.AND P5, PT, R13, UR7, !P1 ;  /* 0x000000070d007c0c */ /* 0x004fe2000cfa1270 */
[----:B------:R-:W2:Y:S01]  /*45c90*/  LDCU UR7, c[0x0][0x39c] ;  /* 0x00007380ff0777ac */ /* 0x000ea20008000800 */
[----:B------:R-:W2:Y:S01]  /*45ca0*/  LDL.LU R13, [R1+0x1274] ;  /* 0x00127400010d7983 */ /* 0x000ea20000300800 */
[----:B---3--:R-:W-:-:S03]  /*45cb0*/  VIADD R3, R9, UR5 ;  /* 0x0000000509037c36 */ /* 0x008fc60008000000 */
[----:B------:R3:W-:Y:S01]  /*45cc0*/  @P3 STG.E.U16 desc[UR20][R4.64], R32 ;  /* 0x0000002004003986 */ /* 0x0007e2000c101514 */
[----:B------:R-:W-:Y:S02]  /*45cd0*/  PRMT R8, R32, 0x7632, R8 ;  /* 0x0000763220087816 */ /* 0x000fe40000000008 */
[----:B------:R-:W-:Y:S02]  /*45ce0*/  F2FP.F16.F32.PACK_AB R34, R35, R34 ;  /* 0x000000222322723e */ /* 0x000fe400000000ff */
[----:B---3--:R-:W-:Y:S02]  /*45cf0*/  LEA R4, P3, R9, R2, 0x1 ;  /* 0x0000000209047211 */ /* 0x008fe400078608ff */
[----:B-1----:R-:W-:Y:S01]  /*45d00*/  ISETP.LT.AND P4, PT, R11, UR9, !P1 ;  /* 0x000000090b007c0c */ /* 0x002fe2000cf81270 */
[----:B------:R-:W1:Y:S01]  /*45d10*/  LDCU UR9, c[0x0][0x39c] ;  /* 0x00007380ff0977ac */ /* 0x000e620008000800 */
[----:B------:R-:W1:Y:S01]  /*45d20*/  LDL.LU R11, [R1+0x1248] ;  /* 0x00124800010b7983 */ /* 0x000e620000300800 */
[----:B------:R-:W-:-:S02]  /*45d30*/  LEA.HI.X.SX32 R5, R9, R0, 0x1, P3 ;  /* 0x0000000009057211 */ /* 0x000fc400018f0eff */
[C---:B------:R-:W-:Y:S01]  /*45d40*/  LEA R6, P3, R3.reuse, R2, 0x1 ;  /* 0x0000000203067211 */ /* 0x040fe200078608ff */
[----:B------:R-:W3:Y:S03]  /*45d50*/  LDL.LU R15, [R1+0x1228] ;  /* 0x00122800010f7983 */ /* 0x000ee60000300800 */
[C---:B------:R-:W-:Y:S01]  /*45d60*/  LEA.HI.X.SX32 R7, R3.reuse, R0, 0x1, P3 ;  /* 0x0000000003077211 */ /* 0x040fe200018f0eff */
[----:B------:R-:W-:Y:S04]  /*45d70*/  @P0 STG.E.U16 desc[UR20][R4.64], R8 ;  /* 0x0000000804000986 */ /* 0x000fe8000c101514 */
[----:B------:R5:W-:Y:S01]  /*45d80*/  @P2 STG.E.U16 desc[UR20][R6.64], R34 ;  /* 0x0000002206002986 */ /* 0x000be2000c101514 */
[----:B----4-:R-:W-:Y:S01]  /*45d90*/  ISETP.LT.AND P0, PT, R14, UR4, !P1 ;  /* 0x000000040e007c0c */ /* 0x010fe2000cf01270 */
[----:B------:R-:W-:Y:S01]  /*45da0*/  VIADD R9, R3, UR5 ;  /* 0x0000000503097c36 */ /* 0x000fe20008000000 */
[----:B-----5:R-:W-:Y:S01]  /*45db0*/  PRMT R7, R34, 0x7632, R7 ;  /* 0x0000763222077816 */ /* 0x020fe20000000007 */
[----:B------:R-:W3:Y:S01]  /*45dc0*/  LDCU UR4, c[0x0][0x39c] ;  /* 0x00007380ff0477ac */ /* 0x000ee20008000800 */
[----:B0-----:R-:W-:Y:S01]  /*45dd0*/  ISETP.LT.AND P2, PT, R10, UR6, !P1 ;  /* 0x000000060a007c0c */ /* 0x001fe2000cf41270 */
[C---:B------:R-:W-:Y:S01]  /*45de0*/  VIADD R3, R9.reuse, UR5 ;  /* 0x0000000509037c36 */ /* 0x040fe20008000000 */
[----:B------:R-:W4:Y:S01]  /*45df0*/  LDL.LU R10, [R1+0xf1c] ;  /* 0x000f1c00010a7983 */ /* 0x000f220000300800 */
[C---:B------:R-:W-:Y:S01]  /*45e00*/  LEA R4, P3, R9.reuse, R2, 0x1 ;  /* 0x0000000209047211 */ /* 0x040fe200078608ff */
[----:B------:R-:W4:Y:S02]  /*45e10*/  LDCU UR6, c[0x0][0x39c] ;  /* 0x00007380ff0677ac */ /* 0x000f240008000800 */
[----:B------:R-:W5:Y:S01]  /*45e20*/  LDL.LU R14, [R1+0xf18] ;  /* 0x000f1800010e7983 */ /* 0x000f620000300800 */
[----:B------:R-:W-:-:S02]  /*45e30*/  LEA.HI.X.SX32 R5, R9, R0, 0x1, P3 ;  /* 0x0000000009057211 */ /* 0x000fc400018f0eff */
[----:B------:R-:W-:Y:S02]  /*45e40*/  LEA R6, P3, R3, R2, 0x1 ;  /* 0x0000000203067211 */ /* 0x000fe400078608ff */
[----:B------:R-:W-:Y:S01]  /*45e50*/  F2FP.F16.F32.PACK_AB R36, R37, R36 ;  /* 0x000000242524723e */ /* 0x000fe200000000ff */
[----:B------:R0:W-:Y:S02]  /*45e60*/  @P5 STG.E.U16 desc[UR20][R4.64], R7 ;  /* 0x0000000704005986 */ /* 0x0001e4000c101514 */
[C---:B0-----:R-:W-:Y:S01]  /*45e70*/  LEA.HI.X.SX32 R7, R3.reuse, R0, 0x1, P3 ;  /* 0x0000000003077211 */ /* 0x041fe200018f0eff */
[----:B------:R-:W-:Y:S01]  /*45e80*/  VIADD R3, R3, UR5 ;  /* 0x0000000503037c36 */ /* 0x000fe20008000000 */
[----:B--2---:R-:W-:Y:S01]  /*45e90*/  ISETP.LT.AND P5, PT, R13, UR7, !P1 ;  /* 0x000000070d007c0c */ /* 0x004fe2000cfa1270 */
[----:B------:R-:W5:Y:S01]  /*45ea0*/  LDCU UR7, c[0x0][0x39c] ;  /* 0x00007380ff0777ac */ /* 0x000f620008000800 */
[----:B------:R-:W2:Y:S04]  /*45eb0*/  LDL.LU R13, [R1+0x1200] ;  /* 0x00120000010d7983 */ /* 0x000ea80000300800 */
[----:B------:R0:W-:Y:S01]  /*45ec0*/  @P4 STG.E.U16 desc[UR20][R6.64], R36 ;  /* 0x0000002406004986 */ /* 0x0001e2000c101514 */
[----:B------:R-:W-:-:S04]  /*45ed0*/  LEA R8, P4, R3, R2, 0x1 ;  /* 0x0000000203087211 */ /* 0x000fc800078808ff */
[----:B------:R-:W-:Y:S02]  /*45ee0*/  LEA.HI.X.SX32 R9, R3, R0, 0x1, P4 ;  /* 0x0000000003097211 */ /* 0x000fe400020f0eff */
[----:B-1----:R-:W-:Y:S01]  /*45ef0*/  ISETP.LT.AND P3, PT, R11, UR9, !P1 ;  /* 0x000000090b007c0c */ /* 0x002fe2000cf61270 */
[----:B------:R-:W-:Y:S01]  /*45f00*/  VIADD R11, R3, UR5 ;  /* 0x00000005030b7c36 */ /* 0x000fe20008000000 */
[----:B0-----:R-:W-:Y:S01]  /*45f10*/  PRMT R7, R36, 0x7632, R7 ;  /* 0x0000763224077816 */ /* 0x001fe20000000007 */
[----:B------:R-:W0:Y:S02]  /*45f20*/  LDCU UR9, c[0x0][0x39c] ;  /* 0x00007380ff0977ac */ /* 0x000e240008000800 */
[C---:B------:R-:W-:Y:S01]  /*45f30*/  VIADD R3, R11.reuse, UR5 ;  /* 0x000000050b037c36 */ /* 0x040fe20008000000 */
[----:B------:R-:W-:Y:S02]  /*45f40*/  LEA R4, P4, R11, R2, 0x1 ;  /* 0x000000020b047211 */ /* 0x000fe400078808ff */
[----:B------:R-:W-:-:S02]  /*45f50*/  F2FP.F16.F32.PACK_AB R38, R39, R38 ;  /* 0x000000262726723e */ /* 0x000fc400000000ff */
[----:B------:R-:W-:Y:S01]  /*45f60*/  LEA.HI.X.SX32 R5, R11, R0, 0x1, P4 ;  /* 0x000000000b057211 */ /* 0x000fe200020f0eff */
[C---:B------:R-:W-:Y:S01]  /*45f70*/  VIADD R11, R3.reuse, UR5 ;  /* 0x00000005030b7c36 */ /* 0x040fe20008000000 */
[----:B------:R-:W-:Y:S01]  /*45f80*/  LEA R6, P4, R3, R2, 0x1 ;  /* 0x0000000203067211 */ /* 0x000fe200078808ff */
[----:B------:R1:W-:Y:S01]  /*45f90*/  @P0 STG.E.U16 desc[UR20][R8.64], R7 ;  /* 0x0000000708000986 */ /* 0x0003e2000c101514 */
[----:B---3--:R-:W-:Y:S01]  /*45fa0*/  ISETP.LT.AND P0, PT, R15, UR4, !P1 ;  /* 0x000000040f007c0c */ /* 0x008fe2000cf01270 */
[----:B------:R-:W2:Y:S02]  /*45fb0*/  LDCU UR4, c[0x0][0x39c] ;  /* 0x00007380ff0477ac */ /* 0x000ea40008000800 */
[----:B------:R3:W-:Y:S04]  /*45fc0*/  @P2 STG.E.U16 desc[UR20][R4.64], R38 ;  /* 0x0000002604002986 */ /* 0x0007e8000c101514 */
[----:B------:R-:W2:Y:S01]  /*45fd0*/  LDL.LU R15, [R1+0x11f0] ;  /* 0x0011f000010f7983 */ /* 0x000ea20000300800 */
[----:B-1----:R-:W-:Y:S01]  /*45fe0*/  LEA.HI.X.SX32 R7, R3, R0, 0x1, P4 ;  /* 0x0000000003077211 */ /* 0x002fe200020f0eff */
[----:B------:R-:W-:-:S02]  /*45ff0*/  VIADD R3, R11, UR5 ;  /* 0x000000050b037c36 */ /* 0x000fc40008000000 */
[----:B------:R-:W2:Y:S04]  /*46000*/  LDL.LU R17, [R1+0x11e4] ;  /* 0x0011e40001117983 */ /* 0x000ea80000300800 */
[----:B------:R-:W2:Y:S01]  /*46010*/  LDL.LU R16, [R1+0x11b8] ;  /* 0x0011b80001107983 */ /* 0x000ea20000300800 */
[----:B----4-:R-:W-:Y:S01]  /*46020*/  ISETP.LT.AND P2, PT, R10, UR6, !P1 ;  /* 0x000000060a007c0c */ /* 0x010fe2000cf41270 */
[----:B------:R-:W1:Y:S01]  /*46030*/  LDCU UR6, c[0x0][0x39c] ;  /* 0x00007380ff0677ac */ /* 0x000e620008000800 */
[----:B------:R-:W-:-:S04]  /*46040*/  LEA R10, P4, R11, R2, 0x1 ;  /* 0x000000020b0a7211 */ /* 0x000fc800078808ff */
[----:B------:R-:W-:Y:S02]  /*46050*/  LEA.HI.X.SX32 R11, R11, R0, 0x1, P4 ;  /* 0x000000000b0b7211 */ /* 0x000fe400020f0eff */
[----:B-----5:R-:W-:Y:S01]  /*46060*/  ISETP.LT.AND P4, PT, R14, UR7, !P1 ;  /* 0x000000070e007c0c */ /* 0x020fe2000cf81270 */
[----:B------:R-:W4:Y:S01]  /*46070*/  LDCU UR7, c[0x0][0x39c] ;  /* 0x00007380ff0777ac */ /* 0x000f220008000800 */
[----:B------:R-:W0:Y:S01]  /*46080*/  LDL.LU R14, [R1+0x1198] ;  /* 0x00119800010e7983 */ /* 0x000e220000300800 */
[----:B---3--:R-:W-:Y:S02]  /*46090*/  PRMT R5, R38, 0x7632, R5 ;  /* 0x0000763226057816 */ /* 0x008fe40000000005 */
[----:B------:R-:W-:-:S03]  /*460a0*/  F2FP.F16.F32.PACK_AB R40, R41, R40 ;  /* 0x000000282928723e */ /* 0x000fc600000000ff */
[----:B------:R3:W-:Y:S01]  /*460b0*/  @P5 STG.E.U16 desc[UR20][R6.64], R5 ;  /* 0x0000000506005986 */ /* 0x0007e2000c101514 */
[----:B------:R-:W-:-:S03]  /*460c0*/  LEA R4, P5, R3, R2, 0x1 ;  /* 0x0000000203047211 */ /* 0x000fc600078a08ff */
[----:B------:R-:W-:Y:S01]  /*460d0*/  @P3 STG.E.U16 desc[UR20][R10.64], R40 ;  /* 0x000000280a003986 */ /* 0x000fe2000c101514 */
[C---:B---3--:R-:W-:Y:S01]  /*460e0*/  LEA.HI.X.SX32 R5, R3.reuse, R0, 0x1, P5 ;  /* 0x0000000003057211 */ /* 0x048fe200028f0eff */
[----:B------:R-:W-:Y:S01]  /*460f0*/  VIADD R3, R3, UR5 ;  /* 0x0000000503037c36 */ /* 0x000fe20008000000 */
[----:B--2---:R-:W-:Y:S01]  /*46100*/  ISETP.LT.AND P3, PT, R13, UR4, !P1 ;  /* 0x000000040d007c0c */ /* 0x004fe2000cf61270 */
[----:B------:R-:W2:Y:S02]  /*46110*/  LDCU UR4, c[0x0][0x39c] ;  /* 0x00007380ff0477ac */ /* 0x000ea40008000800 */
[----:B------:R-:W-:Y:S01]  /*46120*/  VIADD R13, R3, UR5 ;  /* 0x00000005030d7c36 */ /* 0x000fe20008000000 */
[----:B------:R-:W-:-:S04]  /*46130*/  PRMT R7, R40, 0x7632, R7 ;  /* 0x0000763228077816 */ /* 0x000fc80000000007 */
[-C--:B------:R-:W-:Y:S01]  /*46140*/  LEA R8, P5, R13, R2.reuse, 0x1 ;  /* 0x000000020d087211 */ /* 0x080fe200078a08ff */
[----:B------:R3:W-:Y:S01]  /*46150*/  @P0 STG.E.U16 desc[UR20][R4.64], R7 ;  /* 0x0000000704000986 */ /* 0x0007e2000c101514 */
[----:B------:R-:W-:Y:S02]  /*46160*/  LEA R6, P0, R3, R2, 0x1 ;  /* 0x0000000203067211 */ /* 0x000fe400078008ff */
[C---:B------:R-:W-:Y:S01]  /*46170*/  LEA.HI.X.SX32 R9, R13.reuse, R0, 0x1, P5 ;  /* 0x000000000d097211 */ /* 0x040fe200028f0eff */
[----:B------:R-:W-:Y:S01]  /*46180*/  VIADD R13, R13, UR5 ;  /* 0x000000050d0d7c36 */ /* 0x000fe20008000000 */
[----:B------:R-:W-:Y:S02]  /*46190*/  F2FP.F16.F32.PACK_AB R42, R43, R42 ;  /* 0x0000002a2b2a723e */ /* 0x000fe400000000ff */
[----:B---3--:R-:W-:Y:S02]  /*461a0*/  LEA.HI.X.SX32 R7, R3, R0, 0x1, P0 ;  /* 0x0000000003077211 */ /* 0x008fe400000f0eff */
[----:B------:R-:W-:-:S03]  /*461b0*/  LEA R4, P5, R13, R2, 0x1 ;  /* 0x000000020d047211 */ /* 0x000fc600078a08ff */
[----:B------:R3:W-:Y:S01]  /*461c0*/  @P2 STG.E.U16 desc[UR20][R6.64], R42 ;  /* 0x0000002a06002986 */ /* 0x0007e2000c101514 */
[----:B-1----:R-:W-:Y:S01]  /*461d0*/  ISETP.LT.AND P0, PT, R15, UR6, !P1 ;  /* 0x000000060f007c0c */ /* 0x002fe2000cf01270 */
[----:B------:R-:W1:Y:S02]  /*461e0*/  LDCU UR6, c[0x0][0x39c] ;  /* 0x00007380ff0677ac */ /* 0x000e640008000800 */
[----:B------:R-:W5:Y:S04]  /*461f0*/  LDL.LU R15, [R1+0x1158] ;  /* 0x00115800010f7983 */ /* 0x000f680000300800 */
[----:B------:R-:W1:Y:S01]  /*46200*/  LDL.LU R10, [R1+0xf14] ;  /* 0x000f1400010a7983 */ /* 0x000e620000300800 */
[----:B--2---:R-:W-:Y:S01]  /*46210*/  ISETP.LT.AND P2, PT, R17, UR4, !P1 ;  /* 0x0000000411007c0c */ /* 0x004fe2000cf41270 */
[----:B------:R-:W5:Y:S01]  /*46220*/  LDCU UR4, c[0x0][0x39c] ;  /* 0x00007380ff0477ac */ /* 0x000f620008000800 */
[----:B------:R-:W-:Y:S01]  /*46230*/  LEA.HI.X.SX32 R5, R13, R0, 0x1, P5 ;  /* 0x000000000d057211 */ /* 0x000fe200028f0eff */
[----:B------:R-:W2:Y:S01]  /*46240*/  LDL.LU R17, [R1+0xf04] ;  /* 0x000f040001117983 */ /* 0x000ea20000300800 */
[----:B0-----:R-:W-:-:S02]  /*46250*/  ISETP.LT.AND P5, PT, R14, UR9, !P1 ;  /* 0x000000090e007c0c */ /* 0x001fc4000cfa1270 */
[----:B------:R-:W-:Y:S01]  /*46260*/  PRMT R3, R42, 0x7632, R3 ;  /* 0x000076322a037816 */ /* 0x000fe20000000003 */
[----:B------:R-:W2:Y:S01]  /*46270*/  LDL.LU R14, [R1+0x1148] ;  /* 0x00114800010e7983 */ /* 0x000ea20000300800 */
[----:B------:R-:W-:Y:S01]  /*46280*/  F2FP.F16.F32.PACK_AB R44, R45, R44 ;  /* 0x0000002c2d2c723e */ /* 0x000fe200000000ff */
[----:B------:R-:W-:Y:S01]  /*46290*/  VIADD R13, R13, UR5 ;  /* 0x000000050d0d7c36 */ /* 0x000fe20008000000 */
[----:B------:R-:W2:Y:S01]  /*462a0*/  LDCU UR9, c[0x0][0x39c] ;  /* 0x00007380ff0977ac */ /* 0x000ea20008000800 */
[----:B------:R0:W-:Y:S04]  /*462b0*/  @P4 STG.E.U16 desc[UR20][R8.64], R3 ;  /* 0x0000000308004986 */ /* 0x0001e8000c101514 */
[----:B------:R4:W-:Y:S01]  /*462c0*/  @P3 STG.E.U16 desc[UR20][R4.64], R44 ;  /* 0x0000002c04003986 */ /* 0x0009e2000c101514 */
[C---:B---3--:R-:W-:Y:S01]  /*462d0*/  LEA R6, P3, R13.reuse, R2, 0x1 ;  /* 0x000000020d067211 */ /* 0x048fe200078608ff */
[----:B0-----:R-:W-:-:S03]  /*462e0*/  VIADD R3, R13, UR5 ;  /* 0x000000050d037c36 */ /* 0x001fc60008000000 */
[----:B------:R-:W-:Y:S01]  /*462f0*/  LEA.HI.X.SX32 R7, R13, R0, 0x1, P3 ;  /* 0x000000000d077211 */ /* 0x000fe200018f0eff */
[C---:B------:R-:W-:Y:S01]  /*46300*/  VIADD R11, R3.reuse, UR5 ;  /* 0x00000005030b7c36 */ /* 0x040fe20008000000 */
[----:B------:R-:W-:Y:S02]  /*46310*/  LEA R8, P3, R3, R2, 0x1 ;  /* 0x0000000203087211 */ /* 0x000fe400078608ff */
[----:B----4-:R-:W-:Y:S02]  /*46320*/  PRMT R5, R44, 0x7632, R5 ;  /* 0x000076322c057816 */ /* 0x010fe40000000005 */
[----:B------:R-:W-:Y:S02]  /*46330*/  F2FP.F16.F32.PACK_AB R46, R47, R46 ;  /* 0x0000002e2f2e723e */ /* 0x000fe400000000ff */
[----:B------:R-:W-:Y:S01]  /*46340*/  LEA.HI.X.SX32 R9, R3, R0, 0x1, P3 ;  /* 0x0000000003097211 */ /* 0x000fe200018f0eff */
[C---:B------:R-:W-:Y:S01]  /*46350*/  VIADD R3, R11.reuse, UR5 ;  /* 0x000000050b037c36 */ /* 0x040fe20008000000 */
[C---:B------:R-:W-:Y:S01]  /*46360*/  LEA R4, P3, R11.reuse, R2, 0x1 ;  /* 0x000000020b047211 */ /* 0x040fe200078608ff */
[----:B------:R0:W-:Y:S04]  /*46370*/  @P0 STG.E.U16 desc[UR20][R6.64], R5 ;  /* 0x0000000506000986 */ /* 0x0001e8000c101514 */
[----:B------:R-:W-:Y:S01]  /*46380*/  @P2 STG.E.U16 desc[UR20][R8.64], R46 ;  /* 0x0000002e08002986 */ /* 0x000fe2000c101514 */
[----:B------:R-:W-:Y:S01]  /*46390*/  ISETP.LT.AND P4, PT, R16, UR7, !P1 ;  /* 0x0000000710007c0c */ /* 0x000fe2000cf81270 */
[----:B------:R-:W3:Y:S02]  /*463a0*/  LDCU UR7, c[0x0][0x39c] ;  /* 0x00007380ff0777ac */ /* 0x000ee40008000800 */
[----:B------:R-:W4:Y:S01]  /*463b0*/  LDL.LU R16, [R1+0x1124] ;  /* 0x0011240001107983 */ /* 0x000f220000300800 */
[----:B0-----:R-:W-:-:S02]  /*463c0*/  LEA.HI.X.SX32 R5, R11, R0, 0x1, P3 ;  /* 0x000000000b057211 */ /* 0x001fc400018f0eff */
[----:B-1----:R-:W-:Y:S01]  /*463d0*/  ISETP.LT.AND P2, PT, R10, UR6, !P1 ;  /* 0x000000060a007c0c */ /* 0x002fe2000cf41270 */
[----:B------:R-:W0:Y:S01]  /*463e0*/  LDCU UR6, c[0x0][0x39c] ;  /* 0x00007380ff0677ac */ /* 0x000e220008000800 */
[----:B------:R-:W-:Y:S02]  /*463f0*/  LEA R10, P3, R3, R2, 0x1 ;  /* 0x00000002030a7211 */ /* 0x000fe400078608ff */
[----:B-----5:R-:W-:Y:S01]  /*46400*/  ISETP.LT.AND P0, PT, R15, UR4, !P1 ;  /* 0x000000040f007c0c */ /* 0x020fe2000cf01270 */
[----:B------:R-:W4:Y:S01]  /*46410*/  LDCU UR4, c[0x0][0x39c] ;  /* 0x00007380ff0477ac */ /* 0x000f220008000800 */
[----:B------:R-:W-:Y:S01]  /*46420*/  LEA.HI.X.SX32 R11, R3, R0, 0x1, P3 ;  /* 0x00000000030b7211 */ /* 0x000fe200018f0eff */
[----:B------:R-:W0:Y:S01]  /*46430*/  LDL.LU R15, [R1+0x10f4] ;  /* 0x0010f400010f7983 */ /* 0x000e220000300800 */
[----:B--2---:R-:W-:Y:S02]  /*46440*/  ISETP.LT.AND P3, PT, R14, UR9, !P1 ;  /* 0x000000090e007c0c */ /* 0x004fe4000cf61270 */
[----:B------:R-:W-:Y:S01]  /*46450*/  PRMT R7, R46, 0x7632, R7 ;  /* 0x000076322e077816 */ /* 0x000fe20000000007 */
[----:B------:R-:W2:Y:S01]  /*46460*/  LDL.LU R14, [R1+0x102c] ;  /* 0x00102c00010e7983 */ /* 0x000ea20000300800 */
[----:B------:R-:W-:Y:S01]  /*46470*/  F2FP.F16.F32.PACK_AB R48, R49, R48 ;  /* 0x000000303130723e */ /* 0x000fe200000000ff */
[----:B------:R-:W-:Y:S01]  /*46480*/  VIADD R3, R3, UR5 ;  /* 0x0000000503037c36 */ /* 0x000fe20008000000 */
[----:B------:R-:W-:Y:S01]  /*46490*/  F2FP.F16.F32.PACK_AB R50, R51, R50 ;  /* 0x000000323332723e */ /* 0x000fe200000000ff */
[----:B------:R1:W-:Y:S01]  /*464a0*/  @P4 STG.E.U16 desc[UR20][R4.64], R7 ;  /* 0x0000000704004986 */ /* 0x0003e2000c101514 */
[----:B------:R-:W-:Y:S01]  /*464b0*/  F2FP.F16.F32.PACK_AB R52, R53, R52 ;  /* 0x000000343534723e */ /* 0x000fe200000000ff */
[----:B------:R-:W5:Y:S02]  /*464c0*/  LDCU UR9, c[0x0][0x39c] ;  /* 0x00007380ff0977ac */ /* 0x000f640008000800 */
[----:B------:R-:W-:Y:S01]  /*464d0*/  @P5 STG.E.U16 desc[UR20][R10.64], R48 ;  /* 0x000000300a005986 */ /* 0x000fe2000c101514 */
[----:B------:R-:W-:-:S03]  /*464e0*/  LEA R6, P5, R3, R2, 0x1 ;  /* 0x0000000203067211 */ /* 0x000fc600078a08ff */
[----:B------:R-:W5:Y:S01]  /*464f0*/  LDL.LU R13, [R1+0x1028] ;  /* 0x00102800010d7983 */ /* 0x000f620000300800 */
[----:B------:R-:W-:Y:S02]  /*46500*/  PRMT R12, R48, 0x7632, R12 ;  /* 0x00007632300c7816 */ /* 0x000fe4000000000c */
[----:B-1----:R-:W-:-:S05]  /*46510*/  LEA.HI.X.SX32 R7, R3, R0, 0x1, P5 ;  /* 0x0000000003077211 */ /* 0x002fca00028f0eff */
[----:B------:R1:W-:Y:S01]  /*46520*/  @P0 STG.E.U16 desc[UR20][R6.64], R12 ;  /* 0x0000000c06000986 */ /* 0x0003e2000c101514 */
[----:B------:R-:W-:Y:S01]  /*46530*/  VIADD R9, R3, UR5 ;  /* 0x0000000503097c36 */ /* 0x000fe20008000000 */
[----:B---3--:R-:W-:Y:S01]  /*46540*/  ISETP.LT.AND P4, PT, R17, UR7, !P1 ;  /* 0x0000000711007c0c */ /* 0x008fe2000cf81270 */
[----:B------:R-:W2:Y:S01]  /*46550*/  LDCU UR7, c[0x0][0x39c] ;  /* 0x00007380ff0777ac */ /* 0x000ea20008000800 */
[----:B-1----:R-:W3:Y:S02]  /*46560*/  LDL.LU R12, [R1+0x101c] ;  /* 0x00101c00010c7983 */ /* 0x002ee40000300800 */
[C---:B------:R-:W-:Y:S02]  /*46570*/  LEA R4, P5, R9.reuse, R2, 0x1 ;  /* 0x0000000209047211 */ /* 0x040fe400078a08ff */
[----:B------:R-:W3:Y:S01]  /*46580*/  LDL.LU R17, [R1+0xefc] ;  /* 0x000efc0001117983 */ /* 0x000ee20000300800 */
[C---:B------:R-:W-:Y:S01]  /*46590*/  VIADD R3, R9.reuse, UR5 ;  /* 0x0000000509037c36 */ /* 0x040fe20008000000 */
[----:B------:R-:W-:-:S04]  /*465a0*/  LEA.HI.X.SX32 R5, R9, R0, 0x1, P5 ;  /* 0x0000000009057211 */ /* 0x000fc800028f0eff */
[C---:B------:R-:W-:Y:S01]  /*465b0*/  LEA R8, P5, R3.reuse, R2, 0x1 ;  /* 0x0000000203087211 */ /* 0x040fe200078a08ff */
[----:B------:R1:W-:Y:S03]  /*465c0*/  @P2 STG.E.U16 desc[UR20][R4.64], R50 ;  /* 0x0000003204002986 */ /* 0x0003e6000c101514 */
[----:B------:R-:W-:Y:S02]  /*465d0*/  LEA.HI.X.SX32 R9, R3, R0, 0x1, P5 ;  /* 0x0000000003097211 */ /* 0x000fe400028f0eff */
[----:B----4-:R-:W-:Y:S01]  /*465e0*/  ISETP.LT.AND P0, PT, R16, UR4, !P1 ;  /* 0x0000000410007c0c */ /* 0x010fe2000cf01270 */
[----:B------:R-:W5:Y:S01]  /*465f0*/  LDCU UR4, c[0x0][0x39c] ;  /* 0x00007380ff0477ac */ /* 0x000f620008000800 */
[----:B------:R-:W4:Y:S01]  /*46600*/  LDL.LU R16, [R1+0xef0] ;  /* 0x000ef00001107983 */ /* 0x000f220000300800 */
[----:B-1----:R-:W-:Y:S02]  /*46610*/  PRMT R5, R50, 0x7632, R5 ;  /* 0x0000763232057816 */ /* 0x002fe40000000005 */
[----:B0-----:R-:W-:Y:S01]  /*46620*/  ISETP.LT.AND P2, PT, R15, UR6, !P1 ;  /* 0x000000060f007c0c */ /* 0x001fe2000cf41270 */
[----:B------:R-:W-:-:S02]  /*46630*/  VIADD R11, R3, UR5 ;  /* 0x00000005030b7c36 */ /* 0x000fc40008000000 */
[----:B------:R0:W-:Y:S01]  /*46640*/  @P4 STG.E.U16 desc[UR20][R8.64], R5 ;  /* 0x0000000508004986 */ /* 0x0001e2000c101514 */
[----:B------:R-:W3:Y:S03]  /*46650*/  LDCU UR6, c[0x0][0x39c] ;  /* 0x00007380ff0677ac */ /* 0x000ee60008000800 */
[----:B------:R-:W4:Y:S01]  /*46660*/  LDL.LU R15, [R1+0x1010] ;  /* 0x00101000010f7983 */ /* 0x000f220000300800 */
[----:B--2---:R-:W-:Y:S01]  /*46670*/  ISETP.LT.AND P4, PT, R14, UR7, !P1 ;  /* 0x000000070e007c0c */ /* 0x004fe2000cf81270 */
[C---:B------:R-:W-:Y:S02]  /*46680*/  VIADD R3, R11.reuse, UR5 ;  /* 0x000000050b037c36 */ /* 0x040fe40008000000 */
[----:B------:R-:W2:Y:S01]  /*46690*/  LDL.LU R14, [R1+0x1008] ;  /* 0x00100800010e7983 */ /* 0x000ea20000300800 */
[C---:B------:R-:W-:Y:S01]  /*466a0*/  LEA R10, P5, R11.reuse, R2, 0x1 ;  /* 0x000000020b0a7211 */ /* 0x040fe200078a08ff */
[----:B------:R-:W4:Y:S03]  /*466b0*/  LDCU UR7, c[0x0][0x39c] ;  /* 0x00007380ff0777ac */ /* 0x000f260008000800 */
[----:B------:R-:W-:-:S02]  /*466c0*/  LEA.HI.X.SX32 R11, R11, R0, 0x1, P5 ;  /* 0x000000000b0b7211 */ /* 0x000fc400028f0eff */
[C---:B------:R-:W-:Y:S02]  /*466d0*/  LEA R4, P5, R3.reuse, R2, 0x1 ;  /* 0x0000000203047211 */ /* 0x040fe400078a08ff */
[----:B------:R-:W-:Y:S01]  /*466e0*/  PRMT R7, R52, 0x7632, R7 ;  /* 0x0000763234077816 */ /* 0x000fe20000000007 */
[----:B------:R-:W-:Y:S01]  /*466f0*/  @P3 STG.E.U16 desc[UR20][R10.64], R52 ;  /* 0x000000340a003986 */ /* 0x000fe2000c101514 */
[C---:B0-----:R-:W-:Y:S01]  /*46700*/  LEA.HI.X.SX32 R5, R3.reuse, R0, 0x1, P5 ;  /* 0x0000000003057211 */ /* 0x041fe200028f0eff */
[----:B------:R-:W-:Y:S01]  /*46710*/  VIADD R3, R3, UR5 ;  /* 0x0000000503037c36 */ /* 0x000fe20008000000 */
[----:B-----5:R-:W-:Y:S01]  /*46720*/  ISETP.LT.AND P3, PT, R13, UR4, !P1 ;  /* 0x000000040d007c0c */ /* 0x020fe2000cf61270 */
[----:B------:R-:W0:Y:S02]  /*46730*/  LDCU UR4, c[0x0][0x39c] ;  /* 0x00007380ff0477ac */ /* 0x000e240008000800 */
[C---:B------:R-:W-:Y:S01]  /*46740*/  VIADD R13, R3.reuse, UR5 ;  /* 0x00000005030d7c36 */ /* 0x040fe20008000000 */
[----:B------:R1:W-:Y:S01]  /*46750*/  @P0 STG.E.U16 desc[UR20][R4.64], R7 ;  /* 0x0000000704000986 */ /* 0x0003e2000c101514 */
[----:B------:R-:W-:-:S02]  /*46760*/  LEA R6, P0, R3, R2, 0x1 ;  /* 0x0000000203067211 */ /* 0x000fc400078008ff */
[----:B------:R-:W-:Y:S02]  /*46770*/  F2FP.F16.F32.PACK_AB R54, R55, R54 ;  /* 0x000000363736723e */ /* 0x000fe400000000ff */
[----:B------:R-:W-:-:S04]  /*46780*/  LEA R8, P5, R13, R2, 0x1 ;  /* 0x000000020d087211 */ /* 0x000fc800078a08ff */
[-C--:B------:R-:W-:Y:S02]  /*46790*/  LEA.HI.X.SX32 R9, R13, R0.reuse, 0x1, P5 ;  /* 0x000000000d097211 */ /* 0x080fe400028f0eff */
[----:B-1----:R-:W-:Y:S02]  /*467a0*/  LEA.HI.X.SX32 R7, R3, R0, 0x1, P0 ;  /* 0x0000000003077211 */ /* 0x002fe400000f0eff */
[----:B---3--:R-:W-:Y:S01]  /*467b0*/  ISETP.LT.AND P0, PT, R12, UR6, !P1 ;  /* 0x000000060c007c0c */ /* 0x008fe2000cf01270 */
[----:B------:R-:W-:Y:S01]  /*467c0*/  VIADD R13, R13, UR5 ;  /* 0x000000050d0d7c36 */ /* 0x000fe20008000000 */
[----:B------:R-:W3:Y:S01]  /*467d0*/  LDL.LU R12, [R1+0xff4] ;  /* 0x000ff400010c7983 */ /* 0x000ee20000300800 */
[----:B------:R-:W-:Y:S01]  /*467e0*/  PRMT R3, R54, 0x7632, R3 ;  /* 0x0000763236037816 */ /* 0x000fe20000000003 */
[----:B------:R-:W3:Y:S02]  /*467f0*/  LDCU UR6, c[0x0][0x39c] ;  /* 0x00007380ff0677ac */ /* 0x000ee40008000800 */
[----:B------:R-:W5:Y:S04]  /*46800*/  LDL.LU R10, [R1+0xf88] ;  /* 0x000f8800010a7983 */ /* 0x000f680000300800 */
[----:B------:R1:W-:Y:S01]  /*46810*/  @P2 STG.E.U16 desc[UR20][R6.64], R54 ;  /* 0x0000003606002986 */ /* 0x0003e2000c101514 */
[----:B0-----:R-:W-:Y:S01]  /*46820*/  ISETP.LT.AND P2, PT, R17, UR4, !P1 ;  /* 0x0000000411007c0c */ /* 0x001fe2000cf41270 */
[----:B------:R-:W2:Y:S02]  /*46830*/  LDCU UR4, c[0x0][0x39c] ;  /* 0x00007380ff0477ac */ /* 0x000ea40008000800 */
[----:B------:R-:W-:Y:S01]  /*46840*/  @P4 STG.E.U16 desc[UR20][R8.64], R3 ;  /* 0x0000000308004986 */ /* 0x000fe2000c101514 */
[----:B------:R-:W-:-:S02]  /*46850*/  LEA R4, P4, R13, R2, 0x1 ;  /* 0x000000020d047211 */ /* 0x000fc400078808ff */
[----:B------:R-:W-:Y:S02]  /*46860*/  F2FP.F16.F32.PACK_AB R56, R57, R56 ;  /* 0x000000383938723e */ /* 0x000fe400000000ff */
[C---:B------:R-:W-:Y:S01]  /*46870*/  LEA.HI.X.SX32 R5, R13.reuse, R0, 0x1, P4 ;  /* 0x000000000d057211 */ /* 0x040fe200020f0eff */
[----:B------:R-:W-:-:S04]  /*46880*/  VIADD R13, R13, UR5 ;  /* 0x000000050d0d7c36 */ /* 0x000fc80008000000 */
[----:B------:R0:W-:Y:S01]  /*46890*/  @P3 STG.E.U16 desc[UR20][R4.64], R56 ;  /* 0x0000003804003986 */ /* 0x0001e2000c101514 */
[----:B-1----:R-:W-:-:S04]  /*468a0*/  LEA R6, P3, R13, R2, 0x1 ;  /* 0x000000020d067211 */ /* 0x002fc800078608ff */
[----:B------:R-:W-:Y:S02]  /*468b0*/  LEA.HI.X.SX32 R7, R13, R0, 0x1, P3 ;  /* 0x000000000d077211 */ /* 0x000fe400018f0eff */
[----:B0-----:R-:W-:-:S05]  /*468c0*/  PRMT R5, R56, 0x7632, R5 ;  /* 0x0000763238057816 */ /* 0x001fca0000000005 */
[----:B------:R0:W-:Y:S01]  /*468d0*/  @P0 STG.E.U16 desc[UR20][R6.64], R5 ;  /* 0x0000000506000986 */ /* 0x0001e2000c101514 */
[----:B----4-:R-:W-:Y:S01]  /*468e0*/  ISETP.LT.AND P5, PT, R16, UR7, !P1 ;  /* 0x0000000710007c0c */ /* 0x010fe2000cfa1270 */
[----:B------:R-:W-:Y:S01]  /*468f0*/  VIADD R3, R13, UR5 ;  /* 0x000000050d037c36 */ /* 0x000fe20008000000 */
[----:B------:R-:W5:Y:S01]  /*46900*/  LDCU UR7, c[0x0][0x39c] ;  /* 0x00007380ff0777ac */ /* 0x000f620008000800 */
[----:B--2---:R-:W-:Y:S02]  /*46910*/  ISETP.LT.AND P0, PT, R14, UR4, !P1 ;  /* 0x000000040e007c0c */ /* 0x004fe4000cf01270 */
[C---:B------:R-:W-:Y:S01]  /*46920*/  VIADD R11, R3.reuse, UR5 ;  /* 0x00000005030b7c36 */ /* 0x040fe20008000000 */
[----:B------:R-:W2:Y:S01]  /*46930*/  LDL.LU R14, [R1+0xf84] ;  /* 0x000f8400010e7983 */ /* 0x000ea20000300800 */
[C---:B------:R-:W-:Y:S01]  /*46940*/  LEA R8, P3, R3.reuse, R2, 0x1 ;  /* 0x0000000203087211 */ /* 0x040fe200078608ff */
[----:B------:R-:W2:Y:S02]  /*46950*/  LDCU UR4, c[0x0][0x39c] ;  /* 0x00007380ff0477ac */ /* 0x000ea40008000800 */
[----:B------:R-:W4:Y:S04]  /*46960*/  LDL.LU R18, [R1+0xf7c] ;  /* 0x000f7c0001127983 */ /* 0x000f280000300800 */
[----:B------:R-:W4:Y:S01]  /*46970*/  LDL.LU R16, [R1+0xeec] ;  /* 0x000eec0001107983 */ /* 0x000f220000300800 */
[----:B------:R-:W-:-:S02]  /*46980*/  LEA.HI.X.SX32 R9, R3, R0, 0x1, P3 ;  /* 0x0000000003097211 */ /* 0x000fc400018f0eff */
[----:B------:R-:W-:Y:S02]  /*46990*/  LEA R4, P3, R11, R2, 0x1 ;  /* 0x000000020b047211 */ /* 0x000fe400078608ff */
[----:B------:R-:W-:Y:S02]  /*469a0*/  F2FP.F16.F32.PACK_AB R58, R59, R58 ;  /* 0x0000003a3b3a723e */ /* 0x000fe400000000ff */
[C---:B0-----:R-:W-:Y:S01]  /*469b0*/  LEA.HI.X.SX32 R5, R11.reuse, R0, 0x1, P3 ;  /* 0x000000000b057211 */ /* 0x041fe200018f0eff */
[----:B------:R-:W-:Y:S01]  /*469c0*/  VIADD R11, R11, UR5 ;  /* 0x000000050b0b7c36 */ /* 0x000fe20008000000 */
[----:B------:R-:W-:Y:S01]  /*469d0*/  PRMT R7, R58, 0x7632, R7 ;  /* 0x000076323a077816 */ /* 0x000fe20000000007 */
[----:B------:R0:W-:Y:S02]  /*469e0*/  @P2 STG.E.U16 desc[UR20][R8.64], R58 ;  /* 0x0000003a08002986 */ /* 0x0001e4000c101514 */
[----:B------:R-:W-:Y:S02]  /*469f0*/  VIADD R3, R11, UR5 ;  /* 0x000000050b037c36 */ /* 0x000fe40008000000 */
[----:B------:R1:W-:Y:S01]  /*46a00*/  @P5 STG.E.U16 desc[UR20][R4.64], R7 ;  /* 0x0000000704005986 */ /* 0x0003e2000c101514 */
[----:B------:R-:W-:Y:S01]  /*46a10*/  ISETP.LT.AND P4, PT, R15, UR9, !P1 ;  /* 0x000000090f007c0c */ /* 0x000fe2000cf81270 */
[----:B0-----:R-:W-:Y:S01]  /*46a20*/  VIADD R9, R3, UR5 ;  /* 0x0000000503097c36 */ /* 0x001fe20008000000 */
[----:B-----5:R-:W-:-:S03]  /*46a30*/  ISETP.LT.AND P2, PT, R10, UR7, !P1 ;  /* 0x000000070a007c0c */ /* 0x020fc6000cf41270 */
[----:B------:R-:W-:Y:S01]  /*46a40*/  VIADD R13, R9, UR5 ;  /* 0x00000005090d7c36 */ /* 0x000fe20008000000 */
[C---:B------:R-:W-:Y:S01]  /*46a50*/  LEA R10, P5, R11.reuse, R2, 0x1 ;  /* 0x000000020b0a7211 */ /* 0x040fe200078a08ff */
[----:B------:R-:W0:Y:S03]  /*46a60*/  LDCU UR7, c[0x0][0x39c] ;  /* 0x00007380ff0777ac */ /* 0x000e260008000800 */
[----:B------:R-:W-:Y:S02]  /*46a70*/  LEA.HI.X.SX32 R11, R11, R0, 0x1, P5 ;  /* 0x000000000b0b7211 */ /* 0x000fe400028f0eff */
[----:B------:R-:W-:Y:S02]  /*46a80*/  LEA R6, P5, R3, R2, 0x1 ;  /* 0x0000000203067211 */ /* 0x000fe400078a08ff */
[----:B------:R-:W-:Y:S02]  /*46a90*/  F2FP.F16.F32.PACK_AB R60, R61, R60 ;  /* 0x0000003c3d3c723e */ /* 0x000fe400000000ff */
[----:B-1----:R-:W-:Y:S01]  /*46aa0*/  LEA.HI.X.SX32 R7, R3, R0, 0x1, P5 ;  /* 0x0000000003077211 */ /* 0x002fe200028f0eff */
[----:B------:R-:W-:Y:S01]  /*46ab0*/  VIADD R3, R13, UR5 ;  /* 0x000000050d037c36 */ /* 0x000fe20008000000 */
[----:B---3--:R-:W-:Y:S01]  /*46ac0*/  ISETP.LT.AND P3, PT, R12, UR6, !P1 ;  /* 0x000000060c007c0c */ /* 0x008fe2000cf61270 */
[----:B------:R-:W4:Y:S01]  /*46ad0*/  LDCU UR6, c[0x0][0x39c] ;  /* 0x00007380ff0677ac */ /* 0x000f220008000800 */
[----:B------:R-:W-:Y:S01]  /*46ae0*/  PRMT R5, R60, 0x7632, R5 ;  /* 0x000076323c057816 */ /* 0x000fe20000000005 */
[----:B------:R-:W-:Y:S01]  /*46af0*/  VIADD R15, R3, UR5 ;  /* 0x00000005030f7c36 */ /* 0x000fe20008000000 */
[----:B------:R-:W-:Y:S01]  /*46b00*/  @P4 STG.E.U16 desc[UR20][R10.64], R60 ;  /* 0x0000003c0a004986 */ /* 0x000fe2000c101514 */
[----:B------:R-:W-:-:S02]  /*46b10*/  LEA R4, P4, R9, R2, 0x1 ;  /* 0x0000000209047211 */ /* 0x000fc400078808ff */
[----:B------:R-:W-:Y:S01]  /*46b20*/  LEA R8, P5, R13, R2, 0x1 ;  /* 0x000000020d087211 */ /* 0x000fe200078a08ff */
[----:B------:R-:W-:Y:S01]  /*46b30*/  VIADD R17, R15, UR5 ;  /* 0x000000050f117c36 */ /* 0x000fe20008000000 */
[----:B------:R1:W-:Y:S03]  /*46b40*/  @P0 STG.E.U16 desc[UR20][R6.64], R5 ;  /* 0x0000000506000986 */ /* 0x0003e6000c101514 */
[----:B------:R-:W-:Y:S01]  /*46b50*/  VIADD R19, R17, UR5 ;  /* 0x0000000511137c36 */ /* 0x000fe20008000000 */
[-C--:B-1----:R-:W-:Y:S02]  /*46b60*/  LEA.HI.X.SX32 R5, R9, R0.reuse, 0x1, P4 ;  /* 0x0000000009057211 */ /* 0x082fe400020f0eff */
[----:B------:R-:W-:Y:S02]  /*46b70*/  LEA.HI.X.SX32 R9, R13, R0, 0x1, P5 ;  /* 0x000000000d097211 */ /* 0x000fe400028f0eff */
[----:B------:R-:W-:-:S02]  /*46b80*/  LEA R12, P5, R15, R2, 0x1 ;  /* 0x000000020f0c7211 */ /* 0x000fc400078a08ff */
[----:B------:R-:W-:Y:S02]  /*46b90*/  LEA R10, P0, R3, R2, 0x1 ;  /* 0x00000002030a7211 */ /* 0x000fe400078008ff */
[-C--:B------:R-:W-:Y:S02]  /*46ba0*/  LEA.HI.X.SX32 R13, R15, R0.reuse, 0x1, P5 ;  /* 0x000000000f0d7211 */ /* 0x080fe400028f0eff */
[----:B------:R-:W-:Y:S02]  /*46bb0*/  LEA.HI.X.SX32 R11, R3, R0, 0x1, P0 ;  /* 0x00000000030b7211 */ /* 0x000fe400000f0eff */
[----:B------:R-:W-:Y:S02]  /*46bc0*/  F2FP.F16.F32.PACK_AB R62, R63, R62 ;  /* 0x0000003e3f3e723e */ /* 0x000fe400000000ff */
[----:B------:R-:W-:Y:S02]  /*46bd0*/  F2FP.F16.F32.PACK_AB R64, R65, R64 ;  /* 0x000000404140723e */ /* 0x000fe400000000ff */
[----:B------:R-:W-:-:S02]  /*46be0*/  F2FP.F16.F32.PACK_AB R66, R67, R66 ;  /* 0x000000424342723e */ /* 0x000fc400000000ff */
[----:B------:R-:W-:Y:S01]  /*46bf0*/  PRMT R6, R64, 0x7632, R6 ;  /* 0x0000763240067816 */ /* 0x000fe20000000006 */
[----:B------:R1:W-:Y:S01]  /*46c00*/  @P3 STG.E.U16 desc[UR20][R4.64], R62 ;  /* 0x0000003e04003986 */ /* 0x0003e2000c101514 */
[----:B------:R-:W-:Y:S02]  /*46c10*/  PRMT R7, R66, 0x7632, R7 ;  /* 0x0000763242077816 */ /* 0x000fe40000000007 */
[----:B--2---:R-:W-:Y:S02]  /*46c20*/  ISETP.LT.AND P4, PT, R14, UR4, !P1 ;  /* 0x000000040e007c0c */ /* 0x004fe4000cf81270 */
[C---:B------:R-:W-:Y:S02]  /*46c30*/  LEA R14, P5, R19.reuse, R2, 0x1 ;  /* 0x00000002130e7211 */ /* 0x040fe400078a08ff */
[----:B----4-:R-:W-:Y:S02]  /*46c40*/  ISETP.LT.AND P0, PT, R18, UR6, !P1 ;  /* 0x0000000612007c0c */ /* 0x010fe4000cf01270 */
[----:B------:R-:W-:-:S02]  /*46c50*/  LEA.HI.X.SX32 R15, R19, R0, 0x1, P5 ;  /* 0x00000000130f7211 */ /* 0x000fc400028f0eff */
[----:B0-----:R-:W-:Y:S02]  /*46c60*/  ISETP.LT.AND P1, PT, R16, UR7, !P1 ;  /* 0x0000000710007c0c */ /* 0x001fe4000cf21270 */
[----:B------:R-:W-:-:S04]  /*46c70*/  LEA R2, P5, R17, R2, 0x1 ;  /* 0x0000000211027211 */ /* 0x000fc800078a08ff */
[----:B------:R-:W-:Y:S02]  /*46c80*/  LEA.HI.X.SX32 R3, R17, R0, 0x1, P5 ;  /* 0x0000000011037211 */ /* 0x000fe400028f0eff */
[----:B------:R-:W-:-:S05]  /*46c90*/  PRMT R0, R62, 0x7632, R0 ;  /* 0x000076323e007816 */ /* 0x000fca0000000000 */
[----:B------:R1:W-:Y:S04]  /*46ca0*/  @P2 STG.E.U16 desc[UR20][R8.64], R0 ;  /* 0x0000000008002986 */ /* 0x0003e8000c101514 */
[----:B------:R1:W-:Y:S04]  /*46cb0*/  @P4 STG.E.U16 desc[UR20][R10.64], R64 ;  /* 0x000000400a004986 */ /* 0x0003e8000c101514 */
[----:B------:R1:W-:Y:S04]  /*46cc0*/  @P0 STG.E.U16 desc[UR20][R12.64], R6 ;  /* 0x000000060c000986 */ /* 0x0003e8000c101514 */
[----:B------:R1:W-:Y:S04]  /*46cd0*/  @P1 STG.E.U16 desc[UR20][R2.64], R66 ;  /* 0x0000004202001986 */ /* 0x0003e8000c101514 */
[----:B------:R1:W-:Y:S01]  /*46ce0*/  @P6 STG.E.U16 desc[UR20][R14.64], R7 ;  /* 0x000000070e006986 */ /* 0x0003e2000c101514 */
[----:B------:R-:W-:Y:S06]  /*46cf0*/  BAR.SYNC.DEFER_BLOCKING 0x0 ;  /* 0x0000000000007b1d */ /* 0x000fec0000010000 */
[----:B------:R-:W-:Y:S05]  /*46d00*/  BRA.U UP0, `(.L_x_14) ;  /* 0x0000000100a07547 */ /* 0x000fea000b800000 */
[----:B------:R-:W0:Y:S01]  /*46d10*/  S2UR UR5, SR_CgaCtaId ;  /* 0x00000000000579c3 */ /* 0x000e220000008800 */
[----:B------:R-:W-:Y:S01]  /*46d20*/  NOP ;  /* 0x0000000000007918 */ /* 0x000fe20000000000 */
[----:B------:R-:W-:Y:S01]  /*46d30*/  UMOV UR4, 0x50 ;  /* 0x0000005000047882 */ /* 0x000fe20000000000 */
[----:B-1----:R-:W-:Y:S02]  /*46d40*/  IMAD.U32 R0, RZ, RZ, UR8 ;  /* 0x00000008ff007e24 */ /* 0x002fe4000f8e00ff */
[----:B------:R-:W-:Y:S02]  /*46d50*/  IMAD.MOV.U32 R3, RZ, RZ, 0xffff ;  /* 0x0000ffffff037424 */ /* 0x000fe400078e00ff */
[----:B------:R-:W-:Y:S01]  /*46d60*/  IMAD.MOV.U32 R7, RZ, RZ, 0x1 ;  /* 0x00000001ff077424 */ /* 0x000fe200078e00ff */
[----:B------:R-:W-:-:S04]  /*46d70*/  LOP3.LUT R0, R0, 0xffff, RZ, 0xc0, !PT ;  /* 0x0000ffff00007812 */ /* 0x000fc800078ec0ff */
[----:B------:R-:W-:-:S05]  /*46d80*/  SHF.R.U32.HI R0, RZ, 0x5, R0 ;  /* 0x00000005ff007819 */ /* 0x000fca0000011600 */
[----:B------:R-:W-:Y:S01]  /*46d90*/  VIADD R2, R0, 0x10 ;  /* 0x0000001000027836 */ /* 0x000fe20000000000 */
[----:B------:R-:W-:Y:S01]  /*46da0*/  SHF.L.U32 R0, R3, R0, RZ ;  /* 0x0000000003007219 */ /* 0x000fe200000006ff */
[----:B0-----:R-:W-:-:S03]  /*46db0*/  ULEA UR6, UR5, UR4, 0x18 ;  /* 0x0000000405067291 */ /* 0x001fc6000f8ec0ff */
[----:B------:R-:W-:-:S04]  /*46dc0*/  SHF.L.U32 R3, R7, R2, RZ ;  /* 0x0000000207037219 */ /* 0x000fc800000006ff */
[----:B------:R-:W-:Y:S02]  /*46dd0*/  LOP3.LUT R0, R3, R0, RZ, 0xfc, !PT ;  /* 0x0000000003007212 */ /* 0x000fe400078efcff */
[----:B------:R-:W0:Y:S02]  /*46de0*/  LDS R5, [UR6] ;  /* 0x00000006ff057984 */ /* 0x000e240008000800 */
[C---:B------:R-:W-:Y:S02]  /*46df0*/  LOP3.LUT R2, R0.reuse, 0xffff, RZ, 0xc0, !PT ;  /* 0x0000ffff00027812 */ /* 0x040fe400078ec0ff */
[----:B0-----:R-:W-:-:S04]  /*46e00*/  LOP3.LUT R3, R0, 0xffff, R5, 0x80, !PT ;  /* 0x0000ffff00037812 */ /* 0x001fc800078e8005 */
[----:B------:R-:W-:-:S13]  /*46e10*/  ISETP.NE.AND P0, PT, R3, R2, PT ;  /* 0x000000020300720c */ /* 0x000fda0003f05270 */
[----:B------:R-:W-:Y:S05]  /*46e20*/  @P0 BRA `(.L_x_15) ;  /* 0x0000000000500947 */ /* 0x000fea0003800000 */
[----:B------:R-:W-:Y:S02]  /*46e30*/  SHF.R.U32.HI R5, RZ, 0x10, R5 ;  /* 0x00000010ff057819 */ /* 0x000fe40000011605 */
[----:B------:R-:W-:-:S04]  /*46e40*/  SHF.R.U32.HI R2, RZ, 0x10, R0 ;  /* 0x00000010ff027819 */ /* 0x000fc80000011600 */
[----:B------:R-:W-:-:S04]  /*46e50*/  LOP3.LUT R5, R5, R2, RZ, 0xc0, !PT ;  /* 0x0000000205057212 */ /* 0x000fc800078ec0ff */
[----:B------:R-:W-:-:S13]  /*46e60*/  ISETP.NE.AND P0, PT, R5, R2, PT ;  /* 0x000000020500720c */ /* 0x000fda0003f05270 */
[----:B------:R-:W-:Y:S05]  /*46e70*/  @P0 BRA `(.L_x_16) ;  /* 0x0000000000300947 */ /* 0x000fea0003800000 */
[----:B------:R-:W-:Y:S01]  /*46e80*/  R2UR UR4, R0 ;  /* 0x00000000000472ca */ /* 0x000fe200000e0000 */
[----:B------:R-:W-:Y:S01]  /*46e90*/  VOTEU.ANY UR5, UPT, PT ;  /* 0x0000000000057886 */ /* 0x000fe200038e0100 */
[----:B------:R-:W0:Y:S01]  /*46ea0*/  S2R R0, SR_LANEID ;  /* 0x0000000000007919 */ /* 0x000e220000000000 */
[----:B------:R-:W-:-:S10]  /*46eb0*/  UFLO.U32 UR5, UR5 ;  /* 0x00000005000572bd */ /* 0x000fd400080e0000 */
[----:B------:R-:W-:-:S06]  /*46ec0*/  ULOP3.LUT UR4, URZ, UR4, URZ, 0x33, !UPT ;  /* 0x00000004ff047292 */ /* 0x000fcc000f8e33ff */
[----:B------:R-:W-:-:S04]  /*46ed0*/  IMAD.U32 R2, RZ, RZ, UR4 ;  /* 0x00000004ff027e24 */ /* 0x000fc8000f8e00ff */
[----:B------:R-:W1:Y:S02]  /*46ee0*/  REDUX UR7, R2 ;  /* 0x00000000020773c4 */ /* 0x000e640000000000 */
[----:B------:R2:W-:Y:S01]  /*46ef0*/  UTCATOMSWS.AND URZ, UR4 ;  /* 0x0000000400ff79e3 */ /* 0x0005e20008000000 */
[----:B0-----:R-:W-:Y:S01]  /*46f00*/  ISETP.EQ.U32.AND P0, PT, R0, UR5, PT ;  /* 0x0000000500007c0c */ /* 0x001fe2000bf02070 */
[----:B-1----:R-:W-:-:S12]  /*46f10*/  IMAD.U32 R0, RZ, RZ, UR7 ;  /* 0x00000007ff007e24 */ /* 0x002fd8000f8e00ff */
[----:B------:R2:W-:Y:S01]  /*46f20*/  @P0 ATOMS.AND RZ, [UR6], R0 ;  /* 0x00000000ffff098c */ /* 0x0005e2000a800006 */
[----:B------:R-:W-:Y:S05]  /*46f30*/  BRA `(.L_x_14) ;  /* 0x0000000000147947 */ /* 0x000fea0003800000 */
.L_x_16:
[----:B------:R-:W-:-:S07]  /*46f40*/  MOV R2, 0x46f60 ;  /* 0x00046f6000027802 */ /* 0x000fce0000000f00 */
[----:B------:R-:W-:Y:S05]  /*46f50*/  CALL.REL.NOINC `($__internal_0_$__cuda_sm10x_tcgen05_guardrail_trap_col_being_dealloced_not_returned_by_alloc) ;  /* 0x00000000002c7944 */ /* 0x000fea0003c00000 */
[----:B------:R-:W-:Y:S05]  /*46f60*/  BRA `(.L_x_14) ;  /* 0x0000000000087947 */ /* 0x000fea0003800000 */
.L_x_15:
[----:B------:R-:W-:-:S07]  /*46f70*/  MOV R2, 0x46f90 ;  /* 0x00046f9000027802 */ /* 0x000fce0000000f00 */
[----:B------:R-:W-:Y:S05]  /*46f80*/  CALL.REL.NOINC `($__internal_2_$__cuda_sm10x_tcgen05_guardrail_trap_unallocated_columns_being_dealloced) ;  /* 0x0000000000387944 */ /* 0x000fea0003c00000 */
.L_x_14:
[----:B------:R-:W-:Y:S01]  /*46f90*/  NOP ;  /* 0x0000000000007918 */ /* 0x000fe20000000000 */
[----:B--2---:R-:W-:Y:S05]  /*46fa0*/  EXIT ;  /* 0x000000000000794d */ /* 0x004fea0003800000 */
.L_x_9:
[----:B------:R-:W0:Y:S02]  /*46fb0*/  SYNCS.PHASECHK.TRANS64.TRYWAIT P3, [UR6], R5 ;  /* 0x00000005ff0075a7 */ /* 0x000e240008061106 */
[----:B0-----:R-:W-:Y:S05]  /*46fc0*/  @!P3 BRA `(.L_x_9) ;  /* 0xfffffffc00f8b947 */ /* 0x001fea000383ffff */
[----:B------:R-:W-:Y:S05]  /*46fd0*/  BRA `(.L_x_17) ;  /* 0xfffffe5c00ec7947 */ /* 0x000fea000383ffff */
.L_x_13:
[----:B------:R-:W2:Y:S02]  /*46fe0*/  SYNCS.PHASECHK.TRANS64.TRYWAIT P3, [UR6], R8 ;  /* 0x00000008ff0075a7 */ /* 0x000ea40008061106 */
[----:B--2---:R-:W-:Y:S05]  /*46ff0*/  @!P3 BRA `(.L_x_13) ;  /* 0xfffffffc00f8b947 */ /* 0x004fea000383ffff */
[----:B------:R-:W-:Y:S05]  /*47000*/  BRA `(.L_x_12) ;  /* 0xffffff5000d47947 */ /* 0x000fea000383ffff */
        .weak           $__internal_0_$__cuda_sm10x_tcgen05_guardrail_trap_col_being_dealloced_not_returned_by_alloc
        .type           $__internal_0_$__cuda_sm10x_tcgen05_guardrail_trap_col_being_dealloced_not_returned_by_alloc,@function
        .size           $__internal_0_$__cuda_sm10x_tcgen05_guardrail_trap_col_being_dealloced_not_returned_by_alloc,($__internal_1_$__cuda_sm10x_tcgen05_guardrail_trap_phase_invalid_during_alloc - $__internal_0_$__cuda_sm10x_tcgen05_guardrail_trap_col_being_dealloced_not_returned_by_alloc)
$__internal_0_$__cuda_sm10x_tcgen05_guardrail_trap_col_being_dealloced_not_returned_by_alloc:
[----:B------:R-:W-:Y:S05]  /*47010*/  BPT.TRAP 0x1 ;  /* 0x000000040000795c */ /* 0x000fea0000300000 */
[----:B------:R-:W-:-:S04]  /*47020*/  IMAD.MOV.U32 R3, RZ, RZ, 0x0 ;  /* 0x00000000ff037424 */ /* 0x000fc800078e00ff */
[----:B------:R-:W-:Y:S05]  /*47030*/  RET.REL.NODEC R2 `(matmul_kernel) ;  /* 0xfffffb8c02f07950 */ /* 0x000fea0003c3ffff */
        .weak           $__internal_1_$__cuda_sm10x_tcgen05_guardrail_trap_phase_invalid_during_alloc
        .type           $__internal_1_$__cuda_sm10x_tcgen05_guardrail_trap_phase_invalid_during_alloc,@function
        .size           $__internal_1_$__cuda_sm10x_tcgen05_guardrail_trap_phase_invalid_during_alloc,($__internal_2_$__cuda_sm10x_tcgen05_guardrail_trap_unallocated_columns_being_dealloced - $__internal_1_$__cuda_sm10x_tcgen05_guardrail_trap_phase_invalid_during_alloc)
$__internal_1_$__cuda_sm10x_tcgen05_guardrail_trap_phase_invalid_during_alloc:
[----:B------:R-:W-:Y:S05]  /*47040*/  BPT.TRAP 0x1 ;  /* 0x000000040000795c */ /* 0x000fea0000300000 */
[----:B------:R-:W-:-:S04]  /*47050*/  IMAD.MOV.U32 R3, RZ, RZ, 0x0 ;  /* 0x00000000ff037424 */ /* 0x000fc800078e00ff */
[----:B------:R-:W-:Y:S05]  /*47060*/  RET.REL.NODEC R2 `(matmul_kernel) ;  /* 0xfffffb8c02e47950 */ /* 0x000fea0003c3ffff */
        .weak           $__internal_2_$__cuda_sm10x_tcgen05_guardrail_trap_unallocated_columns_being_dealloced
        .type           $__internal_2_$__cuda_sm10x_tcgen05_guardrail_trap_unallocated_columns_being_dealloced,@function
        .size           $__internal_2_$__cuda_sm10x_tcgen05_guardrail_trap_unallocated_columns_being_dealloced,(.L_x_21 - $__internal_2_$__cuda_sm10x_tcgen05_guardrail_trap_unallocated_columns_being_dealloced)
$__internal_2_$__cuda_sm10x_tcgen05_guardrail_trap_unallocated_columns_being_dealloced:
[----:B------:R-:W-:Y:S05]  /*47070*/  BPT.TRAP 0x1 ;  /* 0x000000040000795c */ /* 0x000fea0000300000 */
[----:B------:R-:W-:-:S04]  /*47080*/  IMAD.MOV.U32 R3, RZ, RZ, 0x0 ;  /* 0x00000000ff037424 */ /* 0x000fc800078e00ff */
[----:B------:R-:W-:Y:S05]  /*47090*/  RET.REL.NODEC R2 `(matmul_kernel) ;  /* 0xfffffb8c02d87950 */ /* 0x000fea0003c3ffff */
.L_x_18:
[----:B------:R-:W-:-:S00]  /*470a0*/  BRA `(.L_x_18) ;  /* 0xfffffffc00fc7947 */ /* 0x000fc0000383ffff */
[----:B------:R-:W-:-:S00]  /*470b0*/  NOP ;  /* 0x0000000000007918 */ /* 0x000fc00000000000 */
        /* <DEDUP_REMOVED lines=12> */
.L_x_21:


//--------------------- .nv.shared.matmul_kernel  --------------------------
	.section	.nv.shared.matmul_kernel,"aw",@nobits
	.sectionflags	@""
	.align	16
	.zero		1024


//--------------------- .nv.shared.reserved.0     --------------------------
	.section	.nv.shared.reserved.0,"aw",@nobits
	.align	8
	.weak		__nv_reservedSMEM_offset_0_alias
	.size		__nv_reservedSMEM_offset_0_alias, 0, 64
	.other		__nv_reservedSMEM_offset_0_alias,@"STO_CUDA_RESERVED_SHARED STV_DEFAULT"
__nv_reservedSMEM_offset_0_alias:
	.zero		0
.nv.shared.reserved.0:
	.zero		64
	.weak		__nv_reservedSMEM_allocation_phase
	.type		__nv_reservedSMEM_allocation_phase,@object
	.size		__nv_reservedSMEM_allocation_phase,(.L_0 - __nv_reservedSMEM_allocation_phase)
__nv_reservedSMEM_allocation_phase:
	.zero		1
.L_0:
	.zero		7
	.weak		__nv_reservedSMEM_devtool_atexit_pc
	.type		__nv_reservedSMEM_devtool_atexit_pc,@object
	.size		__nv_reservedSMEM_devtool_atexit_pc,(__nv_reservedSMEM_allocation_mask - __nv_reservedSMEM_devtool_atexit_pc)
__nv_reservedSMEM_devtool_atexit_pc:
	.zero		8
	.weak		__nv_reservedSMEM_allocation_mask
	.type		__nv_reservedSMEM_allocation_mask,@object
	.size		__nv_reservedSMEM_allocation_mask,(.L_2 - __nv_reservedSMEM_allocation_mask)
__nv_reservedSMEM_allocation_mask:
	.zero		4
.L_2:


//--------------------- .nv.constant0.matmul_kernel --------------------------
	.section	.nv.constant0.matmul_kernel,"a",@progbits
	.sectionflags	@""
	.align	4
.nv.constant0.matmul_kernel:
	.zero		976


//--------------------- SYMBOLS --------------------------

	.type		.nv.reservedSmem.offset0,@object
	.size		.nv.reservedSmem.offset0,0x4
	.type		.nv.reservedSmem.cap,@object
	.size		.nv.reservedSmem.cap,0x4
